def matmul_kernel(
    a_ptr,
    b_ptr,
    c_ptr,
    M,
    N,
    K,
    stride_am,
    stride_ak,
    stride_bk,
    stride_bn,
    stride_cm,
    stride_cn,
    BLOCK_M: tl.constexpr,
    BLOCK_N: tl.constexpr,
    BLOCK_K: tl.constexpr,
    GROUP_M: tl.constexpr,
):
    pid = tl.program_id(axis=0)
    num_pid_m = tl.cdiv(M, BLOCK_M)
    num_pid_n = tl.cdiv(N, BLOCK_N)
    num_pid_in_group = GROUP_M * num_pid_n
    group_id = pid // num_pid_in_group
    first_pid_m = group_id * GROUP_M
    group_size_m = min(num_pid_m - first_pid_m, GROUP_M)
    pid_m = first_pid_m + ((pid % num_pid_in_group) % group_size_m)
    pid_n = (pid % num_pid_in_group) // group_size_m

    offs_am = (pid_m * BLOCK_M + tl.arange(0, BLOCK_M)) % M
    offs_bn = (pid_n * BLOCK_N + tl.arange(0, BLOCK_N)) % N
    offs_k = tl.arange(0, BLOCK_K)
    a_ptrs = a_ptr + offs_am[:, None] * stride_am + offs_k[None, :] * stride_ak
    b_ptrs = b_ptr + offs_k[:, None] * stride_bk + offs_bn[None, :] * stride_bn

    acc = tl.zeros((BLOCK_M, BLOCK_N), dtype=tl.float32)
    for kk in range(0, tl.cdiv(K, BLOCK_K)):
        a = tl.load(a_ptrs, mask=offs_k[None, :] < K - kk * BLOCK_K, other=0.0)
        b = tl.load(b_ptrs, mask=offs_k[:, None] < K - kk * BLOCK_K, other=0.0)
        acc = tl.dot(a, b, acc)
        a_ptrs += BLOCK_K * stride_ak
        b_ptrs += BLOCK_K * stride_bk

    c = acc.to(c_ptr.dtype.element_ty)
    offs_cm = pid_m * BLOCK_M + tl.arange(0, BLOCK_M)
    offs_cn = pid_n * BLOCK_N + tl.arange(0, BLOCK_N)
    c_ptrs = c_ptr + offs_cm[:, None] * stride_cm + offs_cn[None, :] * stride_cn
    mask = (offs_cm[:, None] < M) & (offs_cn[None, :] < N)
    tl.store(c_ptrs, c, mask=mask)

# config = {"BLOCK_K": 128, "BLOCK_M": 512, "BLOCK_N": 64, "GROUP_M": 8, "arch": "sm_100", "dtype": "bf16", "num_ctas": 1, "num_stages": 3, "num_warps": 16}
# arch = sm_100


// ===== COMPILED SASS (sm_100a) =====

	.target	sm_100a

	.elftype	@"ET_EXEC"


//--------------------- .note.nv.tkinfo           --------------------------
	.section	.note.nv.tkinfo,"",@"SHT_NOTE"
	.sectionflags	@"SHF_NOTE_NV_TKINFO"
	.tkinfo
        /*0018*/ 	.word	0x00000081
        /*0030*/ 	.string	""
        /*0030*/ 	.string	"ptxas-blackwell"
        /*0030*/ 	.string	"Cuda compilation tools, release 12.9, V12.9.86"
        /*0030*/ 	.string	"Build cuda_12.9.r12.9/compiler.36037853_0"
        /*0030*/ 	.string	"-v  -suppress-debug-info  -lineinfo  -arch sm_100a "



//--------------------- .note.nv.cuver            --------------------------
	.section	.note.nv.cuver,"",@"SHT_NOTE"
	.sectionflags	@"SHF_NOTE_NV_CUVER"
        /*0018*/ 	.short	0x0001
        /*001a*/ 	.short	0x0064
        /*001c*/ 	.short	0x0001
        /*001e*/ 	.short	0x0000
        /*0020*/ 	.short	0x0001
        /*0022*/ 	.short	0x0000


//--------------------- .nv.info                  --------------------------
	.section	.nv.info,"",@"SHT_CUDA_INFO"
	.align	4


	//----- nvinfo : EIATTR_REGCOUNT
	.align		4
        /*0000*/ 	.byte	0x04, 0x2f
        /*0002*/ 	.short	(.L_1 - .L_0)
	.align		4
.L_0:
        /*0004*/ 	.word	index@(matmul_kernel)
        /*0008*/ 	.word	0x00000020


	//----- nvinfo : EIATTR_FRAME_SIZE
	.align		4
.L_1:
        /*000c*/ 	.byte	0x04, 0x11
        /*000e*/ 	.short	(.L_3 - .L_2)
	.align		4
.L_2:
        /*0010*/ 	.word	index@(matmul_kernel)
        /*0014*/ 	.word	0x00001270


	//----- nvinfo : EIATTR_MIN_STACK_SIZE
	.align		4
.L_3:
        /*0018*/ 	.byte	0x04, 0x12
        /*001a*/ 	.short	(.L_5 - .L_4)
	.align		4
.L_4:
        /*001c*/ 	.word	index@(matmul_kernel)
        /*0020*/ 	.word	0x00001270
.L_5:


//--------------------- .nv.info.matmul_kernel    --------------------------
	.section	.nv.info.matmul_kernel,"",@"SHT_CUDA_INFO"
	.sectionflags	@""
	.align	4


	//----- nvinfo : EIATTR_CUDA_API_VERSION
	.align		4
        /*0000*/ 	.byte	0x04, 0x37
        /*0002*/ 	.short	(.L_7 - .L_6)
.L_6:
        /*0004*/ 	.word	0x00000081


	//----- nvinfo : EIATTR_KPARAM_INFO
	.align		4
.L_7:
        /*0008*/ 	.byte	0x04, 0x17
        /*000a*/ 	.short	(.L_9 - .L_8)
.L_8:
        /*000c*/ 	.word	0x00000000
        /*0010*/ 	.short	0x000d
        /*0012*/ 	.short	0x0048
        /*0014*/ 	.byte	0x00, 0xf4, 0x21, 0x00


	//----- nvinfo : EIATTR_KPARAM_INFO
	.align		4
.L_9:
        /*0018*/ 	.byte	0x04, 0x17
        /*001a*/ 	.short	(.L_11 - .L_10)
.L_10:
        /*001c*/ 	.word	0x00000000
        /*0020*/ 	.short	0x000c
        /*0022*/ 	.short	0x0040
        /*0024*/ 	.byte	0x00, 0xf4, 0x21, 0x00


	//----- nvinfo : EIATTR_KPARAM_INFO
	.align		4
.L_11:
        /*0028*/ 	.byte	0x04, 0x17
        /*002a*/ 	.short	(.L_13 - .L_12)
.L_12:
        /*002c*/ 	.word	0x00000000
        /*0030*/ 	.short	0x000b
        /*0032*/ 	.short	0x0038
        /*0034*/ 	.byte	0x00, 0xf0, 0x11, 0x00


	//----- nvinfo : EIATTR_KPARAM_INFO
	.align		4
.L_13:
        /*0038*/ 	.byte	0x04, 0x17
        /*003a*/ 	.short	(.L_15 - .L_14)
.L_14:
        /*003c*/ 	.word	0x00000000
        /*0040*/ 	.short	0x000a
        /*0042*/ 	.short	0x0034
        /*0044*/ 	.byte	0x00, 0xf0, 0x11, 0x00


	//----- nvinfo : EIATTR_KPARAM_INFO
	.align		4
.L_15:
        /*0048*/ 	.byte	0x04, 0x17
        /*004a*/ 	.short	(.L_17 - .L_16)
.L_16:
        /*004c*/ 	.word	0x00000000
        /*0050*/ 	.short	0x0009
        /*0052*/ 	.short	0x0030
        /*0054*/ 	.byte	0x00, 0xf0, 0x11, 0x00


	//----- nvinfo : EIATTR_KPARAM_INFO
	.align		4
.L_17:
        /*0058*/ 	.byte	0x04, 0x17
        /*005a*/ 	.short	(.L_19 - .L_18)
.L_18:
        /*005c*/ 	.word	0x00000000
        /*0060*/ 	.short	0x0008
        /*0062*/ 	.short	0x002c
        /*0064*/ 	.byte	0x00, 0xf0, 0x11, 0x00


	//----- nvinfo : EIATTR_KPARAM_INFO
	.align		4
.L_19:
        /*0068*/ 	.byte	0x04, 0x17
        /*006a*/ 	.short	(.L_21 - .L_20)
.L_20:
        /*006c*/ 	.word	0x00000000
        /*0070*/ 	.short	0x0007
        /*0072*/ 	.short	0x0028
        /*0074*/ 	.byte	0x00, 0xf0, 0x11, 0x00


	//----- nvinfo : EIATTR_KPARAM_INFO
	.align		4
.L_21:
        /*0078*/ 	.byte	0x04, 0x17
        /*007a*/ 	.short	(.L_23 - .L_22)
.L_22:
        /*007c*/ 	.word	0x00000000
        /*0080*/ 	.short	0x0006
        /*0082*/ 	.short	0x0024
        /*0084*/ 	.byte	0x00, 0xf0, 0x11, 0x00


	//----- nvinfo : EIATTR_KPARAM_INFO
	.align		4
.L_23:
        /*0088*/ 	.byte	0x04, 0x17
        /*008a*/ 	.short	(.L_25 - .L_24)
.L_24:
        /*008c*/ 	.word	0x00000000
        /*0090*/ 	.short	0x0005
        /*0092*/ 	.short	0x0020
        /*0094*/ 	.byte	0x00, 0xf0, 0x11, 0x00


	//----- nvinfo : EIATTR_KPARAM_INFO
	.align		4
.L_25:
        /*0098*/ 	.byte	0x04, 0x17
        /*009a*/ 	.short	(.L_27 - .L_26)
.L_26:
        /*009c*/ 	.word	0x00000000
        /*00a0*/ 	.short	0x0004
        /*00a2*/ 	.short	0x001c
        /*00a4*/ 	.byte	0x00, 0xf0, 0x11, 0x00


	//----- nvinfo : EIATTR_KPARAM_INFO
	.align		4
.L_27:
        /*00a8*/ 	.byte	0x04, 0x17
        /*00aa*/ 	.short	(.L_29 - .L_28)
.L_28:
        /*00ac*/ 	.word	0x00000000
        /*00b0*/ 	.short	0x0003
        /*00b2*/ 	.short	0x0018
        /*00b4*/ 	.byte	0x00, 0xf0, 0x11, 0x00


	//----- nvinfo : EIATTR_KPARAM_INFO
	.align		4
.L_29:
        /*00b8*/ 	.byte	0x04, 0x17
        /*00ba*/ 	.short	(.L_31 - .L_30)
.L_30:
        /*00bc*/ 	.word	0x00000000
        /*00c0*/ 	.short	0x0002
        /*00c2*/ 	.short	0x0010
        /*00c4*/ 	.byte	0x00, 0xf4, 0x21, 0x00


	//----- nvinfo : EIATTR_KPARAM_INFO
	.align		4
.L_31:
        /*00c8*/ 	.byte	0x04, 0x17
        /*00ca*/ 	.short	(.L_33 - .L_32)
.L_32:
        /*00cc*/ 	.word	0x00000000
        /*00d0*/ 	.short	0x0001
        /*00d2*/ 	.short	0x0008
        /*00d4*/ 	.byte	0x00, 0xf4, 0x21, 0x00


	//----- nvinfo : EIATTR_KPARAM_INFO
	.align		4
.L_33:
        /*00d8*/ 	.byte	0x04, 0x17
        /*00da*/ 	.short	(.L_35 - .L_34)
.L_34:
        /*00dc*/ 	.word	0x00000000
        /*00e0*/ 	.short	0x0000
        /*00e2*/ 	.short	0x0000
        /*00e4*/ 	.byte	0x00, 0xf4, 0x21, 0x00


	//----- nvinfo : EIATTR_SPARSE_MMA_MASK
	.align		4
.L_35:
        /*00e8*/ 	.byte	0x03, 0x50
        /*00ea*/ 	.short	0x0000


	//----- nvinfo : EIATTR_MAXREG_COUNT
	.align		4
        /*00ec*/ 	.byte	0x03, 0x1b
        /*00ee*/ 	.short	0x0080


	//----- nvinfo : EIATTR_NUM_BARRIERS
	.align		4
        /*00f0*/ 	.byte	0x02, 0x4c
        /*00f2*/ 	.byte	0x01
	.zero		1


	//----- nvinfo : EIATTR_ANNOTATIONS
	.align		4
        /*00f4*/ 	.byte	0x04, 0x55
        /*00f6*/ 	.short	(.L_37 - .L_36)


	//   ....[0]....
.L_36:
        /*00f8*/ 	.word	0x00000001
        /*00fc*/ 	.byte	0xb0, 0x05, 0x00, 0x00, 0x01, 0x00, 0x00, 0x00, 0xc0, 0x05, 0x00, 0x00, 0x01, 0x00, 0x00, 0x00
        /* <DEDUP_REMOVED lines=1590> */
        /*646c*/ 	.byte	0x70, 0x85, 0x01, 0x00


	//----- nvinfo : EIATTR_VRC_CTA_INIT_COUNT
	.align		4
.L_37:
        /*6470*/ 	.byte	0x02, 0x4a
	.zero		1
	.zero		1


	//----- nvinfo : EIATTR_EXIT_INSTR_OFFSETS
	.align		4
        /*6474*/ 	.byte	0x04, 0x1c
        /*6476*/ 	.short	(.L_39 - .L_38)


	//   ....[0]....
.L_38:
        /*6478*/ 	.word	0x000195f0


	//   ....[1]....
        /*647c*/ 	.word	0x00019620


	//----- nvinfo : EIATTR_REQNTID
	.align		4
.L_39:
        /*6480*/ 	.byte	0x04, 0x10
        /*6482*/ 	.short	(.L_41 - .L_40)
.L_40:
        /*6484*/ 	.word	0x00000200
        /*6488*/ 	.word	0x00000001
        /*648c*/ 	.word	0x00000001


	//----- nvinfo : EIATTR_CBANK_PARAM_SIZE
	.align		4
.L_41:
        /*6490*/ 	.byte	0x03, 0x19
        /*6492*/ 	.short	0x0050


	//----- nvinfo : EIATTR_PARAM_CBANK
	.align		4
        /*6494*/ 	.byte	0x04, 0x0a
        /*6496*/ 	.short	(.L_43 - .L_42)
	.align		4
.L_42:
        /*6498*/ 	.word	index@(.nv.constant0.matmul_kernel)
        /*649c*/ 	.short	0x0380
        /*649e*/ 	.short	0x0050


	//----- nvinfo : EIATTR_SW_WAR
	.align		4
.L_43:
        /*64a0*/ 	.byte	0x04, 0x36
        /*64a2*/ 	.short	(.L_45 - .L_44)
.L_44:
        /*64a4*/ 	.word	0x00000008
.L_45:


//--------------------- .nv.compat                --------------------------
	.section	.nv.compat,"",@"SHT_CUDA_COMPAT_INFO"
	.align	4
        /*0000*/ 	.byte	0x02, 0x02, 0x01, 0x00, 0x02, 0x05, 0x05, 0x00, 0x02, 0x03, 0x00, 0x00, 0x02, 0x06, 0x01, 0x00


//--------------------- .nv.callgraph             --------------------------
	.section	.nv.callgraph,"",@"SHT_CUDA_CALLGRAPH"
	.align	4
	.sectionentsize	8
	.align		4
        /*0000*/ 	.word	0x00000000
	.align		4
        /*0004*/ 	.word	0xffffffff
	.align		4
        /*0008*/ 	.word	0x00000000
	.align		4
        /*000c*/ 	.word	0xfffffffe
	.align		4
        /*0010*/ 	.word	0x00000000
	.align		4
        /*0014*/ 	.word	0xfffffffd
	.align		4
        /*0018*/ 	.word	0x00000000
	.align		4
        /*001c*/ 	.word	0xfffffffc


//--------------------- .text.matmul_kernel       --------------------------
	.section	.text.matmul_kernel,"ax",@progbits
	.align	128
        .global         matmul_kernel
        .type           matmul_kernel,@function
        .size           matmul_kernel,(.L_x_3 - matmul_kernel)
        .other          matmul_kernel,@"STO_CUDA_ENTRY STV_DEFAULT"
matmul_kernel:
.text.matmul_kernel:
[----:B------:R-:W0:Y:S08]  /*0000*/  LDC R1, c[0x0][0x37c] ;  /* 0x0000df00ff017b82 */ /* 0x000e300000000800 */
[----:B------:R-:W1:Y:S01]  /*0010*/  LDC.64 R2, c[0x0][0x398] ;  /* 0x0000e600ff027b82 */ /* 0x000e620000000a00 */
[----:B------:R-:W2:Y:S01]  /*0020*/  S2R R14, SR_TID.X ;  /* 0x00000000000e7919 */ /* 0x000ea20000002100 */
[----:B0-----:R-:W-:Y:S01]  /*0030*/  VIADD R1, R1, 0xffffed90 ;  /* 0xffffed9001017836 */ /* 0x001fe20000000000 */
[----:B------:R-:W0:Y:S01]  /*0040*/  LDCU UR4, c[0x0][0x3a0] ;  /* 0x00007400ff0477ac */ /* 0x000e220008000800 */
[----:B------:R-:W-:-:S02]  /*0050*/  CS2R R20, SRZ ;  /* 0x0000000000147805 */ /* 0x000fc4000001ff00 */
[----:B------:R-:W-:Y:S02]  /*0060*/  CS2R R22, SRZ ;  /* 0x0000000000167805 */ /* 0x000fe4000001ff00 */
[----:B------:R-:W-:Y:S02]  /*0070*/  CS2R R24, SRZ ;  /* 0x0000000000187805 */ /* 0x000fe4000001ff00 */
[----:B------:R-:W-:Y:S02]  /*0080*/  CS2R R26, SRZ ;  /* 0x00000000001a7805 */ /* 0x000fe4000001ff00 */
[----:B------:R-:W-:Y:S02]  /*0090*/  CS2R R16, SRZ ;  /* 0x0000000000107805 */ /* 0x000fe4000001ff00 */
[----:B------:R-:W-:Y:S01]  /*00a0*/  CS2R R18, SRZ ;  /* 0x0000000000127805 */ /* 0x000fe2000001ff00 */
[----:B------:R-:W3:Y:S01]  /*00b0*/  LDCU.64 UR10, c[0x0][0x358] ;  /* 0x00006b00ff0a77ac */ /* 0x000ee20008000a00 */
[----:B0-----:R-:W-:Y:S01]  /*00c0*/  UIADD3 UR4, UPT, UPT, UR4, 0x7f, URZ ;  /* 0x0000007f04047890 */ /* 0x001fe2000fffe0ff */
[----:B-1----:R-:W-:-:S03]  /*00d0*/  VIADD R0, R3, 0x3f ;  /* 0x0000003f03007836 */ /* 0x002fc60000000000 */
[----:B------:R-:W-:Y:S02]  /*00e0*/  UISETP.GE.AND UP0, UPT, UR4, 0x80, UPT ;  /* 0x000000800400788c */ /* 0x000fe4000bf06270 */
[----:B------:R-:W-:-:S04]  /*00f0*/  SHF.R.S32.HI R5, RZ, 0x1f, R0 ;  /* 0x0000001fff057819 */ /* 0x000fc80000011400 */
[----:B------:R-:W-:-:S04]  /*0100*/  LEA.HI R5, R5, R0, RZ, 0x6 ;  /* 0x0000000005057211 */ /* 0x000fc800078f30ff */
[----:B------:R-:W-:Y:S02]  /*0110*/  SHF.R.S32.HI R0, RZ, 0x6, R5 ;  /* 0x00000006ff007819 */ /* 0x000fe40000011405 */
[----:B------:R-:W0:Y:S03]  /*0120*/  S2R R5, SR_CTAID.X ;  /* 0x0000000000057919 */ /* 0x000e260000002500 */
[----:B------:R-:W-:-:S05]  /*0130*/  IMAD.SHL.U32 R0, R0, 0x8, RZ ;  /* 0x0000000800007824 */ /* 0x000fca00078e00ff */
[-C--:B------:R-:W-:Y:S02]  /*0140*/  IABS R9, R0.reuse ;  /* 0x0000000000097213 */ /* 0x080fe40000000000 */
[----:B------:R-:W-:Y:S02]  /*0150*/  IABS R12, R0 ;  /* 0x00000000000c7213 */ /* 0x000fe40000000000 */
[----:B------:R-:W1:Y:S08]  /*0160*/  I2F.RP R4, R9 ;  /* 0x0000000900047306 */ /* 0x000e700000209400 */
[----:B-1----:R-:W1:Y:S01]  /*0170*/  MUFU.RCP R4, R4 ;  /* 0x0000000400047308 */ /* 0x002e620000001000 */
[----:B0-----:R-:W-:Y:S01]  /*0180*/  IABS R10, R5 ;  /* 0x00000005000a7213 */ /* 0x001fe20000000000 */
[----:B-1----:R-:W-:-:S02]  /*0190*/  VIADD R6, R4, 0xffffffe ;  /* 0x0ffffffe04067836 */ /* 0x002fc40000000000 */
[----:B------:R-:W-:-:S04]  /*01a0*/  IMAD.MOV R4, RZ, RZ, -R12 ;  /* 0x000000ffff047224 */ /* 0x000fc800078e0a0c */
[----:B------:R0:W1:Y:S02]  /*01b0*/  F2I.FTZ.U32.TRUNC.NTZ R7, R6 ;  /* 0x0000000600077305 */ /* 0x000064000021f000 */
[----:B0-----:R-:W-:Y:S02]  /*01c0*/  IMAD.MOV.U32 R6, RZ, RZ, RZ ;  /* 0x000000ffff067224 */ /* 0x001fe400078e00ff */
[----:B-1----:R-:W-:-:S04]  /*01d0*/  IMAD.MOV R8, RZ, RZ, -R7 ;  /* 0x000000ffff087224 */ /* 0x002fc800078e0a07 */
[----:B------:R-:W-:Y:S02]  /*01e0*/  IMAD R11, R8, R9, RZ ;  /* 0x00000009080b7224 */ /* 0x000fe400078e02ff */
[----:B------:R-:W-:Y:S02]  /*01f0*/  IMAD.MOV.U32 R8, RZ, RZ, R10 ;  /* 0x000000ffff087224 */ /* 0x000fe400078e000a */
[----:B------:R-:W-:-:S06]  /*0200*/  IMAD.HI.U32 R7, R7, R11, R6 ;  /* 0x0000000b07077227 */ /* 0x000fcc00078e0006 */
[----:B------:R-:W-:-:S04]  /*0210*/  IMAD.HI.U32 R7, R7, R8, RZ ;  /* 0x0000000807077227 */ /* 0x000fc800078e00ff */
[----:B------:R-:W-:-:S05]  /*0220*/  IMAD R4, R7, R4, R8 ;  /* 0x0000000407047224 */ /* 0x000fca00078e0208 */
[----:B------:R-:W-:-:S13]  /*0230*/  ISETP.GT.U32.AND P1, PT, R9, R4, PT ;  /* 0x000000040900720c */ /* 0x000fda0003f24070 */
[----:B------:R-:W-:Y:S02]  /*0240*/  @!P1 IMAD.IADD R4, R4, 0x1, -R9 ;  /* 0x0000000104049824 */ /* 0x000fe400078e0a09 */
[----:B------:R-:W-:Y:S01]  /*0250*/  @!P1 VIADD R7, R7, 0x1 ;  /* 0x0000000107079836 */ /* 0x000fe20000000000 */
[----:B------:R-:W-:Y:S02]  /*0260*/  ISETP.NE.AND P1, PT, R0, RZ, PT ;  /* 0x000000ff0000720c */ /* 0x000fe40003f25270 */
[----:B------:R-:W-:Y:S02]  /*0270*/  ISETP.GE.U32.AND P0, PT, R4, R9, PT ;  /* 0x000000090400720c */ /* 0x000fe40003f06070 */
[----:B------:R-:W-:-:S04]  /*0280*/  LOP3.LUT R4, R5, R0, RZ, 0x3c, !PT ;  /* 0x0000000005047212 */ /* 0x000fc800078e3cff */
[----:B------:R-:W-:Y:S01]  /*0290*/  ISETP.GE.AND P2, PT, R4, RZ, PT ;  /* 0x000000ff0400720c */ /* 0x000fe20003f46270 */
[----:B------:R-:W-:-:S06]  /*02a0*/  VIADD R4, R2, 0x1ff ;  /* 0x000001ff02047836 */ /* 0x000fcc0000000000 */
[----:B------:R-:W-:-:S04]  /*02b0*/  @P0 VIADD R7, R7, 0x1 ;  /* 0x0000000107070836 */ /* 0x000fc80000000000 */
[----:B------:R-:W-:Y:S01]  /*02c0*/  IMAD.MOV.U32 R6, RZ, RZ, R7 ;  /* 0x000000ffff067224 */ /* 0x000fe200078e0007 */
[----:B------:R-:W-:-:S03]  /*02d0*/  SHF.R.S32.HI R7, RZ, 0x1f, R4 ;  /* 0x0000001fff077819 */ /* 0x000fc60000011404 */
[----:B------:R-:W-:Y:S01]  /*02e0*/  @!P2 IMAD.MOV R6, RZ, RZ, -R6 ;  /* 0x000000ffff06a224 */ /* 0x000fe200078e0a06 */
[----:B------:R-:W-:Y:S02]  /*02f0*/  @!P1 LOP3.LUT R6, RZ, R0, RZ, 0x33, !PT ;  /* 0x00000000ff069212 */ /* 0x000fe400078e33ff */
[----:B------:R-:W-:-:S03]  /*0300*/  LEA.HI R7, R7, R4, RZ, 0x9 ;  /* 0x0000000407077211 */ /* 0x000fc600078f48ff */
[----:B------:R-:W-:Y:S02]  /*0310*/  IMAD.SHL.U32 R4, R6, 0x8, RZ ;  /* 0x0000000806047824 */ /* 0x000fe400078e00ff */
[----:B------:R-:W-:-:S03]  /*0320*/  IMAD.MOV R6, RZ, RZ, -R6 ;  /* 0x000000ffff067224 */ /* 0x000fc600078e0a06 */
[----:B------:R-:W-:Y:S01]  /*0330*/  LEA.HI.SX32 R7, R7, -R4, 0x17 ;  /* 0x8000000407077211 */ /* 0x000fe200078fbaff */
[----:B------:R-:W-:Y:S02]  /*0340*/  IMAD R13, R0, R6, R5 ;  /* 0x00000006000d7224 */ /* 0x000fe400078e0205 */
[----:B------:R-:W-:Y:S01]  /*0350*/  IMAD.MOV.U32 R6, RZ, RZ, RZ ;  /* 0x000000ffff067224 */ /* 0x000fe200078e00ff */
[----:B------:R-:W-:-:S04]  /*0360*/  VIMNMX R8, PT, PT, R7, 0x8, PT ;  /* 0x0000000807087848 */ /* 0x000fc80003fe0100 */
[-C--:B------:R-:W-:Y:S02]  /*0370*/  IABS R10, R8.reuse ;  /* 0x00000008000a7213 */ /* 0x080fe40000000000 */
[----:B------:R-:W-:Y:S02]  /*0380*/  IABS R0, R8 ;  /* 0x0000000800007213 */ /* 0x000fe40000000000 */
[----:B------:R-:W0:Y:S08]  /*0390*/  I2F.RP R9, R10 ;  /* 0x0000000a00097306 */ /* 0x000e300000209400 */
[----:B0-----:R-:W0:Y:S02]  /*03a0*/  MUFU.RCP R9, R9 ;  /* 0x0000000900097308 */ /* 0x001e240000001000 */
[----:B0-----:R-:W-:-:S06]  /*03b0*/  VIADD R7, R9, 0xffffffe ;  /* 0x0ffffffe09077836 */ /* 0x001fcc0000000000 */
[----:B------:R-:W0:Y:S02]  /*03c0*/  F2I.FTZ.U32.TRUNC.NTZ R7, R7 ;  /* 0x0000000700077305 */ /* 0x000e24000021f000 */
[----:B0-----:R-:W-:-:S04]  /*03d0*/  IMAD.MOV R11, RZ, RZ, -R7 ;  /* 0x000000ffff0b7224 */ /* 0x001fc800078e0a07 */
[----:B------:R-:W-:Y:S01]  /*03e0*/  IMAD.MOV.U32 R5, RZ, RZ, R11 ;  /* 0x000000ffff057224 */ /* 0x000fe200078e000b */
[----:B------:R-:W-:-:S03]  /*03f0*/  IABS R11, R13 ;  /* 0x0000000d000b7213 */ /* 0x000fc60000000000 */
[----:B------:R-:W-:-:S04]  /*0400*/  IMAD R5, R5, R10, RZ ;  /* 0x0000000a05057224 */ /* 0x000fc800078e02ff */
[----:B------:R-:W-:-:S04]  /*0410*/  IMAD.HI.U32 R6, R7, R5, R6 ;  /* 0x0000000507067227 */ /* 0x000fc800078e0006 */
[----:B------:R-:W-:Y:S02]  /*0420*/  IMAD.MOV R5, RZ, RZ, -R0 ;  /* 0x000000ffff057224 */ /* 0x000fe400078e0a00 */
[----:B------:R-:W-:Y:S01]  /*0430*/  IMAD.HI.U32 R0, R6, R11, RZ ;  /* 0x0000000b06007227 */ /* 0x000fe200078e00ff */
[----:B--2---:R-:W-:Y:S02]  /*0440*/  LOP3.LUT R6, R14, 0x1ff, RZ, 0xc0, !PT ;  /* 0x000001ff0e067812 */ /* 0x004fe400078ec0ff */
[----:B------:R-:W-:Y:S01]  /*0450*/  CS2R R14, SRZ ;  /* 0x00000000000e7805 */ /* 0x000fe2000001ff00 */
[----:B------:R-:W-:-:S05]  /*0460*/  IMAD R5, R0, R5, R11 ;  /* 0x0000000500057224 */ /* 0x000fca00078e020b */
[----:B------:R-:W-:-:S13]  /*0470*/  ISETP.GT.U32.AND P1, PT, R10, R5, PT ;  /* 0x000000050a00720c */ /* 0x000fda0003f24070 */
[----:B------:R-:W-:Y:S02]  /*0480*/  @!P1 IMAD.IADD R5, R5, 0x1, -R10 ;  /* 0x0000000105059824 */ /* 0x000fe400078e0a0a */
[----:B------:R-:W-:Y:S01]  /*0490*/  @!P1 VIADD R0, R0, 0x1 ;  /* 0x0000000100009836 */ /* 0x000fe20000000000 */
[----:B------:R-:W-:Y:S02]  /*04a0*/  ISETP.NE.AND P1, PT, R8, RZ, PT ;  /* 0x000000ff0800720c */ /* 0x000fe40003f25270 */
[----:B------:R-:W-:Y:S02]  /*04b0*/  ISETP.GE.U32.AND P0, PT, R5, R10, PT ;  /* 0x0000000a0500720c */ /* 0x000fe40003f06070 */
[----:B------:R-:W-:Y:S02]  /*04c0*/  CS2R R10, SRZ ;  /* 0x00000000000a7805 */ /* 0x000fe4000001ff00 */
[----:B------:R-:W-:-:S04]  /*04d0*/  LOP3.LUT R5, R13, R8, RZ, 0x3c, !PT ;  /* 0x000000080d057212 */ /* 0x000fc800078e3cff */
[----:B------:R-:W-:-:S05]  /*04e0*/  ISETP.GE.AND P2, PT, R5, RZ, PT ;  /* 0x000000ff0500720c */ /* 0x000fca0003f46270 */
[----:B------:R-:W-:-:S08]  /*04f0*/  @P0 VIADD R0, R0, 0x1 ;  /* 0x0000000100000836 */ /* 0x000fd00000000000 */
[----:B------:R-:W-:Y:S01]  /*0500*/  @!P2 IMAD.MOV R0, RZ, RZ, -R0 ;  /* 0x000000ffff00a224 */ /* 0x000fe200078e0a00 */
[----:B------:R-:W-:-:S05]  /*0510*/  @!P1 LOP3.LUT R0, RZ, R8, RZ, 0x33, !PT ;  /* 0x00000008ff009212 */ /* 0x000fca00078e33ff */
[----:B------:R-:W-:Y:S02]  /*0520*/  IMAD.MOV R5, RZ, RZ, -R0 ;  /* 0x000000ffff057224 */ /* 0x000fe400078e0a00 */
[----:B------:R-:W-:Y:S02]  /*0530*/  IMAD.SHL.U32 R29, R0, 0x40, RZ ;  /* 0x00000040001d7824 */ /* 0x000fe400078e00ff */
[----:B------:R-:W-:Y:S01]  /*0540*/  IMAD R5, R8, R5, R13 ;  /* 0x0000000508057224 */ /* 0x000fe200078e020d */
[----:B------:R-:W-:Y:S02]  /*0550*/  CS2R R12, SRZ ;  /* 0x00000000000c7805 */ /* 0x000fe4000001ff00 */
[----:B------:R-:W-:Y:S01]  /*0560*/  CS2R R8, SRZ ;  /* 0x0000000000087805 */ /* 0x000fe2000001ff00 */
[----:B------:R-:W-:-:S04]  /*0570*/  IMAD.IADD R5, R4, 0x1, R5 ;  /* 0x0000000104057824 */ /* 0x000fc800078e0205 */
[----:B------:R-:W-:Y:S01]  /*0580*/  IMAD R28, R5, 0x200, R6 ;  /* 0x00000200051c7824 */ /* 0x000fe200078e0206 */
[----:B------:R-:W-:Y:S02]  /*0590*/  CS2R R4, SRZ ;  /* 0x0000000000047805 */ /* 0x000fe4000001ff00 */
[----:B------:R-:W-:Y:S02]  /*05a0*/  CS2R R6, SRZ ;  /* 0x0000000000067805 */ /* 0x000fe4000001ff00 */
[----:B------:R0:W-:Y:S04]  /*05b0*/  STL [R1+0x73c], R28 ;  /* 0x00073c1c01007387 */ /* 0x0001e80000100800 */
[----:B------:R0:W-:Y:S04]  /*05c0*/  STL [R1], RZ ;  /* 0x000000ff01007387 */ /* 0x0001e80000100800 */
[----:B------:R0:W-:Y:S04]  /*05d0*/  STL [R1+0x4], RZ ;  /* 0x000004ff01007387 */ /* 0x0001e80000100800 */
[----:B------:R0:W-:Y:S04]  /*05e0*/  STL [R1+0x8], RZ ;  /* 0x000008ff01007387 */ /* 0x0001e80000100800 */
[----:B------:R0:W-:Y:S04]  /*05f0*/  STL [R1+0xc], RZ ;  /* 0x00000cff01007387 */ /* 0x0001e80000100800 */
[----:B------:R0:W-:Y:S04]  /*0600*/  STL [R1+0x10], RZ ;  /* 0x000010ff01007387 */ /* 0x0001e80000100800 */
[----:B------:R0:W-:Y:S04]  /*0610*/  STL [R1+0x14], RZ ;  /* 0x000014ff01007387 */ /* 0x0001e80000100800 */
[----:B------:R0:W-:Y:S04]  /*0620*/  STL [R1+0x18], RZ ;  /* 0x000018ff01007387 */ /* 0x0001e80000100800 */
[----:B------:R0:W-:Y:S04]  /*0630*/  STL [R1+0x1c], RZ ;  /* 0x00001cff01007387 */ /* 0x0001e80000100800 */
[----:B------:R0:W-:Y:S01]  /*0640*/  STL [R1+0x2bc], R29 ;  /* 0x0002bc1d01007387 */ /* 0x0001e20000100800 */
[----:B---3--:R-:W-:Y:S05]  /*0650*/  BRA.U !UP0, `(.L_x_0) ;  /* 0x0000017108287547 */ /* 0x008fea000b800000 */
[----:B------:R-:W-:Y:S01]  /*0660*/  IABS R0, R2 ;  /* 0x0000000200007213 */ /* 0x000fe20000000000 */
[----:B------:R-:W1:Y:S01]  /*0670*/  S2R R19, SR_TID.X ;  /* 0x0000000000137919 */ /* 0x000e620000002100 */
[----:B------:R-:W-:Y:S01]  /*0680*/  IABS R4, R3 ;  /* 0x0000000300047213 */ /* 0x000fe20000000000 */
[----:B------:R-:W2:Y:S01]  /*0690*/  LDCU UR5, c[0x0][0x3ac] ;  /* 0x00007580ff0577ac */ /* 0x000ea20008000800 */
[----:B------:R-:W3:Y:S01]  /*06a0*/  I2F.RP R5, R0 ;  /* 0x0000000000057306 */ /* 0x000ee20000209400 */
[----:B------:R-:W-:Y:S01]  /*06b0*/  ISETP.GE.AND P3, PT, R28, RZ, PT ;  /* 0x000000ff1c00720c */ /* 0x000fe20003f66270 */
[----:B------:R4:W-:Y:S01]  /*06c0*/  STL [R1+0x740], R3 ;  /* 0x0007400301007387 */ /* 0x0009e20000100800 */
[----:B------:R-:W-:Y:S01]  /*06d0*/  ISETP.NE.AND P1, PT, R2, RZ, PT ;  /* 0x000000ff0200720c */ /* 0x000fe20003f25270 */
[----:B------:R-:W5:Y:S04]  /*06e0*/  LDCU UR6, c[0x0][0x3b0] ;  /* 0x00007600ff0677ac */ /* 0x000f680008000800 */
[----:B------:R-:W0:Y:S01]  /*06f0*/  I2F.RP R10, R4 ;  /* 0x00000004000a7306 */ /* 0x000e220000209400 */
[----:B------:R-:W1:Y:S01]  /*0700*/  LDCU.128 UR12, c[0x0][0x380] ;  /* 0x00007000ff0c77ac */ /* 0x000e620008000c00 */
[----:B------:R-:W1:Y:S06]  /*0710*/  LDCU UR4, c[0x0][0x3a4] ;  /* 0x00007480ff0477ac */ /* 0x000e6c0008000800 */
[----:B---3--:R-:W3:Y:S01]  /*0720*/  MUFU.RCP R5, R5 ;  /* 0x0000000500057308 */ /* 0x008ee20000001000 */
[----:B------:R-:W2:Y:S07]  /*0730*/  LDCU UR16, c[0x0][0x3a0] ;  /* 0x00007400ff1077ac */ /* 0x000eae0008000800 */
[----:B0-----:R-:W0:Y:S01]  /*0740*/  MUFU.RCP R10, R10 ;  /* 0x0000000a000a7308 */ /* 0x001e220000001000 */
[----:B-1----:R-:W-:Y:S01]  /*0750*/  SHF.R.U32.HI R26, RZ, 0x7, R19 ;  /* 0x00000007ff1a7819 */ /* 0x002fe20000011613 */
[----:B---3--:R-:W-:Y:S01]  /*0760*/  VIADD R8, R5, 0xffffffe ;  /* 0x0ffffffe05087836 */ /* 0x008fe20000000000 */
[----:B------:R-:W-:-:S02]  /*0770*/  IABS R5, R28 ;  /* 0x0000001c00057213 */ /* 0x000fc40000000000 */
[----:B------:R-:W-:-:S03]  /*0780*/  SGXT.U32 R26, R26, 0x2 ;  /* 0x000000021a1a781a */ /* 0x000fc60000000000 */
[----:B------:R1:W3:Y:S01]  /*0790*/  F2I.FTZ.U32.TRUNC.NTZ R9, R8 ;  /* 0x0000000800097305 */ /* 0x0002e2000021f000 */
[----:B------:R-:W-:Y:S01]  /*07a0*/  LOP3.LUT R26, R29, R26, RZ, 0xfc, !PT ;  /* 0x0000001a1d1a7212 */ /* 0x000fe200078efcff */
[----:B0-----:R-:W-:-:S03]  /*07b0*/  VIADD R6, R10, 0xffffffe ;  /* 0x0ffffffe0a067836 */ /* 0x001fc60000000000 */
[----:B------:R-:W-:-:S03]  /*07c0*/  LOP3.LUT R12, R26, 0x3c, RZ, 0xfc, !PT ;  /* 0x0000003c1a0c7812 */ /* 0x000fc600078efcff */
[----:B------:R0:W2:Y:S01]  /*07d0*/  F2I.FTZ.U32.TRUNC.NTZ R7, R6 ;  /* 0x0000000600077305 */ /* 0x0000a2000021f000 */
[----:B-1----:R-:W-:Y:S01]  /*07e0*/  IMAD.MOV.U32 R8, RZ, RZ, RZ ;  /* 0x000000ffff087224 */ /* 0x002fe200078e00ff */
[C---:B------:R-:W-:Y:S02]  /*07f0*/  LOP3.LUT R13, R26.reuse, 0x38, RZ, 0xfc, !PT ;  /* 0x000000381a0d7812 */ /* 0x040fe400078efcff */
[----:B------:R-:W-:Y:S02]  /*0800*/  IABS R15, R12 ;  /* 0x0000000c000f7213 */ /* 0x000fe40000000000 */
[C---:B------:R-:W-:Y:S01]  /*0810*/  LOP3.LUT R14, R26.reuse, 0x34, RZ, 0xfc, !PT ;  /* 0x000000341a0e7812 */ /* 0x040fe200078efcff */
[----:B---3--:R-:W-:Y:S01]  /*0820*/  IMAD.MOV R11, RZ, RZ, -R9 ;  /* 0x000000ffff0b7224 */ /* 0x008fe200078e0a09 */
[C---:B------:R-:W-:Y:S01]  /*0830*/  LOP3.LUT R18, R26.reuse, 0x28, RZ, 0xfc, !PT ;  /* 0x000000281a127812 */ /* 0x040fe200078efcff */
[----:B0-----:R-:W-:Y:S01]  /*0840*/  IMAD.MOV.U32 R6, RZ, RZ, RZ ;  /* 0x000000ffff067224 */ /* 0x001fe200078e00ff */
[----:B------:R-:W-:Y:S01]  /*0850*/  IABS R10, R14 ;  /* 0x0000000e000a7213 */ /* 0x000fe20000000000 */
[----:B------:R-:W-:Y:S01]  /*0860*/  IMAD R11, R11, R0, RZ ;  /* 0x000000000b0b7224 */ /* 0x000fe200078e02ff */
[----:B------:R-:W-:-:S02]  /*0870*/  LOP3.LUT R29, R26, 0x24, RZ, 0xfc, !PT ;  /* 0x000000241a1d7812 */ /* 0x000fc400078efcff */
[C---:B------:R-:W-:Y:S01]  /*0880*/  LOP3.LUT R23, R26.reuse, 0x1c, RZ, 0xfc, !PT ;  /* 0x0000001c1a177812 */ /* 0x040fe200078efcff */
[----:B------:R-:W-:Y:S01]  /*0890*/  IMAD.HI.U32 R9, R9, R11, R8 ;  /* 0x0000000b09097227 */ /* 0x000fe200078e0008 */
[----:B------:R-:W-:Y:S02]  /*08a0*/  IABS R8, R13 ;  /* 0x0000000d00087213 */ /* 0x000fe40000000000 */
[----:B------:R-:W-:Y:S01]  /*08b0*/  IABS R21, R29 ;  /* 0x0000001d00157213 */ /* 0x000fe20000000000 */
[----:B--2---:R-:W-:Y:S01]  /*08c0*/  IMAD.MOV R11, RZ, RZ, -R7 ;  /* 0x000000ffff0b7224 */ /* 0x004fe200078e0a07 */
[----:B------:R-:W-:Y:S01]  /*08d0*/  IABS R17, R23 ;  /* 0x0000001700117213 */ /* 0x000fe20000000000 */
[----:B------:R-:W-:Y:S01]  /*08e0*/  IMAD.HI.U32 R9, R9, R5, RZ ;  /* 0x0000000509097227 */ /* 0x000fe200078e00ff */
[C---:B------:R-:W-:Y:S02]  /*08f0*/  LOP3.LUT R22, R26.reuse, 0x18, RZ, 0xfc, !PT ;  /* 0x000000181a167812 */ /* 0x040fe400078efcff */
[C---:B----4-:R-:W-:Y:S01]  /*0900*/  LOP3.LUT R3, R26.reuse, 0x10, RZ, 0xfc, !PT ;  /* 0x000000101a037812 */ /* 0x050fe200078efcff */
[----:B------:R-:W-:Y:S01]  /*0910*/  IMAD.MOV R9, RZ, RZ, -R9 ;  /* 0x000000ffff097224 */ /* 0x000fe200078e0a09 */
[----:B------:R-:W-:Y:S01]  /*0920*/  IABS R27, R26 ;  /* 0x0000001a001b7213 */ /* 0x000fe20000000000 */
[----:B------:R-:W-:Y:S01]  /*0930*/  IMAD R11, R11, R4, RZ ;  /* 0x000000040b0b7224 */ /* 0x000fe200078e02ff */
[----:B------:R-:W-:Y:S01]  /*0940*/  LOP3.LUT R20, R26, 0xc, RZ, 0xfc, !PT ;  /* 0x0000000c1a147812 */ /* 0x000fe200078efcff */
[----:B------:R-:W-:-:S02]  /*0950*/  IMAD R9, R0, R9, R5 ;  /* 0x0000000900097224 */ /* 0x000fc400078e0205 */
[----:B------:R-:W-:-:S03]  /*0960*/  IMAD.HI.U32 R5, R7, R11, R6 ;  /* 0x0000000b07057227 */ /* 0x000fc600078e0006 */
[----:B------:R-:W-:-:S03]  /*0970*/  ISETP.GT.U32.AND P0, PT, R0, R9, PT ;  /* 0x000000090000720c */ /* 0x000fc60003f04070 */
[----:B------:R-:W-:-:S04]  /*0980*/  IMAD.HI.U32 R6, R5, R15, RZ ;  /* 0x0000000f05067227 */ /* 0x000fc800078e00ff */
[----:B------:R-:W-:Y:S02]  /*0990*/  IMAD.MOV R6, RZ, RZ, -R6 ;  /* 0x000000ffff067224 */ /* 0x000fe400078e0a06 */
[----:B------:R-:W-:-:S04]  /*09a0*/  IMAD.HI.U32 R7, R5, R10, RZ ;  /* 0x0000000a05077227 */ /* 0x000fc800078e00ff */
[----:B------:R-:W-:Y:S01]  /*09b0*/  @!P0 IMAD.IADD R9, R9, 0x1, -R0 ;  /* 0x0000000109098824 */ /* 0x000fe200078e0a00 */
[----:B------:R-:W-:Y:S01]  /*09c0*/  ISETP.GE.AND P0, PT, R12, RZ, PT ;  /* 0x000000ff0c00720c */ /* 0x000fe20003f06270 */
[----:B------:R-:W-:Y:S02]  /*09d0*/  IMAD R15, R4, R6, R15 ;  /* 0x00000006040f7224 */ /* 0x000fe400078e020f */
[----:B------:R-:W-:Y:S01]  /*09e0*/  IMAD.HI.U32 R6, R5, R8, RZ ;  /* 0x0000000805067227 */ /* 0x000fe200078e00ff */
[----:B------:R-:W-:Y:S02]  /*09f0*/  ISETP.GT.U32.AND P2, PT, R0, R9, PT ;  /* 0x000000090000720c */ /* 0x000fe40003f44070 */
[----:B------:R-:W-:Y:S01]  /*0a00*/  ISETP.GT.U32.AND P4, PT, R4, R15, PT ;  /* 0x0000000f0400720c */ /* 0x000fe20003f84070 */
[----:B------:R-:W-:Y:S02]  /*0a10*/  IMAD.MOV R11, RZ, RZ, -R6 ;  /* 0x000000ffff0b7224 */ /* 0x000fe400078e0a06 */
[----:B------:R-:W-:-:S02]  /*0a20*/  IMAD.MOV R7, RZ, RZ, -R7 ;  /* 0x000000ffff077224 */ /* 0x000fc400078e0a07 */
[----:B------:R-:W-:Y:S01]  /*0a30*/  IMAD R6, R4, R11, R8 ;  /* 0x0000000b04067224 */ /* 0x000fe200078e0208 */
[----:B------:R-:W-:Y:S01]  /*0a40*/  LOP3.LUT R8, R26, 0x2c, RZ, 0xfc, !PT ;  /* 0x0000002c1a087812 */ /* 0x000fe200078efcff */
[----:B------:R-:W-:-:S03]  /*0a50*/  IMAD R7, R4, R7, R10 ;  /* 0x0000000704077224 */ /* 0x000fc600078e020a */
[----:B------:R-:W-:Y:S01]  /*0a60*/  IABS R12, R8 ;  /* 0x00000008000c7213 */ /* 0x000fe20000000000 */
[----:B------:R-:W-:Y:S01]  /*0a70*/  @!P2 IMAD.IADD R9, R9, 0x1, -R0 ;  /* 0x000000010909a824 */ /* 0x000fe200078e0a00 */
[----:B------:R-:W-:Y:S01]  /*0a80*/  ISETP.GT.U32.AND P6, PT, R4, R7, PT ;  /* 0x000000070400720c */ /* 0x000fe20003fc4070 */
[----:B------:R-:W-:Y:S01]  /*0a90*/  @!P4 IMAD.IADD R15, R15, 0x1, -R4 ;  /* 0x000000010f0fc824 */ /* 0x000fe200078e0a04 */
[----:B------:R-:W-:Y:S01]  /*0aa0*/  ISETP.GE.AND P2, PT, R13, RZ, PT ;  /* 0x000000ff0d00720c */ /* 0x000fe20003f46270 */
[----:B------:R-:W-:-:S03]  /*0ab0*/  IMAD.MOV.U32 R0, RZ, RZ, R9 ;  /* 0x000000ffff007224 */ /* 0x000fc600078e0009 */
[C---:B------:R-:W-:Y:S01]  /*0ac0*/  ISETP.GT.U32.AND P5, PT, R4.reuse, R15, PT ;  /* 0x0000000f0400720c */ /* 0x040fe20003fa4070 */
[----:B------:R-:W-:Y:S01]  /*0ad0*/  @!P3 IMAD.MOV R0, RZ, RZ, -R0 ;  /* 0x000000ffff00b224 */ /* 0x000fe200078e0a00 */
[----:B------:R-:W-:Y:S02]  /*0ae0*/  @!P1 LOP3.LUT R0, RZ, R2, RZ, 0x33, !PT ;  /* 0x00000002ff009212 */ /* 0x000fe400078e33ff */
[----:B------:R-:W-:Y:S02]  /*0af0*/  ISETP.GT.U32.AND P1, PT, R4, R6, PT ;  /* 0x000000060400720c */ /* 0x000fe40003f24070 */
[----:B------:R-:W-:Y:S01]  /*0b00*/  LOP3.LUT R2, R26, 0x30, RZ, 0xfc, !PT ;  /* 0x000000301a027812 */ /* 0x000fe200078efcff */
[----:B------:R-:W-:Y:S01]  /*0b10*/  @!P6 IMAD.IADD R7, R7, 0x1, -R4 ;  /* 0x000000010707e824 */ /* 0x000fe200078e0a04 */
[----:B------:R-:W-:Y:S01]  /*0b20*/  ISETP.GE.AND P3, PT, R14, RZ, PT ;  /* 0x000000ff0e00720c */ /* 0x000fe20003f66270 */
[----:B------:R0:W-:Y:S01]  /*0b30*/  STL [R1+0x744], R0 ;  /* 0x0007440001007387 */ /* 0x0001e20000100800 */
[----:B------:R-:W-:-:S02]  /*0b40*/  IABS R10, R2 ;  /* 0x00000002000a7213 */ /* 0x000fc40000000000 */
[----:B------:R-:W-:Y:S01]  /*0b50*/  ISETP.GE.AND P4, PT, R2, RZ, PT ;  /* 0x000000ff0200720c */ /* 0x000fe20003f86270 */
[--C-:B------:R-:W-:Y:S01]  /*0b60*/  @!P5 IMAD.IADD R15, R15, 0x1, -R4.reuse ;  /* 0x000000010f0fd824 */ /* 0x100fe200078e0a04 */
[----:B------:R-:W-:Y:S01]  /*0b70*/  ISETP.GE.AND P5, PT, R8, RZ, PT ;  /* 0x000000ff0800720c */ /* 0x000fe20003fa6270 */
[C---:B------:R-:W-:Y:S01]  /*0b80*/  IMAD.HI.U32 R2, R5.reuse, R10, RZ ;  /* 0x0000000a05027227 */ /* 0x040fe200078e00ff */
[----:B------:R-:W-:Y:S02]  /*0b90*/  ISETP.GT.U32.AND P6, PT, R4, R7, PT ;  /* 0x000000070400720c */ /* 0x000fe40003fc4070 */
[----:B------:R-:W-:Y:S01]  /*0ba0*/  IABS R14, R18 ;  /* 0x00000012000e7213 */ /* 0x000fe20000000000 */
[----:B------:R-:W-:Y:S01]  /*0bb0*/  @!P1 IMAD.IADD R6, R6, 0x1, -R4 ;  /* 0x0000000106069824 */ /* 0x000fe200078e0a04 */
[----:B0-----:R-:W-:Y:S01]  /*0bc0*/  LOP3.LUT R0, R26, 0x14, RZ, 0xfc, !PT ;  /* 0x000000141a007812 */ /* 0x001fe200078efcff */
[----:B------:R-:W-:Y:S02]  /*0bd0*/  IMAD.MOV R11, RZ, RZ, -R2 ;  /* 0x000000ffff0b7224 */ /* 0x000fe400078e0a02 */
[----:B------:R-:W-:Y:S01]  /*0be0*/  IMAD.HI.U32 R8, R5, R12, RZ ;  /* 0x0000000c05087227 */ /* 0x000fe200078e00ff */
[----:B------:R-:W-:-:S02]  /*0bf0*/  ISETP.GT.U32.AND P1, PT, R4, R6, PT ;  /* 0x000000060400720c */ /* 0x000fc40003f24070 */
[----:B------:R-:W-:Y:S01]  /*0c00*/  IABS R24, R0 ;  /* 0x0000000000187213 */ /* 0x000fe20000000000 */
[----:B------:R-:W-:Y:S02]  /*0c10*/  IMAD R10, R4, R11, R10 ;  /* 0x0000000b040a7224 */ /* 0x000fe400078e020a */
[----:B------:R-:W-:Y:S02]  /*0c20*/  IMAD.MOV R13, RZ, RZ, -R8 ;  /* 0x000000ffff0d7224 */ /* 0x000fe400078e0a08 */
[----:B------:R-:W-:-:S04]  /*0c30*/  IMAD.HI.U32 R9, R5, R14, RZ ;  /* 0x0000000e05097227 */ /* 0x000fc800078e00ff */
[----:B------:R-:W-:Y:S02]  /*0c40*/  IMAD R12, R4, R13, R12 ;  /* 0x0000000d040c7224 */ /* 0x000fe400078e020c */
[--C-:B------:R-:W-:Y:S01]  /*0c50*/  @!P1 IMAD.IADD R6, R6, 0x1, -R4.reuse ;  /* 0x0000000106069824 */ /* 0x100fe200078e0a04 */
[C---:B------:R-:W-:Y:S01]  /*0c60*/  ISETP.GT.U32.AND P1, PT, R4.reuse, R10, PT ;  /* 0x0000000a0400720c */ /* 0x040fe20003f24070 */
[----:B------:R-:W-:Y:S02]  /*0c70*/  IMAD.MOV R9, RZ, RZ, -R9 ;  /* 0x000000ffff097224 */ /* 0x000fe400078e0a09 */
[----:B------:R-:W-:Y:S01]  /*0c80*/  @!P6 IMAD.IADD R7, R7, 0x1, -R4 ;  /* 0x000000010707e824 */ /* 0x000fe200078e0a04 */
[C---:B------:R-:W-:Y:S01]  /*0c90*/  ISETP.GT.U32.AND P6, PT, R4.reuse, R12, PT ;  /* 0x0000000c0400720c */ /* 0x040fe20003fc4070 */
[----:B------:R-:W-:Y:S01]  /*0ca0*/  IMAD R13, R4, R9, R14 ;  /* 0x00000009040d7224 */ /* 0x000fe200078e020e */
[----:B------:R-:W-:Y:S01]  /*0cb0*/  LOP3.LUT R14, R26, 0x20, RZ, 0xfc, !PT ;  /* 0x000000201a0e7812 */ /* 0x000fe200078efcff */
[----:B------:R-:W-:-:S02]  /*0cc0*/  @!P0 IMAD.MOV R15, RZ, RZ, -R15 ;  /* 0x000000ffff0f8224 */ /* 0x000fc400078e0a0f */
[----:B------:R-:W-:Y:S01]  /*0cd0*/  IMAD.HI.U32 R2, R5, R21, RZ ;  /* 0x0000001505027227 */ /* 0x000fe200078e00ff */
[----:B------:R-:W-:-:S03]  /*0ce0*/  IABS R16, R14 ;  /* 0x0000000e00107213 */ /* 0x000fc60000000000 */
[----:B------:R-:W-:Y:S01]  /*0cf0*/  @!P1 IMAD.IADD R10, R10, 0x1, -R4 ;  /* 0x000000010a0a9824 */ /* 0x000fe200078e0a04 */
[----:B------:R-:W-:Y:S01]  /*0d00*/  ISETP.GT.U32.AND P1, PT, R4, R13, PT ;  /* 0x0000000d0400720c */ /* 0x000fe20003f24070 */
[----:B------:R-:W-:-:S04]  /*0d10*/  IMAD.HI.U32 R8, R5, R16, RZ ;  /* 0x0000001005087227 */ /* 0x000fc800078e00ff */
[----:B------:R-:W-:Y:S01]  /*0d20*/  @!P6 IMAD.IADD R12, R12, 0x1, -R4 ;  /* 0x000000010c0ce824 */ /* 0x000fe200078e0a04 */
[C---:B------:R-:W-:Y:S01]  /*0d30*/  ISETP.GT.U32.AND P6, PT, R4.reuse, R10, PT ;  /* 0x0000000a0400720c */ /* 0x040fe20003fc4070 */
[----:B------:R-:W-:Y:S02]  /*0d40*/  IMAD.MOV R19, RZ, RZ, -R8 ;  /* 0x000000ffff137224 */ /* 0x000fe400078e0a08 */
[----:B------:R-:W-:Y:S01]  /*0d50*/  IMAD.HI.U32 R9, R5, R17, RZ ;  /* 0x0000001105097227 */ /* 0x000fe200078e00ff */
[----:B------:R-:W-:-:S03]  /*0d60*/  ISETP.GT.U32.AND P0, PT, R4, R12, PT ;  /* 0x0000000c0400720c */ /* 0x000fc60003f04070 */
[----:B------:R-:W-:Y:S02]  /*0d70*/  @!P1 IMAD.IADD R13, R13, 0x1, -R4 ;  /* 0x000000010d0d9824 */ /* 0x000fe400078e0a04 */
[----:B------:R-:W-:Y:S01]  /*0d80*/  IMAD R16, R4, R19, R16 ;  /* 0x0000001304107224 */ /* 0x000fe200078e0210 */
[----:B------:R-:W-:Y:S01]  /*0d90*/  LOP3.LUT R19, R26, 0x8, RZ, 0xfc, !PT ;  /* 0x000000081a137812 */ /* 0x000fe200078efcff */
[----:B------:R-:W-:Y:S01]  /*0da0*/  IMAD.MOV R2, RZ, RZ, -R2 ;  /* 0x000000ffff027224 */ /* 0x000fe200078e0a02 */
[C---:B------:R-:W-:Y:S01]  /*0db0*/  ISETP.GT.U32.AND P1, PT, R4.reuse, R13, PT ;  /* 0x0000000d0400720c */ /* 0x040fe20003f24070 */
[----:B------:R-:W-:Y:S02]  /*0dc0*/  IMAD.MOV R8, RZ, RZ, -R9 ;  /* 0x000000ffff087224 */ /* 0x000fe400078e0a09 */
[----:B------:R-:W-:Y:S01]  /*0dd0*/  IMAD R21, R4, R2, R21 ;  /* 0x0000000204157224 */ /* 0x000fe200078e0215 */
[----:B------:R-:W-:Y:S01]  /*0de0*/  IABS R2, R22 ;  /* 0x0000001600027213 */ /* 0x000fe20000000000 */
[--C-:B------:R-:W-:Y:S01]  /*0df0*/  @!P0 IMAD.IADD R12, R12, 0x1, -R4.reuse ;  /* 0x000000010c0c8824 */ /* 0x100fe200078e0a04 */
[C---:B------:R-:W-:Y:S01]  /*0e00*/  ISETP.GT.U32.AND P0, PT, R4.reuse, R16, PT ;  /* 0x000000100400720c */ /* 0x040fe20003f04070 */
[----:B------:R-:W-:Y:S01]  /*0e10*/  IMAD R17, R4, R8, R17 ;  /* 0x0000000804117224 */ /* 0x000fe200078e0211 */
[----:B------:R-:W-:Y:S01]  /*0e20*/  IABS R8, R20 ;  /* 0x0000001400087213 */ /* 0x000fe20000000000 */
[----:B------:R-:W-:Y:S01]  /*0e30*/  @!P6 IMAD.IADD R10, R10, 0x1, -R4 ;  /* 0x000000010a0ae824 */ /* 0x000fe200078e0a04 */
[----:B------:R-:W-:Y:S01]  /*0e40*/  ISETP.GT.U32.AND P6, PT, R4, R21, PT ;  /* 0x000000150400720c */ /* 0x000fe20003fc4070 */
[----:B------:R-:W-:-:S04]  /*0e50*/  IMAD.HI.U32 R11, R5, R2, RZ ;  /* 0x00000002050b7227 */ /* 0x000fc800078e00ff */
[----:B------:R-:W-:Y:S01]  /*0e60*/  @!P1 IMAD.IADD R13, R13, 0x1, -R4 ;  /* 0x000000010d0d9824 */ /* 0x000fe200078e0a04 */
[----:B------:R-:W-:Y:S01]  /*0e70*/  ISETP.GT.U32.AND P1, PT, R4, R17, PT ;  /* 0x000000110400720c */ /* 0x000fe20003f24070 */
[----:B------:R-:W-:-:S04]  /*0e80*/  IMAD.HI.U32 R25, R5, R24, RZ ;  /* 0x0000001805197227 */ /* 0x000fc800078e00ff */
[----:B------:R-:W-:Y:S01]  /*0e90*/  IMAD.MOV R9, RZ, RZ, -R11 ;  /* 0x000000ffff097224 */ /* 0x000fe200078e0a0b */
[----:B------:R-:W-:Y:S01]  /*0ea0*/  IABS R11, R3 ;  /* 0x00000003000b7213 */ /* 0x000fe20000000000 */
[----:B------:R-:W-:Y:S02]  /*0eb0*/  IMAD.MOV R25, RZ, RZ, -R25 ;  /* 0x000000ffff197224 */ /* 0x000fe400078e0a19 */
[----:B------:R-:W-:Y:S01]  /*0ec0*/  @!P0 IMAD.IADD R16, R16, 0x1, -R4 ;  /* 0x0000000110108824 */ /* 0x000fe200078e0a04 */
[----:B------:R-:W-:Y:S01]  /*0ed0*/  ISETP.GE.AND P0, PT, R18, RZ, PT ;  /* 0x000000ff1200720c */ /* 0x000fe20003f06270 */
[C---:B------:R-:W-:Y:S01]  /*0ee0*/  IMAD R2, R4.reuse, R9, R2 ;  /* 0x0000000904027224 */ /* 0x040fe200078e0202 */
[----:B------:R-:W-:Y:S01]  /*0ef0*/  IABS R9, R19 ;  /* 0x0000001300097213 */ /* 0x000fe20000000000 */
[----:B------:R-:W-:Y:S02]  /*0f00*/  IMAD R18, R4, R25, R24 ;  /* 0x0000001904127224 */ /* 0x000fe400078e0218 */
[----:B------:R-:W-:-:S04]  /*0f10*/  IMAD.HI.U32 R25, R5, R11, RZ ;  /* 0x0000000b05197227 */ /* 0x000fc800078e00ff */
[--C-:B------:R-:W-:Y:S01]  /*0f20*/  @!P6 IMAD.IADD R21, R21, 0x1, -R4.reuse ;  /* 0x000000011515e824 */ /* 0x100fe200078e0a04 */
[----:B------:R-:W-:Y:S01]  /*0f30*/  ISETP.GT.U32.AND P6, PT, R4, R2, PT ;  /* 0x000000020400720c */ /* 0x000fe20003fc4070 */
[----:B------:R-:W-:Y:S01]  /*0f40*/  @!P1 IMAD.IADD R17, R17, 0x1, -R4 ;  /* 0x0000000111119824 */ /* 0x000fe200078e0a04 */
[C---:B------:R-:W-:Y:S01]  /*0f50*/  ISETP.GE.AND P1, PT, R26.reuse, RZ, PT ;  /* 0x000000ff1a00720c */ /* 0x040fe20003f26270 */
[----:B------:R-:W-:Y:S01]  /*0f60*/  IMAD.MOV R25, RZ, RZ, -R25 ;  /* 0x000000ffff197224 */ /* 0x000fe200078e0a19 */
[----:B------:R-:W-:Y:S01]  /*0f70*/  LOP3.LUT R26, R26, 0x4, RZ, 0xfc, !PT ;  /* 0x000000041a1a7812 */ /* 0x000fe200078efcff */
[----:B------:R-:W-:Y:S01]  /*0f80*/  @!P3 IMAD.MOV R7, RZ, RZ, -R7 ;  /* 0x000000ffff07b224 */ /* 0x000fe200078e0a07 */
[C---:B------:R-:W-:Y:S01]  /*0f90*/  ISETP.GT.U32.AND P3, PT, R4.reuse, R16, PT ;  /* 0x000000100400720c */ /* 0x040fe20003f64070 */
[C---:B------:R-:W-:Y:S02]  /*0fa0*/  IMAD R11, R4.reuse, R25, R11 ;  /* 0x00000019040b7224 */ /* 0x040fe400078e020b */
[----:B------:R-:W-:Y:S01]  /*0fb0*/  @!P4 IMAD.MOV R10, RZ, RZ, -R10 ;  /* 0x000000ffff0ac224 */ /* 0x000fe200078e0a0a */
[----:B------:R-:W-:Y:S01]  /*0fc0*/  ISETP.GT.U32.AND P4, PT, R4, R17, PT ;  /* 0x000000110400720c */ /* 0x000fe20003f84070 */
[----:B------:R-:W-:-:S04]  /*0fd0*/  IMAD.HI.U32 R25, R5, R27, RZ ;  /* 0x0000001b05197227 */ /* 0x000fc800078e00ff */
[----:B------:R-:W-:Y:S02]  /*0fe0*/  IMAD.MOV R25, RZ, RZ, -R25 ;  /* 0x000000ffff197224 */ /* 0x000fe400078e0a19 */
[----:B------:R-:W-:Y:S01]  /*0ff0*/  @!P6 IMAD.IADD R2, R2, 0x1, -R4 ;  /* 0x000000010202e824 */ /* 0x000fe200078e0a04 */
[C---:B------:R-:W-:Y:S01]  /*1000*/  ISETP.GT.U32.AND P6, PT, R4.reuse, R18, PT ;  /* 0x000000120400720c */ /* 0x040fe20003fc4070 */
[C---:B------:R-:W-:Y:S02]  /*1010*/  IMAD R25, R4.reuse, R25, R27 ;  /* 0x0000001904197224 */ /* 0x040fe400078e021b */
[----:B------:R-:W-:Y:S01]  /*1020*/  @!P2 IMAD.MOV R6, RZ, RZ, -R6 ;  /* 0x000000ffff06a224 */ /* 0x000fe200078e0a06 */
[C---:B------:R-:W-:Y:S01]  /*1030*/  ISETP.GT.U32.AND P2, PT, R4.reuse, R21, PT ;  /* 0x000000150400720c */ /* 0x040fe20003f44070 */
[----:B------:R-:W-:Y:S01]  /*1040*/  @!P0 IMAD.MOV R13, RZ, RZ, -R13 ;  /* 0x000000ffff0d8224 */ /* 0x000fe200078e0a0d */
[----:B------:R-:W-:Y:S01]  /*1050*/  ISETP.GT.U32.AND P0, PT, R4, R11, PT ;  /* 0x0000000b0400720c */ /* 0x000fe20003f04070 */
[--C-:B------:R-:W-:Y:S01]  /*1060*/  @!P3 IMAD.IADD R16, R16, 0x1, -R4.reuse ;  /* 0x000000011010b824 */ /* 0x100fe200078e0a04 */
[----:B------:R-:W-:Y:S01]  /*1070*/  ISETP.GT.U32.AND P3, PT, R4, R25, PT ;  /* 0x000000190400720c */ /* 0x000fe20003f64070 */
[----:B------:R-:W-:Y:S01]  /*1080*/  @!P4 IMAD.IADD R17, R17, 0x1, -R4 ;  /* 0x000000011111c824 */ /* 0x000fe200078e0a04 */
[----:B------:R-:W-:Y:S01]  /*1090*/  ISETP.GE.AND P4, PT, R29, RZ, PT ;  /* 0x000000ff1d00720c */ /* 0x000fe20003f86270 */
[----:B------:R-:W-:-:S04]  /*10a0*/  IMAD.HI.U32 R28, R5, R8, RZ ;  /* 0x00000008051c7227 */ /* 0x000fc800078e00ff */
[--C-:B------:R-:W-:Y:S01]  /*10b0*/  @!P6 IMAD.IADD R18, R18, 0x1, -R4.reuse ;  /* 0x000000011212e824 */ /* 0x100fe200078e0a04 */
[----:B------:R-:W-:Y:S01]  /*10c0*/  ISETP.GT.U32.AND P6, PT, R4, R2, PT ;  /* 0x000000020400720c */ /* 0x000fe20003fc4070 */
[--C-:B------:R-:W-:Y:S02]  /*10d0*/  @!P2 IMAD.IADD R21, R21, 0x1, -R4.reuse ;  /* 0x000000011515a824 */ /* 0x100fe400078e0a04 */
[--C-:B------:R-:W-:Y:S01]  /*10e0*/  @!P0 IMAD.IADD R11, R11, 0x1, -R4.reuse ;  /* 0x000000010b0b8824 */ /* 0x100fe200078e0a04 */
[----:B------:R-:W-:Y:S01]  /*10f0*/  ISETP.GE.AND P0, PT, R23, RZ, PT ;  /* 0x000000ff1700720c */ /* 0x000fe20003f06270 */
[----:B------:R-:W-:Y:S01]  /*1100*/  @!P3 IMAD.IADD R25, R25, 0x1, -R4 ;  /* 0x000000011919b824 */ /* 0x000fe200078e0a04 */
[----:B------:R-:W-:Y:S01]  /*1110*/  ISETP.GE.AND P3, PT, R22, RZ, PT ;  /* 0x000000ff1600720c */ /* 0x000fe20003f66270 */
[----:B------:R-:W-:Y:S01]  /*1120*/  @!P4 IMAD.MOV R21, RZ, RZ, -R21 ;  /* 0x000000ffff15c224 */ /* 0x000fe200078e0a15 */
[----:B------:R-:W-:Y:S01]  /*1130*/  ISETP.GT.U32.AND P4, PT, R4, R11, PT ;  /* 0x0000000b0400720c */ /* 0x000fe20003f84070 */
[----:B------:R-:W-:-:S02]  /*1140*/  IMAD.MOV R28, RZ, RZ, -R28 ;  /* 0x000000ffff1c7224 */ /* 0x000fc400078e0a1c */
[----:B------:R-:W-:-:S04]  /*1150*/  IMAD.HI.U32 R24, R5, R9, RZ ;  /* 0x0000000905187227 */ /* 0x000fc800078e00ff */
[----:B------:R-:W-:Y:S02]  /*1160*/  @!P6 IMAD.IADD R2, R2, 0x1, -R4 ;  /* 0x000000010202e824 */ /* 0x000fe400078e0a04 */
[----:B------:R-:W-:Y:S01]  /*1170*/  IMAD R8, R4, R28, R8 ;  /* 0x0000001c04087224 */ /* 0x000fe200078e0208 */
[----:B------:R-:W-:Y:S01]  /*1180*/  IABS R28, R26 ;  /* 0x0000001a001c7213 */ /* 0x000fe20000000000 */
[----:B------:R-:W-:Y:S01]  /*1190*/  @!P3 IMAD.MOV R2, RZ, RZ, -R2 ;  /* 0x000000ffff02b224 */ /* 0x000fe200078e0a02 */
[----:B------:R-:W-:Y:S01]  /*11a0*/  ISETP.GE.AND P3, PT, R0, RZ, PT ;  /* 0x000000ff0000720c */ /* 0x000fe20003f66270 */
[----:B------:R-:W-:Y:S01]  /*11b0*/  @!P4 IMAD.IADD R11, R11, 0x1, -R4 ;  /* 0x000000010b0bc824 */ /* 0x000fe200078e0a04 */
[----:B------:R-:W2:Y:S01]  /*11c0*/  LDL.LU R0, [R1+0x744] ;  /* 0x0007440001007983 */ /* 0x000ea20000300800 */
[----:B------:R-:W-:Y:S01]  /*11d0*/  ISETP.GE.AND P4, PT, R3, RZ, PT ;  /* 0x000000ff0300720c */ /* 0x000fe20003f86270 */
[----:B------:R-:W-:Y:S01]  /*11e0*/  IMAD.MOV R24, RZ, RZ, -R24 ;  /* 0x000000ffff187224 */ /* 0x000fe200078e0a18 */
[C---:B------:R-:W-:Y:S01]  /*11f0*/  ISETP.GT.U32.AND P2, PT, R4.reuse, R8, PT ;  /* 0x000000080400720c */ /* 0x040fe20003f44070 */
[----:B------:R-:W3:Y:S01]  /*1200*/  LDL.LU R3, [R1+0x740] ;  /* 0x0007400001037983 */ /* 0x000ee20000300800 */
[----:B------:R-:W-:Y:S01]  /*1210*/  @!P5 IMAD.MOV R12, RZ, RZ, -R12 ;  /* 0x000000ffff0cd224 */ /* 0x000fe200078e0a0c */
[C---:B------:R-:W-:Y:S01]  /*1220*/  ISETP.GT.U32.AND P5, PT, R4.reuse, R18, PT ;  /* 0x000000120400720c */ /* 0x040fe20003fa4070 */
[----:B------:R-:W-:-:S02]  /*1230*/  IMAD R9, R4, R24, R9 ;  /* 0x0000001804097224 */ /* 0x000fc400078e0209 */
[----:B------:R-:W-:Y:S02]  /*1240*/  IMAD.MOV.U32 R24, RZ, RZ, R28 ;  /* 0x000000ffff187224 */ /* 0x000fe400078e001c */
[----:B------:R-:W-:Y:S01]  /*1250*/  @!P0 IMAD.MOV R17, RZ, RZ, -R17 ;  /* 0x000000ffff118224 */ /* 0x000fe200078e0a11 */
[----:B------:R-:W-:Y:S01]  /*1260*/  ISETP.GT.U32.AND P6, PT, R4, R9, PT ;  /* 0x000000090400720c */ /* 0x000fe20003fc4070 */
[----:B------:R-:W-:-:S04]  /*1270*/  IMAD.HI.U32 R5, R5, R24, RZ ;  /* 0x0000001805057227 */ /* 0x000fc800078e00ff */
[----:B------:R-:W-:Y:S01]  /*1280*/  IMAD.MOV R5, RZ, RZ, -R5 ;  /* 0x000000ffff057224 */ /* 0x000fe200078e0a05 */
[----:B------:R-:W0:Y:S01]  /*1290*/  S2R R28, SR_TID.X ;  /* 0x00000000001c7919 */ /* 0x000e220000002100 */
[----:B------:R-:W-:Y:S01]  /*12a0*/  @!P5 IMAD.IADD R18, R18, 0x1, -R4 ;  /* 0x000000011212d824 */ /* 0x000fe200078e0a04 */
[----:B------:R-:W-:Y:S01]  /*12b0*/  ISETP.GE.AND P5, PT, R14, RZ, PT ;  /* 0x000000ff0e00720c */ /* 0x000fe20003fa6270 */
[----:B------:R-:W-:Y:S02]  /*12c0*/  IMAD R24, R4, R5, R24 ;  /* 0x0000000504187224 */ /* 0x000fe400078e0218 */
[--C-:B------:R-:W-:Y:S02]  /*12d0*/  @!P2 IMAD.IADD R8, R8, 0x1, -R4.reuse ;  /* 0x000000010808a824 */ /* 0x100fe400078e0a04 */
[----:B------:R-:W-:Y:S01]  /*12e0*/  @!P6 IMAD.IADD R9, R9, 0x1, -R4 ;  /* 0x000000010909e824 */ /* 0x000fe200078e0a04 */
[C---:B------:R-:W-:Y:S02]  /*12f0*/  ISETP.GT.U32.AND P2, PT, R4.reuse, R24, PT ;  /* 0x000000180400720c */ /* 0x040fe40003f44070 */
[----:B------:R-:W-:-:S02]  /*1300*/  ISETP.GT.U32.AND P6, PT, R4, R25, PT ;  /* 0x000000190400720c */ /* 0x000fc40003fc4070 */
[----:B------:R-:W-:-:S03]  /*1310*/  ISETP.GT.U32.AND P0, PT, R4, R9, PT ;  /* 0x000000090400720c */ /* 0x000fc60003f04070 */
[----:B------:R-:W-:Y:S01]  /*1320*/  @!P5 IMAD.MOV R16, RZ, RZ, -R16 ;  /* 0x000000ffff10d224 */ /* 0x000fe200078e0a10 */
[----:B------:R-:W-:-:S05]  /*1330*/  ISETP.GT.U32.AND P5, PT, R4, R8, PT ;  /* 0x000000080400720c */ /* 0x000fca0003fa4070 */
[----:B------:R-:W-:-:S05]  /*1340*/  @!P2 IMAD.IADD R24, R24, 0x1, -R4 ;  /* 0x000000011818a824 */ /* 0x000fca00078e0a04 */
[----:B------:R-:W-:Y:S01]  /*1350*/  ISETP.GT.U32.AND P2, PT, R4, R24, PT ;  /* 0x000000180400720c */ /* 0x000fe20003f44070 */
[--C-:B------:R-:W-:Y:S01]  /*1360*/  @!P6 IMAD.IADD R25, R25, 0x1, -R4.reuse ;  /* 0x000000011919e824 */ /* 0x100fe200078e0a04 */
[----:B------:R-:W-:Y:S01]  /*1370*/  ISETP.GE.AND P6, PT, R19, RZ, PT ;  /* 0x000000ff1300720c */ /* 0x000fe20003fc6270 */
[--C-:B------:R-:W-:Y:S01]  /*1380*/  @!P5 IMAD.IADD R8, R8, 0x1, -R4.reuse ;  /* 0x000000010808d824 */ /* 0x100fe200078e0a04 */
[----:B------:R-:W-:Y:S01]  /*1390*/  ISETP.GE.AND P5, PT, R20, RZ, PT ;  /* 0x000000ff1400720c */ /* 0x000fe20003fa6270 */
[----:B------:R-:W-:Y:S01]  /*13a0*/  @!P0 IMAD.IADD R9, R9, 0x1, -R4 ;  /* 0x0000000109098824 */ /* 0x000fe200078e0a04 */
[----:B0-----:R-:W-:Y:S02]  /*13b0*/  LOP3.LUT R5, R28, 0x7f, RZ, 0xc0, !PT ;  /* 0x0000007f1c057812 */ /* 0x001fe400078ec0ff */
[----:B------:R-:W-:-:S05]  /*13c0*/  ISETP.GE.AND P0, PT, R26, RZ, PT ;  /* 0x000000ff1a00720c */ /* 0x000fca0003f06270 */
[----:B------:R-:W-:Y:S02]  /*13d0*/  @!P2 IMAD.IADD R24, R24, 0x1, -R4 ;  /* 0x000000011818a824 */ /* 0x000fe400078e0a04 */
[----:B------:R-:W-:Y:S02]  /*13e0*/  IMAD R4, R5, UR5, RZ ;  /* 0x0000000505047c24 */ /* 0x000fe4000f8e02ff */
[----:B------:R-:W-:Y:S02]  /*13f0*/  @!P3 IMAD.MOV R18, RZ, RZ, -R18 ;  /* 0x000000ffff12b224 */ /* 0x000fe400078e0a12 */
[----:B------:R-:W-:Y:S02]  /*1400*/  @!P4 IMAD.MOV R11, RZ, RZ, -R11 ;  /* 0x000000ffff0bc224 */ /* 0x000fe400078e0a0b */
[----:B------:R-:W-:Y:S02]  /*1410*/  @!P5 IMAD.MOV R8, RZ, RZ, -R8 ;  /* 0x000000ffff08d224 */ /* 0x000fe400078e0a08 */
[----:B------:R-:W-:-:S02]  /*1420*/  @!P6 IMAD.MOV R9, RZ, RZ, -R9 ;  /* 0x000000ffff09e224 */ /* 0x000fc400078e0a09 */
[----:B------:R-:W-:Y:S02]  /*1430*/  @!P0 IMAD.MOV R24, RZ, RZ, -R24 ;  /* 0x000000ffff188224 */ /* 0x000fe400078e0a18 */
[----:B------:R-:W-:Y:S01]  /*1440*/  @!P1 IMAD.MOV R25, RZ, RZ, -R25 ;  /* 0x000000ffff199224 */ /* 0x000fe200078e0a19 */
[----:B---3--:R-:W-:Y:S02]  /*1450*/  ISETP.NE.AND P2, PT, R3, RZ, PT ;  /* 0x000000ff0300720c */ /* 0x008fe40003f45270 */
[----:B------:R-:W-:-:S04]  /*1460*/  LOP3.LUT R5, RZ, R3, RZ, 0x33, !PT ;  /* 0x00000003ff057212 */ /* 0x000fc800078e33ff */
[C---:B------:R-:W-:Y:S02]  /*1470*/  SEL R15, R5.reuse, R15, !P2 ;  /* 0x0000000f050f7207 */ /* 0x040fe40005000000 */
[C---:B------:R-:W-:Y:S02]  /*1480*/  SEL R6, R5.reuse, R6, !P2 ;  /* 0x0000000605067207 */ /* 0x040fe40005000000 */
[----:B------:R-:W-:Y:S01]  /*1490*/  SEL R7, R5, R7, !P2 ;  /* 0x0000000705077207 */ /* 0x000fe20005000000 */
[----:B-----5:R-:W-:Y:S01]  /*14a0*/  IMAD R15, R15, UR6, RZ ;  /* 0x000000060f0f7c24 */ /* 0x020fe2000f8e02ff */
[----:B------:R-:W-:Y:S01]  /*14b0*/  LEA R3, P3, R4, UR14, 0x1 ;  /* 0x0000000e04037c11 */ /* 0x000fe2000f8608ff */
[----:B--2---:R-:W-:Y:S01]  /*14c0*/  IMAD R0, R0, UR4, RZ ;  /* 0x0000000400007c24 */ /* 0x004fe2000f8e02ff */
[C---:B------:R-:W-:Y:S01]  /*14d0*/  SEL R10, R5.reuse, R10, !P2 ;  /* 0x0000000a050a7207 */ /* 0x040fe20005000000 */
[----:B------:R-:W-:Y:S01]  /*14e0*/  IMAD R6, R6, UR6, RZ ;  /* 0x0000000606067c24 */ /* 0x000fe2000f8e02ff */
[----:B------:R-:W-:Y:S01]  /*14f0*/  SEL R12, R5, R12, !P2 ;  /* 0x0000000c050c7207 */ /* 0x000fe20005000000 */
[----:B------:R-:W-:Y:S01]  /*1500*/  IMAD R7, R7, UR6, RZ ;  /* 0x0000000607077c24 */ /* 0x000fe2000f8e02ff */
[C---:B------:R-:W-:Y:S01]  /*1510*/  SEL R13, R5.reuse, R13, !P2 ;  /* 0x0000000d050d7207 */ /* 0x040fe20005000000 */
[----:B------:R-:W0:Y:S01]  /*1520*/  LDCU UR14, c[0x0][0x3ac] ;  /* 0x00007580ff0e77ac */ /* 0x000e220008000800 */
[----:B------:R-:W-:-:S02]  /*1530*/  SEL R21, R5, R21, !P2 ;  /* 0x0000001505157207 */ /* 0x000fc40005000000 */
[C---:B------:R-:W-:Y:S02]  /*1540*/  SEL R16, R5.reuse, R16, !P2 ;  /* 0x0000001005107207 */ /* 0x040fe40005000000 */
[C---:B------:R-:W-:Y:S02]  /*1550*/  SEL R17, R5.reuse, R17, !P2 ;  /* 0x0000001105117207 */ /* 0x040fe40005000000 */
[C---:B------:R-:W-:Y:S02]  /*1560*/  SEL R2, R5.reuse, R2, !P2 ;  /* 0x0000000205027207 */ /* 0x040fe40005000000 */
[C---:B------:R-:W-:Y:S02]  /*1570*/  SEL R18, R5.reuse, R18, !P2 ;  /* 0x0000001205127207 */ /* 0x040fe40005000000 */
[C---:B------:R-:W-:Y:S02]  /*1580*/  SEL R11, R5.reuse, R11, !P2 ;  /* 0x0000000b050b7207 */ /* 0x040fe40005000000 */
[----:B------:R-:W-:-:S02]  /*1590*/  SEL R8, R5, R8, !P2 ;  /* 0x0000000805087207 */ /* 0x000fc40005000000 */
[C---:B------:R-:W-:Y:S02]  /*15a0*/  SEL R9, R5.reuse, R9, !P2 ;  /* 0x0000000905097207 */ /* 0x040fe40005000000 */
[C---:B------:R-:W-:Y:S02]  /*15b0*/  SEL R24, R5.reuse, R24, !P2 ;  /* 0x0000001805187207 */ /* 0x040fe40005000000 */
[----:B------:R-:W-:Y:S02]  /*15c0*/  SEL R5, R5, R25, !P2 ;  /* 0x0000001905057207 */ /* 0x000fe40005000000 */
[-C--:B------:R-:W-:Y:S02]  /*15d0*/  LEA R22, P2, R15, R3.reuse, 0x1 ;  /* 0x000000030f167211 */ /* 0x080fe400078408ff */
[----:B------:R-:W-:Y:S02]  /*15e0*/  LEA.HI.X.SX32 R4, R4, UR15, 0x1, P3 ;  /* 0x0000000f04047c11 */ /* 0x000fe400098f0eff */
[----:B------:R-:W-:Y:S01]  /*15f0*/  LEA R20, P0, R0, UR12, 0x1 ;  /* 0x0000000c00147c11 */ /* 0x000fe2000f8008ff */
[----:B------:R-:W-:Y:S01]  /*1600*/  IMAD R10, R10, UR6, RZ ;  /* 0x000000060a0a7c24 */ /* 0x000fe2000f8e02ff */
[-C--:B------:R-:W-:Y:S01]  /*1610*/  LEA R19, P3, R6, R3.reuse, 0x1 ;  /* 0x0000000306137211 */ /* 0x080fe200078608ff */
[----:B------:R-:W-:Y:S01]  /*1620*/  IMAD R12, R12, UR6, RZ ;  /* 0x000000060c0c7c24 */ /* 0x000fe2000f8e02ff */
[----:B------:R-:W-:Y:S01]  /*1630*/  LEA R14, P4, R7, R3, 0x1 ;  /* 0x00000003070e7211 */ /* 0x000fe200078808ff */
[----:B------:R-:W-:Y:S01]  /*1640*/  STL [R1+0x720], R22 ;  /* 0x0007201601007387 */ /* 0x000fe20000100800 */
[----:B------:R-:W-:-:S03]  /*1650*/  IMAD R13, R13, UR6, RZ ;  /* 0x000000060d0d7c24 */ /* 0x000fc6000f8e02ff */
[----:B------:R-:W-:Y:S01]  /*1660*/  STL [R1+0x1f4], R20 ;  /* 0x0001f41401007387 */ /* 0x000fe20000100800 */
[----:B------:R-:W-:-:S03]  /*1670*/  IMAD R21, R21, UR6, RZ ;  /* 0x0000000615157c24 */ /* 0x000fc6000f8e02ff */
[----:B------:R1:W-:Y:S04]  /*1680*/  STL [R1+0x724], R19 ;  /* 0x0007241301007387 */ /* 0x0003e80000100800 */
[----:B------:R2:W-:Y:S01]  /*1690*/  STL [R1+0x728], R14 ;  /* 0x0007280e01007387 */ /* 0x0005e20000100800 */
[----:B------:R-:W-:Y:S01]  /*16a0*/  IMAD R16, R16, UR6, RZ ;  /* 0x0000000610107c24 */ /* 0x000fe2000f8e02ff */
[-C--:B-1----:R-:W-:Y:S02]  /*16b0*/  LEA R19, P5, R10, R3.reuse, 0x1 ;  /* 0x000000030a137211 */ /* 0x082fe400078a08ff */
[----:B--2---:R-:W-:-:S03]  /*16c0*/  LEA R14, P6, R12, R3, 0x1 ;  /* 0x000000030c0e7211 */ /* 0x004fc600078c08ff */
[----:B------:R1:W-:Y:S01]  /*16d0*/  STL [R1+0x72c], R19 ;  /* 0x00072c1301007387 */ /* 0x0003e20000100800 */
[----:B------:R-:W-:-:S03]  /*16e0*/  LEA R22, P1, R13, R3, 0x1 ;  /* 0x000000030d167211 */ /* 0x000fc600078208ff */
[----:B------:R2:W-:Y:S01]  /*16f0*/  STL [R1+0x730], R14 ;  /* 0x0007300e01007387 */ /* 0x0005e20000100800 */
[----:B------:R-:W-:Y:S01]  /*1700*/  IMAD R17, R17, UR6, RZ ;  /* 0x0000000611117c24 */ /* 0x000fe2000f8e02ff */
[-C--:B-1----:R-:W-:Y:S02]  /*1710*/  LEA.HI.X.SX32 R19, R15, R4.reuse, 0x1, P2 ;  /* 0x000000040f137211 */ /* 0x082fe400010f0eff */
[----:B------:R-:W-:Y:S02]  /*1720*/  LEA.HI.X.SX32 R15, R6, R4, 0x1, P3 ;  /* 0x00000004060f7211 */ /* 0x000fe400018f0eff */
[-C--:B--2---:R-:W-:Y:S01]  /*1730*/  LEA R14, P2, R21, R3.reuse, 0x1 ;  /* 0x00000003150e7211 */ /* 0x084fe200078408ff */
[----:B------:R-:W-:Y:S01]  /*1740*/  STL [R1+0x734], R22 ;  /* 0x0007341601007387 */ /* 0x000fe20000100800 */
[----:B------:R-:W-:-:S03]  /*1750*/  LEA R6, P3, R16, R3, 0x1 ;  /* 0x0000000310067211 */ /* 0x000fc600078608ff */
[----:B------:R-:W-:Y:S01]  /*1760*/  STL [R1+0x718], R19 ;  /* 0x0007181301007387 */ /* 0x000fe20000100800 */
[----:B------:R-:W-:-:S03]  /*1770*/  IMAD R2, R2, UR6, RZ ;  /* 0x0000000602027c24 */ /* 0x000fc6000f8e02ff */
[----:B------:R1:W-:Y:S01]  /*1780*/  STL [R1+0x71c], R14 ;  /* 0x00071c0e01007387 */ /* 0x0003e20000100800 */
[----:B------:R-:W-:-:S03]  /*1790*/  IMAD R18, R18, UR6, RZ ;  /* 0x0000000612127c24 */ /* 0x000fc6000f8e02ff */
[----:B------:R-:W-:Y:S04]  /*17a0*/  STL [R1+0x710], R15 ;  /* 0x0007100f01007387 */ /* 0x000fe80000100800 */
[----:B------:R2:W-:Y:S01]  /*17b0*/  STL [R1+0x714], R6 ;  /* 0x0007140601007387 */ /* 0x0005e20000100800 */
[----:B-1----:R-:W-:Y:S02]  /*17c0*/  LEA.HI.X.SX32 R14, R7, R4, 0x1, P4 ;  /* 0x00000004070e7211 */ /* 0x002fe400020f0eff */
[----:B------:R-:W-:-:S03]  /*17d0*/  LEA R7, P4, R17, R3, 0x1 ;  /* 0x0000000311077211 */ /* 0x000fc600078808ff */
[----:B------:R-:W-:Y:S01]  /*17e0*/  STL [R1+0x708], R14 ;  /* 0x0007080e01007387 */ /* 0x000fe20000100800 */
[----:B--2---:R-:W-:-:S03]  /*17f0*/  LEA.HI.X.SX32 R6, R10, R4, 0x1, P5 ;  /* 0x000000040a067211 */ /* 0x004fc600028f0eff */
[----:B------:R1:W-:Y:S01]  /*1800*/  STL [R1+0x70c], R7 ;  /* 0x00070c0701007387 */ /* 0x0003e20000100800 */
[----:B------:R-:W-:Y:S01]  /*1810*/  LEA R10, P5, R2, R3, 0x1 ;  /* 0x00000003020a7211 */ /* 0x000fe200078a08ff */
[----:B------:R-:W-:Y:S02]  /*1820*/  IMAD R11, R11, UR6, RZ ;  /* 0x000000060b0b7c24 */ /* 0x000fe4000f8e02ff */
[----:B------:R2:W-:Y:S01]  /*1830*/  STL [R1+0x700], R6 ;  /* 0x0007000601007387 */ /* 0x0005e20000100800 */
[----:B-1----:R-:W-:-:S03]  /*1840*/  LEA.HI.X.SX32 R7, R12, R4, 0x1, P6 ;  /* 0x000000040c077211 */ /* 0x002fc600030f0eff */
[----:B------:R1:W-:Y:S01]  /*1850*/  STL [R1+0x704], R10 ;  /* 0x0007040a01007387 */ /* 0x0003e20000100800 */
[----:B--2---:R-:W-:-:S03]  /*1860*/  LEA R6, P6, R18, R3, 0x1 ;  /* 0x0000000312067211 */ /* 0x004fc600078c08ff */
[----:B------:R2:W-:Y:S01]  /*1870*/  STL [R1+0x6f8], R7 ;  /* 0x0006f80701007387 */ /* 0x0005e20000100800 */
[----:B------:R-:W-:-:S03]  /*1880*/  IMAD R8, R8, UR6, RZ ;  /* 0x0000000608087c24 */ /* 0x000fc6000f8e02ff */
[----:B------:R3:W-:Y:S01]  /*1890*/  STL [R1+0x6fc], R6 ;  /* 0x0006fc0601007387 */ /* 0x0007e20000100800 */
[----:B-1----:R-:W-:Y:S01]  /*18a0*/  LEA.HI.X.SX32 R10, R13, R4, 0x1, P1 ;  /* 0x000000040d0a7211 */ /* 0x002fe200008f0eff */
[----:B------:R-:W-:Y:S01]  /*18b0*/  IMAD R9, R9, UR6, RZ ;  /* 0x0000000609097c24 */ /* 0x000fe2000f8e02ff */
[----:B--2---:R-:W-:-:S03]  /*18c0*/  LEA R7, P1, R11, R3, 0x1 ;  /* 0x000000030b077211 */ /* 0x004fc600078208ff */
[----:B------:R1:W-:Y:S01]  /*18d0*/  STL [R1+0x6f0], R10 ;  /* 0x0006f00a01007387 */ /* 0x0003e20000100800 */
[----:B---3--:R-:W-:-:S03]  /*18e0*/  LEA.HI.X.SX32 R6, R21, R4, 0x1, P2 ;  /* 0x0000000415067211 */ /* 0x008fc600010f0eff */
[----:B------:R2:W-:Y:S01]  /*18f0*/  STL [R1+0x6f4], R7 ;  /* 0x0006f40701007387 */ /* 0x0005e20000100800 */
[----:B------:R-:W-:-:S03]  /*1900*/  IMAD R24, R24, UR6, RZ ;  /* 0x0000000618187c24 */ /* 0x000fc6000f8e02ff */
[----:B------:R3:W-:Y:S01]  /*1910*/  STL [R1+0x6e8], R6 ;  /* 0x0006e80601007387 */ /* 0x0007e20000100800 */
[----:B-1----:R-:W-:Y:S01]  /*1920*/  LEA R10, P2, R8, R3, 0x1 ;  /* 0x00000003080a7211 */ /* 0x002fe200078408ff */
[----:B------:R-:W-:Y:S01]  /*1930*/  IMAD R5, R5, UR6, RZ ;  /* 0x0000000605057c24 */ /* 0x000fe2000f8e02ff */
[----:B--2---:R-:W-:-:S03]  /*1940*/  LEA.HI.X.SX32 R7, R16, R4, 0x1, P3 ;  /* 0x0000000410077211 */ /* 0x004fc600018f0eff */
[----:B------:R1:W-:Y:S01]  /*1950*/  STL [R1+0x6ec], R10 ;  /* 0x0006ec0a01007387 */ /* 0x0003e20000100800 */
[----:B---3--:R-:W-:-:S03]  /*1960*/  LEA R6, P3, R9, R3, 0x1 ;  /* 0x0000000309067211 */ /* 0x008fc600078608ff */
[----:B------:R2:W-:Y:S04]  /*1970*/  STL [R1+0x2c0], R7 ;  /* 0x0002c00701007387 */ /* 0x0005e80000100800 */
[----:B------:R3:W-:Y:S01]  /*1980*/  STL [R1+0x2dc], R6 ;  /* 0x0002dc0601007387 */ /* 0x0007e20000100800 */
[----:B-1----:R-:W-:Y:S02]  /*1990*/  LEA.HI.X.SX32 R10, R17, R4, 0x1, P4 ;  /* 0x00000004110a7211 */ /* 0x002fe400020f0eff */
[----:B--2---:R-:W-:-:S03]  /*19a0*/  LEA R7, P4, R24, R3, 0x1 ;  /* 0x0000000318077211 */ /* 0x004fc600078808ff */
[----:B------:R-:W-:Y:S01]  /*19b0*/  STL [R1+0x2c4], R10 ;  /* 0x0002c40a01007387 */ /* 0x000fe20000100800 */
[-C--:B---3--:R-:W-:Y:S02]  /*19c0*/  LEA.HI.X.SX32 R6, R2, R4.reuse, 0x1, P5 ;  /* 0x0000000402067211 */ /* 0x088fe400028f0eff */
[----:B------:R-:W-:Y:S02]  /*19d0*/  LEA R3, P5, R5, R3, 0x1 ;  /* 0x0000000305037211 */ /* 0x000fe400078a08ff */
[-C--:B------:R-:W-:Y:S01]  /*19e0*/  LEA.HI.X.SX32 R2, R18, R4.reuse, 0x1, P6 ;  /* 0x0000000412027211 */ /* 0x080fe200030f0eff */
[----:B------:R-:W-:Y:S04]  /*19f0*/  STL [R1+0x2e4], R7 ;  /* 0x0002e40701007387 */ /* 0x000fe80000100800 */
[----:B------:R1:W-:Y:S04]  /*1a00*/  STL [R1+0x2c8], R6 ;  /* 0x0002c80601007387 */ /* 0x0003e80000100800 */
[----:B------:R2:W-:Y:S04]  /*1a10*/  STL [R1+0x2ec], R3 ;  /* 0x0002ec0301007387 */ /* 0x0005e80000100800 */
[----:B------:R3:W-:Y:S01]  /*1a20*/  STL [R1+0x2cc], R2 ;  /* 0x0002cc0201007387 */ /* 0x0007e20000100800 */
[----:B-1----:R-:W-:-:S02]  /*1a30*/  LEA.HI.X.SX32 R6, R11, R4, 0x1, P1 ;  /* 0x000000040b067211 */ /* 0x002fc400008f0eff */
[----:B--2---:R-:W-:-:S03]  /*1a40*/  LEA.HI.X.SX32 R3, R8, R4, 0x1, P2 ;  /* 0x0000000408037211 */ /* 0x004fc600010f0eff */
[----:B------:R1:W-:Y:S01]  /*1a50*/  STL [R1+0x2d0], R6 ;  /* 0x0002d00601007387 */ /* 0x0003e20000100800 */
[----:B---3--:R-:W-:-:S03]  /*1a60*/  LEA.HI.X.SX32 R2, R9, R4, 0x1, P3 ;  /* 0x0000000409027211 */ /* 0x008fc600018f0eff */
[----:B------:R2:W-:Y:S04]  /*1a70*/  STL [R1+0x2d4], R3 ;  /* 0x0002d40301007387 */ /* 0x0005e80000100800 */
[----:B------:R3:W-:Y:S01]  /*1a80*/  STL [R1+0x2d8], R2 ;  /* 0x0002d80201007387 */ /* 0x0007e20000100800 */
[-C--:B-1----:R-:W-:Y:S02]  /*1a90*/  LEA.HI.X.SX32 R6, R24, R4.reuse, 0x1, P4 ;  /* 0x0000000418067211 */ /* 0x082fe400020f0eff */
[----:B--2---:R-:W-:-:S03]  /*1aa0*/  LEA.HI.X.SX32 R3, R5, R4, 0x1, P5 ;  /* 0x0000000405037211 */ /* 0x004fc600028f0eff */
[----:B------:R1:W-:Y:S01]  /*1ab0*/  STL [R1+0x2e0], R6 ;  /* 0x0002e00601007387 */ /* 0x0003e20000100800 */
[----:B---3--:R-:W-:-:S03]  /*1ac0*/  LEA.HI.X.SX32 R2, R0, UR13, 0x1, P0 ;  /* 0x0000000d00027c11 */ /* 0x008fc600080f0eff */
[----:B------:R-:W-:Y:S01]  /*1ad0*/  STL [R1+0x2e8], R3 ;  /* 0x0002e80301007387 */ /* 0x000fe20000100800 */
[----:B------:R-:W1:Y:S01]  /*1ae0*/  LDC R0, c[0x0][0x3a8] ;  /* 0x0000ea00ff007b82 */ /* 0x000e620000000800 */
[----:B------:R-:W2:Y:S02]  /*1af0*/  LDCU UR13, c[0x0][0x3a8] ;  /* 0x00007500ff0d77ac */ /* 0x000ea40008000800 */
[----:B------:R-:W-:Y:S04]  /*1b00*/  STL [R1+0x1f0], R2 ;  /* 0x0001f00201007387 */ /* 0x000fe80000100800 */
[----:B------:R-:W-:Y:S04]  /*1b10*/  STL [R1+0x2b8], RZ ;  /* 0x0002b8ff01007387 */ /* 0x000fe80000100800 */
        /* <DEDUP_REMOVED lines=27> */
[----:B------:R-:W-:Y:S01]  /*1cd0*/  STL [R1+0x11c], RZ ;  /* 0x00011cff01007387 */ /* 0x000fe20000100800 */
[----:B-1----:R-:W-:-:S03]  /*1ce0*/  IMAD R6, R0, 0xfe, RZ ;  /* 0x000000fe00067824 */ /* 0x002fc600078e02ff */
[----:B------:R-:W-:Y:S04]  /*1cf0*/  STL [R1+0xc0], RZ ;  /* 0x0000c0ff01007387 */ /* 0x000fe80000100800 */
[----:B------:R-:W-:Y:S01]  /*1d00*/  STL [R1+0xc4], RZ ;  /* 0x0000c4ff01007387 */ /* 0x000fe20000100800 */
[----:B------:R-:W-:-:S03]  /*1d10*/  IMAD R8, R0, 0xfa, RZ ;  /* 0x000000fa00087824 */ /* 0x000fc600078e02ff */
[----:B------:R-:W-:Y:S01]  /*1d20*/  STL [R1+0xc8], RZ ;  /* 0x0000c8ff01007387 */ /* 0x000fe20000100800 */
[----:B------:R-:W-:-:S03]  /*1d30*/  IMAD R10, R0, 0xf6, RZ ;  /* 0x000000f6000a7824 */ /* 0x000fc600078e02ff */
[----:B------:R-:W-:Y:S04]  /*1d40*/  STL [R1+0xcc], RZ ;  /* 0x0000ccff01007387 */ /* 0x000fe80000100800 */
[----:B------:R-:W-:Y:S01]  /*1d50*/  STL [R1+0x160], RZ ;  /* 0x000160ff01007387 */ /* 0x000fe20000100800 */
[----:B------:R-:W-:-:S03]  /*1d60*/  IADD3 R6, P2, PT, R6, R20, RZ ;  /* 0x0000001406067210 */ /* 0x000fc60007f5e0ff */
[----:B------:R-:W-:Y:S04]  /*1d70*/  STL [R1+0x164], RZ ;  /* 0x000164ff01007387 */ /* 0x000fe80000100800 */
[----:B------:R-:W-:Y:S01]  /*1d80*/  STL [R1+0x168], RZ ;  /* 0x000168ff01007387 */ /* 0x000fe20000100800 */
[----:B------:R-:W-:-:S03]  /*1d90*/  IADD3 R8, P4, PT, R8, R20, RZ ;  /* 0x0000001408087210 */ /* 0x000fc60007f9e0ff */
[----:B------:R-:W-:Y:S01]  /*1da0*/  STL [R1+0x16c], RZ ;  /* 0x00016cff01007387 */ /* 0x000fe20000100800 */
[----:B------:R-:W-:-:S03]  /*1db0*/  IMAD R12, R0, 0xf2, RZ ;  /* 0x000000f2000c7824 */ /* 0x000fc600078e02ff */
[----:B------:R-:W-:Y:S01]  /*1dc0*/  STL [R1+0x130], RZ ;  /* 0x000130ff01007387 */ /* 0x000fe20000100800 */
[----:B------:R-:W-:-:S03]  /*1dd0*/  IADD3 R10, P5, PT, R10, R20, RZ ;  /* 0x000000140a0a7210 */ /* 0x000fc60007fbe0ff */
[----:B------:R-:W-:Y:S04]  /*1de0*/  STL [R1+0x134], RZ ;  /* 0x000134ff01007387 */ /* 0x000fe80000100800 */
[----:B------:R-:W-:Y:S04]  /*1df0*/  STL [R1+0x138], RZ ;  /* 0x000138ff01007387 */ /* 0x000fe80000100800 */
[----:B------:R-:W-:Y:S04]  /*1e00*/  STL [R1+0x13c], RZ ;  /* 0x00013cff01007387 */ /* 0x000fe80000100800 */
[----:B------:R-:W-:Y:S04]  /*1e10*/  STL [R1+0x100], RZ ;  /* 0x000100ff01007387 */ /* 0x000fe80000100800 */
[----:B------:R1:W-:Y:S04]  /*1e20*/  STL [R1+0x2f4], R6 ;  /* 0x0002f40601007387 */ /* 0x0003e80000100800 */
[----:B-1----:R-:W3:Y:S04]  /*1e30*/  LDL R6, [R1+0x1f0] ;  /* 0x0001f00001067983 */ /* 0x002ee80000100800 */
[----:B------:R1:W-:Y:S04]  /*1e40*/  STL [R1+0x304], R8 ;  /* 0x0003040801007387 */ /* 0x0003e80000100800 */
[----:B------:R4:W-:Y:S01]  /*1e50*/  STL [R1+0x314], R10 ;  /* 0x0003140a01007387 */ /* 0x0009e20000100800 */
[----:B-1----:R-:W-:-:S03]  /*1e60*/  IADD3 R8, P6, PT, R12, R20, RZ ;  /* 0x000000140c087210 */ /* 0x002fc60007fde0ff */
[----:B------:R-:W4:Y:S01]  /*1e70*/  LDL R12, [R1+0x1f4] ;  /* 0x0001f400010c7983 */ /* 0x000f220000100800 */
[C---:B------:R-:W-:Y:S02]  /*1e80*/  IMAD R14, R0.reuse, 0xee, RZ ;  /* 0x000000ee000e7824 */ /* 0x040fe400078e02ff */
[C---:B------:R-:W-:Y:S02]  /*1e90*/  IMAD R16, R0.reuse, 0xea, RZ ;  /* 0x000000ea00107824 */ /* 0x040fe400078e02ff */
[C---:B------:R-:W-:Y:S01]  /*1ea0*/  IMAD R18, R0.reuse, 0xe6, RZ ;  /* 0x000000e600127824 */ /* 0x040fe200078e02ff */
[----:B------:R1:W-:Y:S01]  /*1eb0*/  STL [R1+0x324], R8 ;  /* 0x0003240801007387 */ /* 0x0003e20000100800 */
[C---:B------:R-:W-:Y:S02]  /*1ec0*/  IMAD R20, R0.reuse, 0x7f, RZ ;  /* 0x0000007f00147824 */ /* 0x040fe400078e02ff */
[C---:B------:R-:W-:Y:S02]  /*1ed0*/  IMAD R22, R0.reuse, 0xe2, RZ ;  /* 0x000000e200167824 */ /* 0x040fe400078e02ff */
[----:B------:R-:W-:-:S02]  /*1ee0*/  IMAD R24, R0, 0x7d, RZ ;  /* 0x0000007d00187824 */ /* 0x000fc400078e02ff */
[C---:B------:R-:W-:Y:S02]  /*1ef0*/  IMAD R26, R0.reuse, 0xde, RZ ;  /* 0x000000de001a7824 */ /* 0x040fe400078e02ff */
[C---:B------:R-:W-:Y:S02]  /*1f00*/  IMAD R28, R0.reuse, 0x7b, RZ ;  /* 0x0000007b001c7824 */ /* 0x040fe400078e02ff */
[C---:B------:R-:W-:Y:S02]  /*1f10*/  IMAD R2, R0.reuse, 0x7e, RZ ;  /* 0x0000007e00027824 */ /* 0x040fe400078e02ff */
[C---:B------:R-:W-:Y:S02]  /*1f20*/  IMAD R3, R0.reuse, 0x7a, RZ ;  /* 0x0000007a00037824 */ /* 0x040fe400078e02ff */
[C---:B------:R-:W-:Y:S02]  /*1f30*/  IMAD R4, R0.reuse, 0x76, RZ ;  /* 0x0000007600047824 */ /* 0x040fe400078e02ff */
[----:B------:R-:W-:-:S02]  /*1f40*/  IMAD R5, R0, 0x72, RZ ;  /* 0x0000007200057824 */ /* 0x000fc400078e02ff */
[C---:B------:R-:W-:Y:S02]  /*1f50*/  IMAD R7, R0.reuse, 0x6e, RZ ;  /* 0x0000006e00077824 */ /* 0x040fe400078e02ff */
[C---:B------:R-:W-:Y:S02]  /*1f60*/  IMAD R9, R0.reuse, 0x6a, RZ ;  /* 0x0000006a00097824 */ /* 0x040fe400078e02ff */
[C---:B------:R-:W-:Y:S02]  /*1f70*/  IMAD R11, R0.reuse, 0x66, RZ ;  /* 0x00000066000b7824 */ /* 0x040fe400078e02ff */
[----:B------:R-:W-:Y:S01]  /*1f80*/  IMAD R13, R0, 0x62, RZ ;  /* 0x00000062000d7824 */ /* 0x000fe200078e02ff */
[-C--:B----4-:R-:W-:Y:S02]  /*1f90*/  IADD3 R10, P0, PT, R14, R12.reuse, RZ ;  /* 0x0000000c0e0a7210 */ /* 0x090fe40007f1e0ff */
[-C--:B------:R-:W-:Y:S02]  /*1fa0*/  IADD3 R14, P3, PT, R16, R12.reuse, RZ ;  /* 0x0000000c100e7210 */ /* 0x080fe40007f7e0ff */
[----:B-1----:R-:W-:Y:S01]  /*1fb0*/  IADD3 R8, P1, PT, R18, R12, RZ ;  /* 0x0000000c12087210 */ /* 0x002fe20007f3e0ff */
[----:B------:R3:W-:Y:S04]  /*1fc0*/  STL [R1+0x334], R10 ;  /* 0x0003340a01007387 */ /* 0x0007e80000100800 */
[----:B------:R1:W-:Y:S04]  /*1fd0*/  STL [R1+0x344], R14 ;  /* 0x0003440e01007387 */ /* 0x0003e80000100800 */
[----:B------:R4:W-:Y:S01]  /*1fe0*/  STL [R1+0x354], R8 ;  /* 0x0003540801007387 */ /* 0x0009e20000100800 */
[----:B---3--:R-:W-:-:S02]  /*1ff0*/  LEA.HI.X.SX32 R10, R20, R6, 0x1, P2 ;  /* 0x00000006140a7211 */ /* 0x008fc400010f0eff */
[----:B-1----:R-:W-:-:S03]  /*2000*/  IADD3 R14, P2, PT, R22, R12, RZ ;  /* 0x0000000c160e7210 */ /* 0x002fc60007f5e0ff */
[----:B------:R1:W-:Y:S01]  /*2010*/  STL [R1+0x2f0], R10 ;  /* 0x0002f00a01007387 */ /* 0x0003e20000100800 */
[----:B----4-:R-:W-:-:S03]  /*2020*/  LEA.HI.X.SX32 R8, R24, R6, 0x1, P4 ;  /* 0x0000000618087211 */ /* 0x010fc600020f0eff */
[----:B------:R3:W-:Y:S04]  /*2030*/  STL [R1+0x364], R14 ;  /* 0x0003640e01007387 */ /* 0x0007e80000100800 */
[----:B------:R4:W-:Y:S01]  /*2040*/  STL [R1+0x300], R8 ;  /* 0x0003000801007387 */ /* 0x0009e20000100800 */
[----:B-1----:R-:W-:Y:S01]  /*2050*/  IADD3 R10, P4, PT, R26, R12, RZ ;  /* 0x0000000c1a0a7210 */ /* 0x002fe20007f9e0ff */
[----:B---3--:R-:W-:Y:S01]  /*2060*/  IMAD R14, R0, 0xda, RZ ;  /* 0x000000da000e7824 */ /* 0x008fe200078e02ff */
[----:B------:R-:W-:Y:S01]  /*2070*/  LEA.HI.X.SX32 R18, R28, R6, 0x1, P5 ;  /* 0x000000061c127211 */ /* 0x000fe200028f0eff */
[----:B----4-:R-:W-:Y:S02]  /*2080*/  IMAD R8, R0, 0x79, RZ ;  /* 0x0000007900087824 */ /* 0x010fe400078e02ff */
[----:B------:R1:W-:Y:S01]  /*2090*/  STL [R1+0x374], R10 ;  /* 0x0003740a01007387 */ /* 0x0003e20000100800 */
[----:B------:R-:W-:-:S02]  /*20a0*/  IADD3 R16, P5, PT, R14, R12, RZ ;  /* 0x0000000c0e107210 */ /* 0x000fc40007fbe0ff */
[----:B------:R-:W-:Y:S01]  /*20b0*/  LEA.HI.X.SX32 R14, R8, R6, 0x1, P6 ;  /* 0x00000006080e7211 */ /* 0x000fe200030f0eff */
[----:B------:R-:W-:Y:S01]  /*20c0*/  STL [R1+0x310], R18 ;  /* 0x0003101201007387 */ /* 0x000fe20000100800 */
[----:B-1----:R-:W-:-:S03]  /*20d0*/  IMAD R10, R0, 0xd6, RZ ;  /* 0x000000d6000a7824 */ /* 0x002fc600078e02ff */
[----:B------:R1:W-:Y:S01]  /*20e0*/  STL [R1+0x384], R16 ;  /* 0x0003841001007387 */ /* 0x0003e20000100800 */
[----:B------:R-:W-:-:S03]  /*20f0*/  IMAD R8, R0, 0x77, RZ ;  /* 0x0000007700087824 */ /* 0x000fc600078e02ff */
[----:B------:R3:W-:Y:S01]  /*2100*/  STL [R1+0x320], R14 ;  /* 0x0003200e01007387 */ /* 0x0007e20000100800 */
[----:B-1----:R-:W-:Y:S01]  /*2110*/  IADD3 R16, P6, PT, R10, R12, RZ ;  /* 0x0000000c0a107210 */ /* 0x002fe20007fde0ff */
[C---:B------:R-:W-:Y:S02]  /*2120*/  IMAD R10, R0.reuse, 0x75, RZ ;  /* 0x00000075000a7824 */ /* 0x040fe400078e02ff */
[----:B---3--:R-:W-:Y:S02]  /*2130*/  IMAD R14, R0, 0xd2, RZ ;  /* 0x000000d2000e7824 */ /* 0x008fe400078e02ff */
[----:B------:R1:W-:Y:S01]  /*2140*/  STL [R1+0x394], R16 ;  /* 0x0003941001007387 */ /* 0x0003e20000100800 */
[----:B------:R-:W-:Y:S01]  /*2150*/  LEA.HI.X.SX32 R18, R8, R6, 0x1, P0 ;  /* 0x0000000608127211 */ /* 0x000fe200000f0eff */
[----:B------:R-:W-:-:S04]  /*2160*/  IMAD R8, R0, 0xce, RZ ;  /* 0x000000ce00087824 */ /* 0x000fc800078e02ff */
[----:B------:R3:W-:Y:S01]  /*2170*/  STL [R1+0x330], R18 ;  /* 0x0003301201007387 */ /* 0x0007e20000100800 */
[----:B-1----:R-:W-:Y:S02]  /*2180*/  IADD3 R16, P0, PT, R14, R12, RZ ;  /* 0x0000000c0e107210 */ /* 0x002fe40007f1e0ff */
[-C--:B------:R-:W-:Y:S01]  /*2190*/  LEA.HI.X.SX32 R14, R10, R6.reuse, 0x1, P3 ;  /* 0x000000060a0e7211 */ /* 0x080fe200018f0eff */
[----:B------:R-:W-:Y:S02]  /*21a0*/  IMAD R10, R0, 0x73, RZ ;  /* 0x00000073000a7824 */ /* 0x000fe400078e02ff */
[----:B------:R1:W-:Y:S04]  /*21b0*/  STL [R1+0x3a4], R16 ;  /* 0x0003a41001007387 */ /* 0x0003e80000100800 */
[----:B------:R4:W-:Y:S01]  /*21c0*/  STL [R1+0x340], R14 ;  /* 0x0003400e01007387 */ /* 0x0009e20000100800 */
[----:B---3--:R-:W-:-:S02]  /*21d0*/  LEA.HI.X.SX32 R18, R10, R6, 0x1, P1 ;  /* 0x000000060a127211 */ /* 0x008fc400008f0eff */
[----:B-1----:R-:W-:Y:S01]  /*21e0*/  IADD3 R16, P3, PT, R8, R12, RZ ;  /* 0x0000000c08107210 */ /* 0x002fe20007f7e0ff */
[C---:B------:R-:W-:Y:S02]  /*21f0*/  IMAD R8, R0.reuse, 0x71, RZ ;  /* 0x0000007100087824 */ /* 0x040fe400078e02ff */
[C---:B----4-:R-:W-:Y:S02]  /*2200*/  IMAD R14, R0.reuse, 0xca, RZ ;  /* 0x000000ca000e7824 */ /* 0x050fe400078e02ff */
[----:B------:R1:W-:Y:S01]  /*2210*/  STL [R1+0x3b4], R16 ;  /* 0x0003b41001007387 */ /* 0x0003e20000100800 */
[----:B------:R-:W-:-:S03]  /*2220*/  IMAD R10, R0, 0xc6, RZ ;  /* 0x000000c6000a7824 */ /* 0x000fc600078e02ff */
        /* <DEDUP_REMOVED lines=131> */
[----:B------:R-:W-:Y:S01]  /*2a60*/  IMAD R8, R0, 0xdc, RZ ;  /* 0x000000dc00087824 */ /* 0x000fe200078e02ff */
[----:B------:R-:W-:Y:S02]  /*2a70*/  LEA.HI.X.SX32 R10, R10, R6, 0x1, P4 ;  /* 0x000000060a0a7211 */ /* 0x000fe400020f0eff */
[----:B------:R3:W-:Y:S01]  /*2a80*/  STL [R1+0x4b0], R18 ;  /* 0x0004b01201007387 */ /* 0x0007e20000100800 */
[----:B-1----:R-:W-:Y:S01]  /*2a90*/  IADD3 R16, P2, PT, R14, R12, RZ ;  /* 0x0000000c0e107210 */ /* 0x002fe20007f5e0ff */
[----:B------:R-:W-:-:S04]  /*2aa0*/  IMAD R14, R0, 0x43, RZ ;  /* 0x00000043000e7824 */ /* 0x000fc800078e02ff */
[----:B------:R1:W-:Y:S01]  /*2ab0*/  STL [R1+0x35c], R16 ;  /* 0x00035c1001007387 */ /* 0x0003e20000100800 */
[----:B------:R-:W-:-:S03]  /*2ac0*/  LEA.HI.X.SX32 R14, R14, R6, 0x1, P5 ;  /* 0x000000060e0e7211 */ /* 0x000fc600028f0eff */
[----:B------:R4:W-:Y:S01]  /*2ad0*/  STL [R1+0x4c0], R10 ;  /* 0x0004c00a01007387 */ /* 0x0009e20000100800 */
[-C--:B---3--:R-:W-:Y:S02]  /*2ae0*/  IADD3 R18, P5, PT, R2, R12.reuse, RZ ;  /* 0x0000000c02127210 */ /* 0x088fe40007fbe0ff */
[----:B-1----:R-:W-:Y:S01]  /*2af0*/  IADD3 R16, P4, PT, R8, R12, RZ ;  /* 0x0000000c08107210 */ /* 0x002fe20007f9e0ff */
[C---:B------:R-:W-:Y:S02]  /*2b00*/  IMAD R8, R0.reuse, 0xd4, RZ ;  /* 0x000000d400087824 */ /* 0x040fe400078e02ff */
[----:B----4-:R-:W-:Y:S02]  /*2b10*/  IMAD R10, R0, 0x41, RZ ;  /* 0x00000041000a7824 */ /* 0x010fe400078e02ff */
[----:B------:R1:W-:Y:S01]  /*2b20*/  STL [R1+0x37c], R16 ;  /* 0x00037c1001007387 */ /* 0x0003e20000100800 */
[----:B------:R-:W-:-:S03]  /*2b30*/  LEA.HI.X.SX32 R2, R2, R6, 0x1, P0 ;  /* 0x0000000602027211 */ /* 0x000fc600000f0eff */
[----:B------:R3:W-:Y:S01]  /*2b40*/  STL [R1+0x4d0], R14 ;  /* 0x0004d00e01007387 */ /* 0x0007e20000100800 */
[----:B-1----:R-:W-:Y:S01]  /*2b50*/  LEA.HI.X.SX32 R16, R10, R6, 0x1, P6 ;  /* 0x000000060a107211 */ /* 0x002fe200030f0eff */
[----:B------:R-:W-:Y:S01]  /*2b60*/  IMAD R10, R0, 0x3f, RZ ;  /* 0x0000003f000a7824 */ /* 0x000fe200078e02ff */
[-C--:B---3--:R-:W-:Y:S01]  /*2b70*/  IADD3 R14, P6, PT, R8, R12.reuse, RZ ;  /* 0x0000000c080e7210 */ /* 0x088fe20007fde0ff */
[----:B------:R-:W-:Y:S01]  /*2b80*/  IMAD R8, R0, 0xcc, RZ ;  /* 0x000000cc00087824 */ /* 0x000fe200078e02ff */
[----:B------:R-:W-:Y:S04]  /*2b90*/  STL [R1+0x4f4], R18 ;  /* 0x0004f41201007387 */ /* 0x000fe80000100800 */
[----:B------:R1:W-:Y:S04]  /*2ba0*/  STL [R1+0x4e0], R16 ;  /* 0x0004e01001007387 */ /* 0x0003e80000100800 */
[----:B------:R3:W-:Y:S04]  /*2bb0*/  STL [R1+0x39c], R14 ;  /* 0x00039c0e01007387 */ /* 0x0007e80000100800 */
[----:B------:R4:W-:Y:S01]  /*2bc0*/  STL [R1+0x2f8], R2 ;  /* 0x0002f80201007387 */ /* 0x0009e20000100800 */
[----:B-1----:R-:W-:-:S02]  /*2bd0*/  IADD3 R16, P0, PT, R3, R12, RZ ;  /* 0x0000000c03107210 */ /* 0x002fc40007f1e0ff */
[----:B---3--:R-:W-:-:S03]  /*2be0*/  LEA.HI.X.SX32 R14, R10, R6, 0x1, P5 ;  /* 0x000000060a0e7211 */ /* 0x008fc600028f0eff */
[----:B------:R-:W-:Y:S01]  /*2bf0*/  STL [R1+0x504], R16 ;  /* 0x0005041001007387 */ /* 0x000fe20000100800 */
[----:B----4-:R-:W-:-:S03]  /*2c00*/  IADD3 R2, P5, PT, R8, R12, RZ ;  /* 0x0000000c08027210 */ /* 0x010fc60007fbe0ff */
[----:B------:R-:W-:Y:S01]  /*2c10*/  STL [R1+0x4f0], R14 ;  /* 0x0004f00e01007387 */ /* 0x000fe20000100800 */
[----:B------:R-:W-:-:S03]  /*2c20*/  IMAD R10, R0, 0x3d, RZ ;  /* 0x0000003d000a7824 */ /* 0x000fc600078e02ff */
[----:B------:R1:W-:Y:S01]  /*2c30*/  STL [R1+0x3bc], R2 ;  /* 0x0003bc0201007387 */ /* 0x0003e20000100800 */
[----:B------:R-:W-:Y:S01]  /*2c40*/  IMAD R8, R0, 0xc4, RZ ;  /* 0x000000c400087824 */ /* 0x000fe200078e02ff */
[----:B-1----:R-:W-:Y:S02]  /*2c50*/  LEA.HI.X.SX32 R2, R3, R6, 0x1, P3 ;  /* 0x0000000603027211 */ /* 0x002fe400018f0eff */
[----:B------:R-:W-:Y:S02]  /*2c60*/  IADD3 R14, P3, PT, R4, R12, RZ ;  /* 0x0000000c040e7210 */ /* 0x000fe40007f7e0ff */
[----:B------:R-:W-:Y:S01]  /*2c70*/  LEA.HI.X.SX32 R3, R10, R6, 0x1, P0 ;  /* 0x000000060a037211 */ /* 0x000fe200000f0eff */
[----:B------:R1:W-:Y:S01]  /*2c80*/  STL [R1+0x318], R2 ;  /* 0x0003180201007387 */ /* 0x0003e20000100800 */
[----:B------:R-:W-:-:S03]  /*2c90*/  IMAD R10, R0, 0x3b, RZ ;  /* 0x0000003b000a7824 */ /* 0x000fc600078e02ff */
[----:B------:R-:W-:Y:S01]  /*2ca0*/  STL [R1+0x514], R14 ;  /* 0x0005140e01007387 */ /* 0x000fe20000100800 */
[----:B-1----:R-:W-:-:S03]  /*2cb0*/  IADD3 R2, P0, PT, R8, R12, RZ ;  /* 0x0000000c08027210 */ /* 0x002fc60007f1e0ff */
[----:B------:R-:W-:Y:S01]  /*2cc0*/  STL [R1+0x500], R3 ;  /* 0x0005000301007387 */ /* 0x000fe20000100800 */
[----:B------:R-:W-:-:S03]  /*2cd0*/  IMAD R8, R0, 0xbc, RZ ;  /* 0x000000bc00087824 */ /* 0x000fc600078e02ff */
[----:B------:R1:W-:Y:S02]  /*2ce0*/  STL [R1+0x3dc], R2 ;  /* 0x0003dc0201007387 */ /* 0x0003e40000100800 */
        /* <DEDUP_REMOVED lines=116> */
[C---:B------:R-:W-:Y:S02]  /*3430*/  IMAD R8, R0.reuse, 0xc8, RZ ;  /* 0x000000c800087824 */ /* 0x040fe400078e02ff */
        /* <DEDUP_REMOVED lines=8> */
[----:B------:R1:W-:Y:S01]  /*34c0*/  STL [R1+0x5c0], R3 ;  /* 0x0005c00301007387 */ /* 0x0003e20000100800 */
[----:B------:R-:W-:-:S03]  /*34d0*/  IMAD R8, R0, 0xb8, RZ ;  /* 0x000000b800087824 */ /* 0x000fc600078e02ff */
[----:B------:R3:W-:Y:S01]  /*34e0*/  STL [R1+0x3cc], R2 ;  /* 0x0003cc0201007387 */ /* 0x0007e20000100800 */
[----:B-1----:R-:W-:Y:S02]  /*34f0*/  LEA.HI.X.SX32 R3, R27, R6, 0x1, P0 ;  /* 0x000000061b037211 */ /* 0x002fe400000f0eff */
[----:B---3--:R-:W-:-:S03]  /*3500*/  IADD3 R2, P0, PT, R29, R12, RZ ;  /* 0x0000000c1d027210 */ /* 0x008fc60007f1e0ff */
[----:B------:R1:W-:Y:S04]  /*3510*/  STL [R1+0x4b8], R3 ;  /* 0x0004b80301007387 */ /* 0x0003e80000100800 */
[----:B------:R3:W-:Y:S01]  /*3520*/  STL [R1+0x5e4], R2 ;  /* 0x0005e40201007387 */ /* 0x0007e20000100800 */
[----:B-1----:R-:W-:Y:S01]  /*3530*/  LEA.HI.X.SX32 R3, R10, R6, 0x1, P5 ;  /* 0x000000060a037211 */ /* 0x002fe200028f0eff */
[----:B------:R-:W-:Y:S01]  /*3540*/  IMAD R10, R0, 0x7c, RZ ;  /* 0x0000007c000a7824 */ /* 0x000fe200078e02ff */
[----:B---3--:R-:W-:-:S03]  /*3550*/  IADD3 R2, P5, PT, R8, R12, RZ ;  /* 0x0000000c08027210 */ /* 0x008fc60007fbe0ff */
[----:B------:R-:W-:Y:S01]  /*3560*/  STL [R1+0x5d0], R3 ;  /* 0x0005d00301007387 */ /* 0x000fe20000100800 */
[----:B------:R-:W-:Y:S01]  /*3570*/  LEA.HI.X.SX32 R4, R29, R6, 0x1, P3 ;  /* 0x000000061d047211 */ /* 0x000fe200018f0eff */
[C---:B------:R-:W-:Y:S02]  /*3580*/  IMAD R8, R0.reuse, 0x21, RZ ;  /* 0x0000002100087824 */ /* 0x040fe400078e02ff */
[----:B------:R1:W-:Y:S01]  /*3590*/  STL [R1+0x40c], R2 ;  /* 0x00040c0201007387 */ /* 0x0003e20000100800 */
[----:B------:R-:W-:-:S03]  /*35a0*/  IMAD R16, R0, 0x3e, RZ ;  /* 0x0000003e00107824 */ /* 0x000fc600078e02ff */
[----:B------:R-:W-:Y:S01]  /*35b0*/  STL [R1+0x4d8], R4 ;  /* 0x0004d80401007387 */ /* 0x000fe20000100800 */
[----:B-1----:R-:W-:Y:S02]  /*35c0*/  IADD3 R2, P3, PT, R10, R12, RZ ;  /* 0x0000000c0a027210 */ /* 0x002fe40007f7e0ff */
[----:B------:R-:W-:Y:S01]  /*35d0*/  LEA.HI.X.SX32 R3, R8, R6, 0x1, P0 ;  /* 0x0000000608037211 */ /* 0x000fe200000f0eff */
[----:B------:R-:W-:Y:S02]  /*35e0*/  IMAD R8, R0, 0xa8, RZ ;  /* 0x000000a800087824 */ /* 0x000fe400078e02ff */
[----:B------:R1:W-:Y:S04]  /*35f0*/  STL [R1+0x4fc], R2 ;  /* 0x0004fc0201007387 */ /* 0x0003e80000100800 */
[----:B------:R3:W-:Y:S01]  /*3600*/  STL [R1+0x5e0], R3 ;  /* 0x0005e00301007387 */ /* 0x0007e20000100800 */
[----:B-1----:R-:W-:-:S02]  /*3610*/  IADD3 R2, P0, PT, R16, R12, RZ ;  /* 0x0000000c10027210 */ /* 0x002fc40007f1e0ff */
[----:B---3--:R-:W-:-:S03]  /*3620*/  LEA.HI.X.SX32 R3, R10, R6, 0x1, P1 ;  /* 0x000000060a037211 */ /* 0x008fc600008f0eff */
[----:B------:R1:W-:Y:S01]  /*3630*/  STL [R1+0x5f4], R2 ;  /* 0x0005f40201007387 */ /* 0x0003e20000100800 */
[----:B------:R-:W-:Y:S01]  /*3640*/  IMAD R10, R0, 0x74, RZ ;  /* 0x00000074000a7824 */ /* 0x000fe200078e02ff */
[----:B------:R-:W-:Y:S02]  /*3650*/  LEA.HI.X.SX32 R4, R16, R6, 0x1, P3 ;  /* 0x0000000610047211 */ /* 0x000fe400018f0eff */
[----:B------:R3:W-:Y:S01]  /*3660*/  STL [R1+0x308], R3 ;  /* 0x0003080301007387 */ /* 0x0007e20000100800 */
[----:B-1----:R-:W-:Y:S01]  /*3670*/  IADD3 R2, P1, PT, R8, R12, RZ ;  /* 0x0000000c08027210 */ /* 0x002fe20007f3e0ff */
[C---:B------:R-:W-:Y:S02]  /*3680*/  IMAD R8, R0.reuse, 0x1f, RZ ;  /* 0x0000001f00087824 */ /* 0x040fe400078e02ff */
[----:B------:R-:W-:Y:S02]  /*3690*/  IMAD R14, R0, 0x3a, RZ ;  /* 0x0000003a000e7824 */ /* 0x000fe400078e02ff */
[----:B------:R1:W-:Y:S01]  /*36a0*/  STL [R1+0x44c], R2 ;  /* 0x00044c0201007387 */ /* 0x0003e20000100800 */
[----:B---3--:R-:W-:-:S03]  /*36b0*/  LEA.HI.X.SX32 R3, R8, R6, 0x1, P0 ;  /* 0x0000000608037211 */ /* 0x008fc600000f0eff */
[----:B------:R-:W-:Y:S01]  /*36c0*/  STL [R1+0x4f8], R4 ;  /* 0x0004f80401007387 */ /* 0x000fe20000100800 */
[----:B-1----:R-:W-:Y:S01]  /*36d0*/  IADD3 R2, P3, PT, R10, R12, RZ ;  /* 0x0000000c0a027210 */ /* 0x002fe20007f7e0ff */
[----:B------:R-:W-:-:S04]  /*36e0*/  IMAD R8, R0, 0x98, RZ ;  /* 0x0000009800087824 */ /* 0x000fc800078e02ff */
[----:B------:R1:W-:Y:S04]  /*36f0*/  STL [R1+0x51c], R2 ;  /* 0x00051c0201007387 */ /* 0x0003e80000100800 */
[----:B------:R3:W-:Y:S01]  /*3700*/  STL [R1+0x5f0], R3 ;  /* 0x0005f00301007387 */ /* 0x0007e20000100800 */
[----:B-1----:R-:W-:Y:S02]  /*3710*/  IADD3 R2, P0, PT, R14, R12, RZ ;  /* 0x0000000c0e027210 */ /* 0x002fe40007f1e0ff */
        /* <DEDUP_REMOVED lines=77> */
[----:B------:R1:W-:Y:S01]  /*3bf0*/  STL [R1+0x5bc], R2 ;  /* 0x0005bc0201007387 */ /* 0x0003e20000100800 */
[----:B------:R-:W-:-:S03]  /*3c00*/  IMAD R14, R0, 0x13, RZ ;  /* 0x00000013000e7824 */ /* 0x000fc600078e02ff */
[----:B------:R3:W-:Y:S01]  /*3c10*/  STL [R1+0x640], R3 ;  /* 0x0006400301007387 */ /* 0x0007e20000100800 */
[----:B-1----:R-:W-:Y:S02]  /*3c20*/  IADD3 R2, P0, PT, R16, R12, RZ ;  /* 0x0000000c10027210 */ /* 0x002fe40007f1e0ff */
[----:B---3--:R-:W-:-:S03]  /*3c30*/  LEA.HI.X.SX32 R3, R10, R6, 0x1, P2 ;  /* 0x000000060a037211 */ /* 0x008fc600010f0eff */
[----:B------:R1:W-:Y:S01]  /*3c40*/  STL [R1+0x654], R2 ;  /* 0x0006540201007387 */ /* 0x0003e20000100800 */
[----:B------:R-:W-:Y:S01]  /*3c50*/  IMAD R10, R0, 0x44, RZ ;  /* 0x00000044000a7824 */ /* 0x000fe200078e02ff */
[----:B------:R-:W-:Y:S02]  /*3c60*/  LEA.HI.X.SX32 R4, R16, R6, 0x1, P3 ;  /* 0x0000000610047211 */ /* 0x000fe400018f0eff */
[----:B------:R3:W-:Y:S01]  /*3c70*/  STL [R1+0x488], R3 ;  /* 0x0004880301007387 */ /* 0x0007e20000100800 */
[-C--:B-1----:R-:W-:Y:S01]  /*3c80*/  IADD3 R2, P2, PT, R8, R12.reuse, RZ ;  /* 0x0000000c08027210 */ /* 0x082fe20007f5e0ff */
[----:B------:R-:W-:Y:S01]  /*3c90*/  IMAD R8, R0, 0x22, RZ ;  /* 0x0000002200087824 */ /* 0x000fe200078e02ff */
[----:B---3--:R-:W-:-:S03]  /*3ca0*/  IADD3 R3, P3, PT, R10, R12, RZ ;  /* 0x0000000c0a037210 */ /* 0x008fc60007f7e0ff */
[----:B------:R1:W-:Y:S04]  /*3cb0*/  STL [R1+0x4ac], R2 ;  /* 0x0004ac0201007387 */ /* 0x0003e80000100800 */
[----:B------:R-:W-:Y:S01]  /*3cc0*/  STL [R1+0x5b8], R4 ;  /* 0x0005b80401007387 */ /* 0x000fe20000100800 */
[----:B-1----:R-:W-:-:S03]  /*3cd0*/  LEA.HI.X.SX32 R2, R14, R6, 0x1, P0 ;  /* 0x000000060e027211 */ /* 0x002fc600000f0eff */
[----:B------:R1:W-:Y:S01]  /*3ce0*/  STL [R1+0x5dc], R3 ;  /* 0x0005dc0301007387 */ /* 0x0003e20000100800 */
[----:B------:R-:W-:-:S03]  /*3cf0*/  IMAD R14, R0, 0xe0, RZ ;  /* 0x000000e0000e7824 */ /* 0x000fc600078e02ff */
[----:B------:R3:W-:Y:S01]  /*3d00*/  STL [R1+0x650], R2 ;  /* 0x0006500201007387 */ /* 0x0007e20000100800 */
[----:B-1----:R-:W-:Y:S02]  /*3d10*/  IADD3 R3, P0, PT, R8, R12, RZ ;  /* 0x0000000c08037210 */ /* 0x002fe40007f1e0ff */
[----:B---3--:R-:W-:-:S03]  /*3d20*/  LEA.HI.X.SX32 R2, R10, R6, 0x1, P4 ;  /* 0x000000060a027211 */ /* 0x008fc600020f0eff */
[----:B------:R1:W-:Y:S01]  /*3d30*/  STL [R1+0x664], R3 ;  /* 0x0006640301007387 */ /* 0x0003e20000100800 */
[----:B------:R-:W-:-:S03]  /*3d40*/  IMAD R10, R0, 0x78, RZ ;  /* 0x00000078000a7824 */ /* 0x000fc600078e02ff */
[----:B------:R3:W-:Y:S01]  /*3d50*/  STL [R1+0x4c8], R2 ;  /* 0x0004c80201007387 */ /* 0x0007e20000100800 */
[----:B-1----:R-:W-:Y:S02]  /*3d60*/  IADD3 R3, P4, PT, R14, R12, RZ ;  /* 0x0000000c0e037210 */ /* 0x002fe40007f9e0ff */
[----:B---3--:R-:W-:-:S03]  /*3d70*/  LEA.HI.X.SX32 R2, R8, R6, 0x1, P3 ;  /* 0x0000000608027211 */ /* 0x008fc600018f0eff */
[----:B------:R-:W-:Y:S01]  /*3d80*/  STL [R1+0x36c], R3 ;  /* 0x00036c0301007387 */ /* 0x000fe20000100800 */
[C---:B------:R-:W-:Y:S02]  /*3d90*/  IMAD R16, R0.reuse, 0x11, RZ ;  /* 0x0000001100107824 */ /* 0x040fe400078e02ff */
[----:B------:R-:W-:Y:S01]  /*3da0*/  IMAD R14, R0, 0x3c, RZ ;  /* 0x0000003c000e7824 */ /* 0x000fe200078e02ff */
[----:B------:R1:W-:Y:S02]  /*3db0*/  STL [R1+0x5d8], R2 ;  /* 0x0005d80201007387 */ /* 0x0003e40000100800 */
[----:B------:R-:W-:Y:S01]  /*3dc0*/  LEA.HI.X.SX32 R4, R16, R6, 0x1, P0 ;  /* 0x0000000610047211 */ /* 0x000fe200000f0eff */
[----:B------:R-:W-:Y:S01]  /*3dd0*/  IMAD R8, R0, 0x1e, RZ ;  /* 0x0000001e00087824 */ /* 0x000fe200078e02ff */
[-C--:B-1----:R-:W-:Y:S02]  /*3de0*/  IADD3 R2, P3, PT, R10, R12.reuse, RZ ;  /* 0x0000000c0a027210 */ /* 0x082fe40007f7e0ff */
[----:B------:R-:W-:-:S03]  /*3df0*/  IADD3 R3, P0, PT, R14, R12, RZ ;  /* 0x0000000c0e037210 */ /* 0x000fc60007f1e0ff */
        /* <DEDUP_REMOVED lines=14> */
[----:B------:R-:W-:-:S03]  /*3ee0*/  IMAD R16, R0, 0xf, RZ ;  /* 0x0000000f00107824 */ /* 0x000fc600078e02ff */
[----:B------:R1:W-:Y:S01]  /*3ef0*/  STL [R1+0x5f8], R2 ;  /* 0x0005f80201007387 */ /* 0x0003e20000100800 */
[----:B------:R-:W-:Y:S01]  /*3f00*/  IMAD R10, R0, 0x34, RZ ;  /* 0x00000034000a7824 */ /* 0x000fe200078e02ff */
[----:B------:R-:W-:Y:S01]  /*3f10*/  LEA.HI.X.SX32 R4, R16, R6, 0x1, P6 ;  /* 0x0000000610047211 */ /* 0x000fe200030f0eff */
[----:B------:R-:W-:Y:S01]  /*3f20*/  IMAD R8, R0, 0x1a, RZ ;  /* 0x0000001a00087824 */ /* 0x000fe200078e02ff */
[----:B-1----:R-:W-:-:S05]  /*3f30*/  IADD3 R2, P0, PT, R14, R12, RZ ;  /* 0x0000000c0e027210 */ /* 0x002fca0007f1e0ff */
[----:B------:R1:W-:Y:S01]  /*3f40*/  STL [R1+0x54c], R2 ;  /* 0x00054c0201007387 */ /* 0x0003e20000100800 */
[----:B------:R-:W-:-:S03]  /*3f50*/  LEA.HI.X.SX32 R3, R14, R6, 0x1, P5 ;  /* 0x000000060e037211 */ /* 0x000fc600028f0eff */
        /* <DEDUP_REMOVED lines=8> */
[----:B------:R-:W-:-:S03]  /*3fe0*/  IMAD R10, R0, 0x58, RZ ;  /* 0x00000058000a7824 */ /* 0x000fc600078e02ff */
[----:B------:R3:W-:Y:S01]  /*3ff0*/  STL [R1+0x548], R3 ;  /* 0x0005480301007387 */ /* 0x0007e20000100800 */
[----:B-1----:R-:W-:Y:S01]  /*4000*/  IADD3 R2, P0, PT, R14, R12, RZ ;  /* 0x0000000c0e027210 */ /* 0x002fe20007f1e0ff */
[----:B------:R-:W-:Y:S01]  /*4010*/  IMAD R14, R0, 0xd, RZ ;  /* 0x0000000d000e7824 */ /* 0x000fe200078e02ff */
        /* <DEDUP_REMOVED lines=91> */
[----:B------:R-:W-:Y:S01]  /*45d0*/  IMAD R20, R0, 0x5, RZ ;  /* 0x0000000500147824 */ /* 0x000fe200078e02ff */
[----:B------:R-:W-:Y:S02]  /*45e0*/  LEA.HI.X.SX32 R4, R22, R6, 0x1, P6 ;  /* 0x0000000616047211 */ /* 0x000fe400030f0eff */
[----:B------:R3:W-:Y:S01]  /*45f0*/  STL [R1+0x648], R3 ;  /* 0x0006480301007387 */ /* 0x0007e20000100800 */
[-C--:B-1----:R-:W-:Y:S02]  /*4600*/  IADD3 R2, P2, PT, R8, R12.reuse, RZ ;  /* 0x0000000c08027210 */ /* 0x082fe40007f5e0ff */
[----:B---3--:R-:W-:-:S03]  /*4610*/  IADD3 R3, P6, PT, R10, R12, RZ ;  /* 0x0000000c0a037210 */ /* 0x008fc60007fde0ff */
[----:B------:R1:W-:Y:S04]  /*4620*/  STL [R1+0x6bc], R2 ;  /* 0x0006bc0201007387 */ /* 0x0003e80000100800 */
[----:B------:R3:W-:Y:S01]  /*4630*/  STL [R1+0x698], R4 ;  /* 0x0006980401007387 */ /* 0x0007e20000100800 */
[----:B-1----:R-:W-:-:S03]  /*4640*/  LEA.HI.X.SX32 R2, R20, R6, 0x1, P5 ;  /* 0x0000000614027211 */ /* 0x002fc600028f0eff */
[----:B------:R1:W-:Y:S01]  /*4650*/  STL [R1+0x6d4], R3 ;  /* 0x0006d40301007387 */ /* 0x0003e20000100800 */
[----:B---3--:R-:W-:-:S03]  /*4660*/  LEA R4, P5, R0, R12, 0x7 ;  /* 0x0000000c00047211 */ /* 0x008fc600078a38ff */
[----:B------:R3:W-:Y:S01]  /*4670*/  STL [R1+0x6c0], R2 ;  /* 0x0006c00201007387 */ /* 0x0007e20000100800 */
[----:B-1----:R-:W-:-:S03]  /*4680*/  LEA.HI.X.SX32 R3, R18, R6, 0x1, P0 ;  /* 0x0000000612037211 */ /* 0x002fc600000f0eff */
[----:B------:R1:W-:Y:S01]  /*4690*/  STL [R1+0x4ec], R4 ;  /* 0x0004ec0401007387 */ /* 0x0003e20000100800 */
[----:B---3--:R-:W-:-:S03]  /*46a0*/  LEA R2, P0, R0, R12, 0x6 ;  /* 0x0000000c00027211 */ /* 0x008fc600078030ff */
[----:B------:R3:W-:Y:S04]  /*46b0*/  STL [R1+0x3e8], R3 ;  /* 0x0003e80301007387 */ /* 0x0007e80000100800 */
[----:B------:R4:W-:Y:S01]  /*46c0*/  STL [R1+0x5ec], R2 ;  /* 0x0005ec0201007387 */ /* 0x0009e20000100800 */
[----:B-1----:R-:W-:Y:S02]  /*46d0*/  LEA.HI.X.SX32 R4, R16, R6, 0x1, P1 ;  /* 0x0000000610047211 */ /* 0x002fe400008f0eff */
[----:B---3--:R-:W-:-:S03]  /*46e0*/  LEA R3, P1, R0, R12, 0x5 ;  /* 0x0000000c00037211 */ /* 0x008fc600078228ff */
[----:B------:R1:W-:Y:S01]  /*46f0*/  STL [R1+0x568], R4 ;  /* 0x0005680401007387 */ /* 0x0003e20000100800 */
[----:B----4-:R-:W-:-:S03]  /*4700*/  LEA.HI.X.SX32 R2, R14, R6, 0x1, P3 ;  /* 0x000000060e027211 */ /* 0x010fc600018f0eff */
[----:B------:R3:W-:Y:S04]  /*4710*/  STL [R1+0x66c], R3 ;  /* 0x00066c0301007387 */ /* 0x0007e80000100800 */
[----:B------:R4:W-:Y:S01]  /*4720*/  STL [R1+0x628], R2 ;  /* 0x0006280201007387 */ /* 0x0009e20000100800 */
[----:B-1----:R-:W-:Y:S02]  /*4730*/  LEA R4, P3, R0, R12, 0x4 ;  /* 0x0000000c00047211 */ /* 0x002fe400078620ff */
[----:B---3--:R-:W-:-:S03]  /*4740*/  LEA.HI.X.SX32 R3, R8, R6, 0x1, P4 ;  /* 0x0000000608037211 */ /* 0x008fc600020f0eff */
[----:B------:R-:W-:Y:S01]  /*4750*/  STL [R1+0x6ac], R4 ;  /* 0x0006ac0401007387 */ /* 0x000fe20000100800 */
[----:B----4-:R-:W-:-:S03]  /*4760*/  LEA R2, P4, R0, R12, 0x3 ;  /* 0x0000000c00027211 */ /* 0x010fc600078818ff */
[----:B------:R1:W-:Y:S01]  /*4770*/  STL [R1+0x688], R3 ;  /* 0x0006880301007387 */ /* 0x0003e20000100800 */
[C---:B------:R-:W-:Y:S02]  /*4780*/  IMAD R14, R0.reuse, 0x3, RZ ;  /* 0x00000003000e7824 */ /* 0x040fe400078e02ff */
[----:B------:R-:W-:Y:S01]  /*4790*/  IMAD.SHL.U32 R8, R0, 0x2, RZ ;  /* 0x0000000200087824 */ /* 0x000fe200078e00ff */
[----:B------:R3:W-:Y:S01]  /*47a0*/  STL [R1+0x6cc], R2 ;  /* 0x0006cc0201007387 */ /* 0x0007e20000100800 */
[----:B-1----:R-:W-:Y:S01]  /*47b0*/  LEA.HI.X.SX32 R3, R10, R6, 0x1, P2 ;  /* 0x000000060a037211 */ /* 0x002fe200010f0eff */
[C---:B------:R-:W-:Y:S01]  /*47c0*/  IMAD.SHL.U32 R10, R0.reuse, 0x40, RZ ;  /* 0x00000040000a7824 */ /* 0x040fe200078e00ff */
[----:B---3--:R-:W-:-:S03]  /*47d0*/  LEA R2, P2, R0, R12, 0x2 ;  /* 0x0000000c00027211 */ /* 0x008fc600078410ff */
[----:B------:R1:W-:Y:S01]  /*47e0*/  STL [R1+0x6b8], R3 ;  /* 0x0006b80301007387 */ /* 0x0003e20000100800 */
[----:B------:R-:W-:Y:S01]  /*47f0*/  LEA.HI.X.SX32 R4, R14, R6, 0x1, P6 ;  /* 0x000000060e047211 */ /* 0x000fe200030f0eff */
[C---:B------:R-:W-:Y:S02]  /*4800*/  IMAD.SHL.U32 R16, R0.reuse, 0x20, RZ ;  /* 0x0000002000107824 */ /* 0x040fe400078e00ff */
[----:B------:R3:W-:Y:S01]  /*4810*/  STL [R1+0x6dc], R2 ;  /* 0x0006dc0201007387 */ /* 0x0007e20000100800 */
[----:B------:R-:W-:Y:S01]  /*4820*/  IMAD.SHL.U32 R14, R0, 0x10, RZ ;  /* 0x00000010000e7824 */ /* 0x000fe200078e00ff */
[----:B-1----:R-:W-:Y:S02]  /*4830*/  IADD3 R3, P6, PT, R8, R12, RZ ;  /* 0x0000000c08037210 */ /* 0x002fe40007fde0ff */
[----:B------:R-:W-:Y:S01]  /*4840*/  STL [R1+0x6d0], R4 ;  /* 0x0006d00401007387 */ /* 0x000fe20000100800 */
[----:B---3--:R-:W-:-:S03]  /*4850*/  LEA.HI.X.SX32 R2, R10, R6, 0x1, P5 ;  /* 0x000000060a027211 */ /* 0x008fc600028f0eff */
[----:B------:R1:W-:Y:S01]  /*4860*/  STL [R1+0x6e4], R3 ;  /* 0x0006e40301007387 */ /* 0x0003e20000100800 */
[C---:B------:R-:W-:Y:S02]  /*4870*/  IMAD.SHL.U32 R12, R0.reuse, 0x8, RZ ;  /* 0x00000008000c7824 */ /* 0x040fe400078e00ff */
[----:B------:R-:W-:Y:S01]  /*4880*/  IMAD.SHL.U32 R10, R0, 0x4, RZ ;  /* 0x00000004000a7824 */ /* 0x000fe200078e00ff */
[----:B------:R3:W-:Y:S01]  /*4890*/  STL [R1+0x4e8], R2 ;  /* 0x0004e80201007387 */ /* 0x0007e20000100800 */
[-C--:B-1----:R-:W-:Y:S02]  /*48a0*/  LEA.HI.X.SX32 R3, R16, R6.reuse, 0x1, P0 ;  /* 0x0000000610037211 */ /* 0x082fe400000f0eff */
[----:B---3--:R-:W-:-:S03]  /*48b0*/  LEA.HI.X.SX32 R2, R14, R6, 0x1, P1 ;  /* 0x000000060e027211 */ /* 0x008fc600008f0eff */
[----:B------:R1:W-:Y:S01]  /*48c0*/  STL [R1+0x5e8], R3 ;  /* 0x0005e80301007387 */ /* 0x0003e20000100800 */
[----:B------:R-:W-:-:S03]  /*48d0*/  LEA.HI.X.SX32 R4, R12, R6, 0x1, P3 ;  /* 0x000000060c047211 */ /* 0x000fc600018f0eff */
[----:B------:R3:W-:Y:S01]  /*48e0*/  STL [R1+0x668], R2 ;  /* 0x0006680201007387 */ /* 0x0007e20000100800 */
[-C--:B------:R-:W-:Y:S02]  /*48f0*/  LEA.HI.X.SX32 R0, R0, R6.reuse, 0x1, P6 ;  /* 0x0000000600007211 */ /* 0x080fe400030f0eff */
[-C--:B-1----:R-:W-:Y:S01]  /*4900*/  LEA.HI.X.SX32 R3, R10, R6.reuse, 0x1, P4 ;  /* 0x000000060a037211 */ /* 0x082fe200020f0eff */
[----:B------:R1:W-:Y:S01]  /*4910*/  STL [R1+0x6a8], R4 ;  /* 0x0006a80401007387 */ /* 0x0003e20000100800 */
[----:B---3--:R-:W-:-:S03]  /*4920*/  LEA.HI.X.SX32 R2, R8, R6, 0x1, P2 ;  /* 0x0000000608027211 */ /* 0x008fc600010f0eff */
[----:B------:R1:W-:Y:S04]  /*4930*/  STL [R1+0x6c8], R3 ;  /* 0x0006c80301007387 */ /* 0x0003e80000100800 */
[----:B------:R1:W-:Y:S04]  /*4940*/  STL [R1+0x6d8], R2 ;  /* 0x0006d80201007387 */ /* 0x0003e80000100800 */
[----:B------:R1:W-:Y:S04]  /*4950*/  STL [R1+0x104], RZ ;  /* 0x000104ff01007387 */ /* 0x0003e80000100800 */
[----:B------:R1:W-:Y:S04]  /*4960*/  STL [R1+0x6e0], R0 ;  /* 0x0006e00001007387 */ /* 0x0003e80000100800 */
[----:B------:R1:W-:Y:S04]  /*4970*/  STL [R1+0x108], RZ ;  /* 0x000108ff01007387 */ /* 0x0003e80000100800 */
        /* <DEDUP_REMOVED lines=20> */
[----:B0-2---:R1:W-:Y:S02]  /*4ac0*/  STL [R1+0x1c], RZ ;  /* 0x00001cff01007387 */ /* 0x0053e40000100800 */
.L_x_1:
[----:B------:R0:W-:Y:S01]  /*4ad0*/  STL [R1+0x1268], R14 ;  /* 0x0012680e01007387 */ /* 0x0001e20000100800 */
[----:B-1---5:R-:W1:Y:S03]  /*4ae0*/  LDC R0, c[0x0][0x3a0] ;  /* 0x0000e800ff007b82 */ /* 0x022e660000000800 */
[----:B------:R-:W2:Y:S04]  /*4af0*/  LDL R3, [R1+0x1f0] ;  /* 0x0001f00001037983 */ /* 0x000ea80000100800 */
[----:B------:R-:W2:Y:S04]  /*4b00*/  LDL R2, [R1+0x1f4] ;  /* 0x0001f40001027983 */ /* 0x000ea80000100800 */
[----:B0-----:R-:W1:Y:S04]  /*4b10*/  LDL R14, [R1+0x2b8] ;  /* 0x0002b800010e7983 */ /* 0x001e680000100800 */
[----:B------:R-:W-:Y:S04]  /*4b20*/  STL [R1+0x124c], R12 ;  /* 0x00124c0c01007387 */ /* 0x000fe80000100800 */
[----:B------:R-:W-:Y:S04]  /*4b30*/  STL [R1+0x1258], R12 ;  /* 0x0012580c01007387 */ /* 0x000fe80000100800 */
[----:B------:R-:W-:Y:S04]  /*4b40*/  STL [R1+0x1260], R12 ;  /* 0x0012600c01007387 */ /* 0x000fe80000100800 */
[----:B------:R-:W-:Y:S04]  /*4b50*/  STL [R1+0x1234], R11 ;  /* 0x0012340b01007387 */ /* 0x000fe80000100800 */
[----:B------:R-:W-:Y:S04]  /*4b60*/  STL [R1+0x123c], R11 ;  /* 0x00123c0b01007387 */ /* 0x000fe80000100800 */
[----:B------:R-:W-:Y:S04]  /*4b70*/  STL [R1+0x1248], R11 ;  /* 0x0012480b01007387 */ /* 0x000fe80000100800 */
[----:B------:R-:W-:Y:S04]  /*4b80*/  STL [R1+0x1250], R11 ;  /* 0x0012500b01007387 */ /* 0x000fe80000100800 */
[----:B------:R-:W-:Y:S04]  /*4b90*/  STL [R1+0x125c], R11 ;  /* 0x00125c0b01007387 */ /* 0x000fe80000100800 */
[----:B------:R0:W-:Y:S04]  /*4ba0*/  STL [R1+0x1264], R11 ;  /* 0x0012640b01007387 */ /* 0x0001e80000100800 */
        /* <DEDUP_REMOVED lines=94> */
[----:B------:R-:W-:Y:S01]  /*5190*/  STL [R1+0x10c8], R19 ;  /* 0x0010c81301007387 */ /* 0x000fe20000100800 */
[----:B-1----:R-:W-:-:S03]  /*51a0*/  IMAD R0, R14, -0x80, R0 ;  /* 0xffffff800e007824 */ /* 0x002fc600078e0200 */
[----:B------:R-:W-:Y:S04]  /*51b0*/  STL [R1+0x10c4], R18 ;  /* 0x0010c41201007387 */ /* 0x000fe80000100800 */
[----:B------:R-:W-:Y:S04]  /*51c0*/  STL [R1+0x10c0], R17 ;  /* 0x0010c01101007387 */ /* 0x000fe80000100800 */
[----:B------:R-:W-:Y:S04]  /*51d0*/  STL [R1+0x10bc], R16 ;  /* 0x0010bc1001007387 */ /* 0x000fe80000100800 */
[----:B------:R-:W-:Y:S04]  /*51e0*/  STL [R1+0x10b8], R15 ;  /* 0x0010b80f01007387 */ /* 0x000fe80000100800 */
[----:B------:R-:W3:Y:S01]  /*51f0*/  LDL.LU R14, [R1+0x1268] ;  /* 0x00126800010e7983 */ /* 0x000ee20000300800 */
[----:B------:R-:W-:-:S02]  /*5200*/  ISETP.GT.AND P2, PT, R0, RZ, PT ;  /* 0x000000ff0000720c */ /* 0x000fc40003f44270 */
[----:B------:R-:W-:Y:S02]  /*5210*/  ISETP.GT.AND P3, PT, R0, 0x1, PT ;  /* 0x000000010000780c */ /* 0x000fe40003f64270 */
[----:B---3--:R-:W-:-:S09]  /*5220*/  PRMT R14, RZ, 0x7610, R14 ;  /* 0x00007610ff0e7816 */ /* 0x008fd2000000000e */
[----:B--2---:R1:W2:Y:S04]  /*5230*/  @P2 LDG.E.U16 R14, desc[UR10][R2.64] ;  /* 0x0000000a020e2981 */ /* 0x0042a8000c1e1500 */
[----:B------:R-:W1:Y:S04]  /*5240*/  LDL R2, [R1+0x6e0] ;  /* 0x0006e00001027983 */ /* 0x000e680000100800 */
[----:B------:R-:W1:Y:S01]  /*5250*/  LDL R3, [R1+0x6e4] ;  /* 0x0006e40001037983 */ /* 0x000e620000100800 */
[----:B0-----:R-:W-:Y:S02]  /*5260*/  PRMT R11, RZ, 0x7610, R11 ;  /* 0x00007610ff0b7816 */ /* 0x001fe4000000000b */
[----:B-1----:R-:W-:-:S04]  /*5270*/  @P3 LOP3.LUT R3, R3, R2, RZ, 0x3c, !PT ;  /* 0x0000000203033212 */ /* 0x002fc800078e3cff */
[----:B------:R-:W-:-:S04]  /*5280*/  @P3 LOP3.LUT R2, R3, R2, RZ, 0x3c, !PT ;  /* 0x0000000203023212 */ /* 0x000fc800078e3cff */
[----:B------:R-:W-:-:S05]  /*5290*/  @P3 LOP3.LUT R3, R3, R2, RZ, 0x3c, !PT ;  /* 0x0000000203033212 */ /* 0x000fca00078e3cff */
[----:B------:R-:W3:Y:S01]  /*52a0*/  @P3 LDG.E.U16 R11, desc[UR10][R2.64] ;  /* 0x0000000a020b3981 */ /* 0x000ee2000c1e1500 */
[----:B------:R-:W-:-:S03]  /*52b0*/  ISETP.GT.AND P4, PT, R0, 0x2, PT ;  /* 0x000000020000780c */ /* 0x000fc60003f84270 */
[----:B---3--:R0:W-:Y:S04]  /*52c0*/  STL [R1+0x2a4], R11 ;  /* 0x0002a40b01007387 */ /* 0x0081e80000100800 */
[----:B0-----:R-:W3:Y:S04]  /*52d0*/  LDL.LU R11, [R1+0x1264] ;  /* 0x00126400010b7983 */ /* 0x001ee80000300800 */
[----:B------:R-:W4:Y:S04]  /*52e0*/  LDL R2, [R1+0x6d8] ;  /* 0x0006d80001027983 */ /* 0x000f280000100800 */
[----:B------:R-:W4:Y:S01]  /*52f0*/  LDL R3, [R1+0x6dc] ;  /* 0x0006dc0001037983 */ /* 0x000f220000100800 */
[----:B------:R-:W-:-:S02]  /*5300*/  PRMT R12, RZ, 0x7610, R12 ;  /* 0x00007610ff0c7816 */ /* 0x000fc4000000000c */
[----:B----4-:R-:W-:-:S04]  /*5310*/  @P4 LOP3.LUT R3, R3, R2, RZ, 0x3c, !PT ;  /* 0x0000000203034212 */ /* 0x010fc800078e3cff */
[----:B------:R-:W-:-:S04]  /*5320*/  @P4 LOP3.LUT R2, R3, R2, RZ, 0x3c, !PT ;  /* 0x0000000203024212 */ /* 0x000fc800078e3cff */
[----:B------:R-:W-:-:S05]  /*5330*/  @P4 LOP3.LUT R3, R3, R2, RZ, 0x3c, !PT ;  /* 0x0000000203034212 */ /* 0x000fca00078e3cff */
[----:B------:R-:W4:Y:S01]  /*5340*/  @P4 LDG.E.U16 R12, desc[UR10][R2.64] ;  /* 0x0000000a020c4981 */ /* 0x000f22000c1e1500 */
[----:B------:R-:W-:-:S03]  /*5350*/  ISETP.GT.AND P1, PT, R0, 0x3, PT ;  /* 0x000000030000780c */ /* 0x000fc60003f24270 */
[----:B----4-:R0:W-:Y:S04]  /*5360*/  STL [R1+0x2b4], R12 ;  /* 0x0002b40c01007387 */ /* 0x0101e80000100800 */
[----:B0-----:R-:W4:Y:S04]  /*5370*/  LDL.LU R12, [R1+0x1260] ;  /* 0x00126000010c7983 */ /* 0x001f280000300800 */
[----:B------:R-:W2:Y:S04]  /*5380*/  LDL R2, [R1+0x6d0] ;  /* 0x0006d00001027983 */ /* 0x000ea80000100800 */
[----:B------:R-:W2:Y:S01]  /*5390*/  LDL R3, [R1+0x6d4] ;  /* 0x0006d40001037983 */ /* 0x000ea20000100800 */
[----:B---3--:R-:W-:-:S02]  /*53a0*/  PRMT R11, RZ, 0x7610, R11 ;  /* 0x00007610ff0b7816 */ /* 0x008fc4000000000b */
[----:B--2---:R-:W-:-:S04]  /*53b0*/  @P1 LOP3.LUT R3, R3, R2, RZ, 0x3c, !PT ;  /* 0x0000000203031212 */ /* 0x004fc800078e3cff */
[----:B------:R-:W-:-:S04]  /*53c0*/  @P1 LOP3.LUT R2, R3, R2, RZ, 0x3c, !PT ;  /* 0x0000000203021212 */ /* 0x000fc800078e3cff */
[----:B------:R-:W-:-:S05]  /*53d0*/  @P1 LOP3.LUT R3, R3, R2, RZ, 0x3c, !PT ;  /* 0x0000000203031212 */ /* 0x000fca00078e3cff */
[----:B------:R-:W2:Y:S01]  /*53e0*/  @P1 LDG.E.U16 R11, desc[UR10][R2.64] ;  /* 0x0000000a020b1981 */ /* 0x000ea2000c1e1500 */
[----:B------:R-:W-:-:S03]  /*53f0*/  ISETP.GT.AND P0, PT, R0, 0x4, PT ;  /* 0x000000040000780c */ /* 0x000fc60003f04270 */
[----:B--2---:R0:W-:Y:S04]  /*5400*/  STL [R1+0x2a8], R11 ;  /* 0x0002a80b01007387 */ /* 0x0041e80000100800 */
[----:B0-----:R-:W2:Y:S04]  /*5410*/  LDL.LU R11, [R1+0x125c] ;  /* 0x00125c00010b7983 */ /* 0x001ea80000300800 */
[----:B------:R-:W3:Y:S04]  /*5420*/  LDL R2, [R1+0x6c8] ;  /* 0x0006c80001027983 */ /* 0x000ee80000100800 */
[----:B------:R-:W3:Y:S01]  /*5430*/  LDL R3, [R1+0x6cc] ;  /* 0x0006cc0001037983 */ /* 0x000ee20000100800 */
[----:B----4-:R-:W-:-:S02]  /*5440*/  PRMT R12, RZ, 0x7610, R12 ;  /* 0x00007610ff0c7816 */ /* 0x010fc4000000000c */
[----:B---3--:R-:W-:-:S04]  /*5450*/  @P0 LOP3.LUT R3, R3, R2, RZ, 0x3c, !PT ;  /* 0x0000000203030212 */ /* 0x008fc800078e3cff */
        /* <DEDUP_REMOVED lines=16> */
[----:B------:R-:W3:Y:S04]  /*5560*/  LDL R2, [R1+0x6b8] ;  /* 0x0006b80001027983 */ /* 0x000ee80000100800 */
[----:B------:R-:W3:Y:S01]  /*5570*/  LDL R3, [R1+0x6bc] ;  /* 0x0006bc0001037983 */ /* 0x000ee20000100800 */
[----:B--2---:R-:W-:-:S02]  /*5580*/  PRMT R11, RZ, 0x7610, R11 ;  /* 0x00007610ff0b7816 */ /* 0x004fc4000000000b */
[----:B---3--:R-:W-:-:S04]  /*5590*/  @P3 LOP3.LUT R3, R3, R2, RZ, 0x3c, !PT ;  /* 0x0000000203033212 */ /* 0x008fc800078e3cff */
        /* <DEDUP_REMOVED lines=8> */
[----:B------:R-:W-:-:S02]  /*5620*/  PRMT R12, RZ, 0x7610, R12 ;  /* 0x00007610ff0c7816 */ /* 0x000fc4000000000c */
[----:B---3--:R-:W-:-:S04]  /*5630*/  @P4 LOP3.LUT R3, R3, R2, RZ, 0x3c, !PT ;  /* 0x0000000203034212 */ /* 0x008fc800078e3cff */
[----:B------:R-:W-:-:S04]  /*5640*/  @P4 LOP3.LUT R2, R3, R2, RZ, 0x3c, !PT ;  /* 0x0000000203024212 */ /* 0x000fc800078e3cff */
[----:B------:R-:W-:-:S05]  /*5650*/  @P4 LOP3.LUT R3, R3, R2, RZ, 0x3c, !PT ;  /* 0x0000000203034212 */ /* 0x000fca00078e3cff */
[----:B------:R-:W3:Y:S01]  /*5660*/  @P4 LDG.E.U16 R12, desc[UR10][R2.64] ;  /* 0x0000000a020c4981 */ /* 0x000ee2000c1e1500 */
[----:B------:R-:W-:-:S03]  /*5670*/  ISETP.GT.AND P1, PT, R0, 0x8, PT ;  /* 0x000000080000780c */ /* 0x000fc60003f24270 */
[----:B---3--:R0:W-:Y:S04]  /*5680*/  STL [R1+0x2ac], R12 ;  /* 0x0002ac0c01007387 */ /* 0x0081e80000100800 */
[----:B0-----:R-:W3:Y:S04]  /*5690*/  LDL.LU R12, [R1+0x124c] ;  /* 0x00124c00010c7983 */ /* 0x001ee80000300800 */
[----:B------:R-:W2:Y:S04]  /*56a0*/  LDL R2, [R1+0x6a8] ;  /* 0x0006a80001027983 */ /* 0x000ea80000100800 */
[----:B------:R-:W2:Y:S01]  /*56b0*/  LDL R3, [R1+0x6ac] ;  /* 0x0006ac0001037983 */ /* 0x000ea20000100800 */
[----:B---3--:R-:W-:-:S02]  /*56c0*/  PRMT R12, RZ, 0x7610, R12 ;  /* 0x00007610ff0c7816 */ /* 0x008fc4000000000c */
[----:B--2---:R-:W-:-:S04]  /*56d0*/  @P1 LOP3.LUT R3, R3, R2, RZ, 0x3c, !PT ;  /* 0x0000000203031212 */ /* 0x004fc800078e3cff */
[----:B------:R-:W-:-:S04]  /*56e0*/  @P1 LOP3.LUT R2, R3, R2, RZ, 0x3c, !PT ;  /* 0x0000000203021212 */ /* 0x000fc800078e3cff */
[----:B------:R-:W-:-:S05]  /*56f0*/  @P1 LOP3.LUT R3, R3, R2, RZ, 0x3c, !PT ;  /* 0x0000000203031212 */ /* 0x000fca00078e3cff */
[----:B------:R0:W2:Y:S04]  /*5700*/  @P1 LDG.E.U16 R12, desc[UR10][R2.64] ;  /* 0x0000000a020c1981 */ /* 0x0000a8000c1e1500 */
[----:B------:R-:W0:Y:S04]  /*5710*/  LDL R2, [R1+0x6a0] ;  /* 0x0006a00001027983 */ /* 0x000e280000100800 */
[----:B------:R-:W0:Y:S01]  /*5720*/  LDL R3, [R1+0x6a4] ;  /* 0x0006a40001037983 */ /* 0x000e220000100800 */
[----:B------:R-:W-:Y:S02]  /*5730*/  ISETP.GT.AND P0, PT, R0, 0x9, PT ;  /* 0x000000090000780c */ /* 0x000fe40003f04270 */
[----:B------:R-:W-:-:S11]  /*5740*/  PRMT R11, RZ, 0x7610, R11 ;  /* 0x00007610ff0b7816 */ /* 0x000fd6000000000b */
[----:B0-----:R-:W-:-:S04]  /*5750*/  @P0 LOP3.LUT R3, R3, R2, RZ, 0x3c, !PT ;  /* 0x0000000203030212 */ /* 0x001fc800078e3cff */
        /* <DEDUP_REMOVED lines=8> */
[----:B------:R-:W-:-:S02]  /*57e0*/  PRMT R9, RZ, 0x7610, R9 ;  /* 0x00007610ff097816 */ /* 0x000fc40000000009 */
[----:B--2---:R-:W-:-:S04]  /*57f0*/  @P2 LOP3.LUT R3, R3, R2, RZ, 0x3c, !PT ;  /* 0x0000000203032212 */ /* 0x004fc800078e3cff */
[----:B------:R-:W-:-:S04]  /*5800*/  @P2 LOP3.LUT R2, R3, R2, RZ, 0x3c, !PT ;  /* 0x0000000203022212 */ /* 0x000fc800078e3cff */
[----:B------:R-:W-:-:S05]  /*5810*/  @P2 LOP3.LUT R3, R3, R2, RZ, 0x3c, !PT ;  /* 0x0000000203032212 */ /* 0x000fca00078e3cff */
[----:B------:R-:W2:Y:S01]  /*5820*/  @P2 LDG.E.U16 R9, desc[UR10][R2.64] ;  /* 0x0000000a02092981 */ /* 0x000ea2000c1e1500 */
[----:B------:R-:W-:-:S03]  /*5830*/  ISETP.GT.AND P3, PT, R0, 0xb, PT ;  /* 0x0000000b0000780c */ /* 0x000fc60003f64270 */
[----:B--2---:R0:W-:Y:S04]  /*5840*/  STL [R1+0x290], R9 ;  /* 0x0002900901007387 */ /* 0x0041e80000100800 */
[----:B0-----:R-:W2:Y:S04]  /*5850*/  LDL.LU R9, [R1+0x1244] ;  /* 0x0012440001097983 */ /* 0x001ea80000300800 */
[----:B------:R-:W2:Y:S04]  /*5860*/  LDL R2, [R1+0x690] ;  /* 0x0006900001027983 */ /* 0x000ea80000100800 */
[----:B------:R-:W2:Y:S01]  /*5870*/  LDL R3, [R1+0x694] ;  /* 0x0006940001037983 */ /* 0x000ea20000100800 */
[----:B----4-:R-:W-:-:S02]  /*5880*/  PRMT R10, RZ, 0x7610, R10 ;  /* 0x00007610ff0a7816 */ /* 0x010fc4000000000a */
[----:B--2---:R-:W-:-:S04]  /*5890*/  @P3 LOP3.LUT R3, R3, R2, RZ, 0x3c, !PT ;  /* 0x0000000203033212 */ /* 0x004fc800078e3cff */
[----:B------:R-:W-:-:S04]  /*58a0*/  @P3 LOP3.LUT R2, R3, R2, RZ, 0x3c, !PT ;  /* 0x0000000203023212 */ /* 0x000fc800078e3cff */
[----:B------:R-:W-:-:S05]  /*58b0*/  @P3 LOP3.LUT R3, R3, R2, RZ, 0x3c, !PT ;  /* 0x0000000203033212 */ /* 0x000fca00078e3cff */
[----:B------:R-:W2:Y:S01]  /*58c0*/  @P3 LDG.E.U16 R10, desc[UR10][R2.64] ;  /* 0x0000000a020a3981 */ /* 0x000ea2000c1e1500 */
[----:B------:R-:W-:-:S03]  /*58d0*/  ISETP.GT.AND P4, PT, R0, 0xc, PT ;  /* 0x0000000c0000780c */ /* 0x000fc60003f84270 */
[----:B--2---:R0:W-:Y:S04]  /*58e0*/  STL [R1+0x294], R10 ;  /* 0x0002940a01007387 */ /* 0x0041e80000100800 */
[----:B0-----:R-:W2:Y:S04]  /*58f0*/  LDL.LU R10, [R1+0x1240] ;  /* 0x00124000010a7983 */ /* 0x001ea80000300800 */
[----:B------:R-:W4:Y:S04]  /*5900*/  LDL R2, [R1+0x688] ;  /* 0x0006880001027983 */ /* 0x000f280000100800 */
[----:B------:R-:W4:Y:S01]  /*5910*/  LDL R3, [R1+0x68c] ;  /* 0x00068c0001037983 */ /* 0x000f220000100800 */
[----:B---3--:R-:W-:-:S02]  /*5920*/  PRMT R11, RZ, 0x7610, R11 ;  /* 0x00007610ff0b7816 */ /* 0x008fc4000000000b */
[----:B----4-:R-:W-:-:S04]  /*5930*/  @P4 LOP3.LUT R3, R3, R2, RZ, 0x3c, !PT ;  /* 0x0000000203034212 */ /* 0x010fc800078e3cff */
        /* <DEDUP_REMOVED lines=8> */
[----:B--2---:R-:W-:-:S02]  /*59c0*/  PRMT R10, RZ, 0x7610, R10 ;  /* 0x00007610ff0a7816 */ /* 0x004fc4000000000a */
[----:B----4-:R-:W-:-:S04]  /*59d0*/  @P1 LOP3.LUT R3, R3, R2, RZ, 0x3c, !PT ;  /* 0x0000000203031212 */ /* 0x010fc800078e3cff */
        /* <DEDUP_REMOVED lines=110> */
[----:B------:R0:W3:Y:S04]  /*60c0*/  @P0 LDG.E.U16 R10, desc[UR10][R2.64] ;  /* 0x0000000a020a0981 */ /* 0x0000e8000c1e1500 */
[----:B------:R-:W0:Y:S04]  /*60d0*/  LDL R2, [R1+0x620] ;  /* 0x0006200001027983 */ /* 0x000e280000100800 */
[----:B------:R-:W0:Y:S01]  /*60e0*/  LDL R3, [R1+0x624] ;  /* 0x0006240001037983 */ /* 0x000e220000100800 */
[----:B------:R-:W-:Y:S02]  /*60f0*/  ISETP.GT.AND P2, PT, R0, 0x19, PT ;  /* 0x000000190000780c */ /* 0x000fe40003f44270 */
[----:B------:R-:W-:-:S11]  /*6100*/  PRMT R7, RZ, 0x7610, R7 ;  /* 0x00007610ff077816 */ /* 0x000fd60000000007 */
[----:B0-----:R-:W-:-:S04]  /*6110*/  @P2 LOP3.LUT R3, R3, R2, RZ, 0x3c, !PT ;  /* 0x0000000203032212 */ /* 0x001fc800078e3cff */
        /* <DEDUP_REMOVED lines=76> */
[----:B----4-:R-:W-:-:S11]  /*65e0*/  PRMT R7, RZ, 0x7610, R7 ;  /* 0x00007610ff077816 */ /* 0x010fd60000000007 */
[----:B0-----:R-:W-:-:S04]  /*65f0*/  @P1 LOP3.LUT R3, R3, R2, RZ, 0x3c, !PT ;  /* 0x0000000203031212 */ /* 0x001fc800078e3cff */
        /* <DEDUP_REMOVED lines=68> */
[----:B---3--:R-:W-:-:S02]  /*6a40*/  PRMT R8, RZ, 0x7610, R8 ;  /* 0x00007610ff087816 */ /* 0x008fc40000000008 */
[----:B----4-:R-:W-:-:S04]  /*6a50*/  @P2 LOP3.LUT R3, R3, R2, RZ, 0x3c, !PT ;  /* 0x0000000203032212 */ /* 0x010fc800078e3cff */
        /* <DEDUP_REMOVED lines=788> */
[----:B---3--:R0:W-:Y:S04]  /*9ba0*/  STL [R1], R15 ;  /* 0x0000000f01007387 */ /* 0x0081e80000100800 */
[----:B0-----:R-:W3:Y:S04]  /*9bb0*/  LDL.LU R15, [R1+0x10b8] ;  /* 0x0010b800010f7983 */ /* 0x001ee80000300800 */
[----:B------:R-:W2:Y:S04]  /*9bc0*/  LDL R2, [R1+0x320] ;  /* 0x0003200001027983 */ /* 0x000ea80000100800 */
[----:B------:R-:W2:Y:S01]  /*9bd0*/  LDL R3, [R1+0x324] ;  /* 0x0003240001037983 */ /* 0x000ea20000100800 */
[----:B----4-:R-:W-:-:S02]  /*9be0*/  PRMT R25, RZ, 0x7610, R25 ;  /* 0x00007610ff197816 */ /* 0x010fc40000000019 */
        /* <DEDUP_REMOVED lines=11> */
[----:B------:R0:W4:Y:S04]  /*9ca0*/  @P0 LDG.E.U16 R26, desc[UR10][R2.64] ;  /* 0x0000000a021a0981 */ /* 0x000128000c1e1500 */
        /* <DEDUP_REMOVED lines=15> */
[----:B------:R0:W2:Y:S02]  /*9da0*/  @P0 LDG.E.U16 R13, desc[UR10][R2.64] ;  /* 0x0000000a020d0981 */ /* 0x0000a4000c1e1500 */
[----:B0-----:R-:W0:Y:S02]  /*9db0*/  S2R R2, SR_TID.X ;  /* 0x0000000000027919 */ /* 0x001e240000002100 */
[----:B------:R-:W3:Y:S01]  /*9dc0*/  LDL R3, [R1+0x304] ;  /* 0x0003040001037983 */ /* 0x000ee20000100800 */
[----:B0-----:R-:W-:-:S04]  /*9dd0*/  LOP3.LUT R2, R2, 0x7f, RZ, 0xc0, !PT ;  /* 0x0000007f02027812 */ /* 0x001fc800078ec0ff */
[----:B------:R-:W-:Y:S01]  /*9de0*/  ISETP.GE.AND P0, PT, R2, R0, PT ;  /* 0x000000000200720c */ /* 0x000fe20003f06270 */
[----:B--2---:R0:W-:Y:S04]  /*9df0*/  STL [R1+0x10b4], R13 ;  /* 0x0010b40d01007387 */ /* 0x0041e80000100800 */
[----:B------:R-:W3:Y:S01]  /*9e00*/  LDL R2, [R1+0x300] ;  /* 0x0003000001027983 */ /* 0x000ee20000100800 */
[C---:B------:R-:W-:Y:S02]  /*9e10*/  ISETP.GT.AND P1, PT, R0.reuse, 0x7d, PT ;  /* 0x0000007d0000780c */ /* 0x040fe40003f24270 */
[----:B------:R-:W-:Y:S02]  /*9e20*/  PRMT R23, RZ, 0x7610, R23 ;  /* 0x00007610ff177816 */ /* 0x000fe40000000017 */
[----:B------:R-:W-:Y:S01]  /*9e30*/  ISETP.GT.AND P2, PT, R0, 0x7e, PT ;  /* 0x0000007e0000780c */ /* 0x000fe20003f44270 */
[----:B0-----:R-:W2:Y:S08]  /*9e40*/  LDL R13, [R1+0x2f4] ;  /* 0x0002f400010d7983 */ /* 0x001eb00000100800 */
[----:B---3--:R-:W-:-:S04]  /*9e50*/  @P1 LOP3.LUT R3, R3, R2, RZ, 0x3c, !PT ;  /* 0x0000000203031212 */ /* 0x008fc800078e3cff */
[----:B------:R-:W-:-:S04]  /*9e60*/  @P1 LOP3.LUT R2, R3, R2, RZ, 0x3c, !PT ;  /* 0x0000000203021212 */ /* 0x000fc800078e3cff */
[----:B------:R-:W-:-:S05]  /*9e70*/  @P1 LOP3.LUT R3, R3, R2, RZ, 0x3c, !PT ;  /* 0x0000000203031212 */ /* 0x000fca00078e3cff */
[----:B------:R0:W3:Y:S04]  /*9e80*/  @P1 LDG.E.U16 R23, desc[UR10][R2.64] ;  /* 0x0000000a02171981 */ /* 0x0000e8000c1e1500 */
[----:B------:R-:W0:Y:S04]  /*9e90*/  LDL R2, [R1+0x2f8] ;  /* 0x0002f80001027983 */ /* 0x000e280000100800 */
[----:B------:R-:W0:Y:S01]  /*9ea0*/  LDL R3, [R1+0x2fc] ;  /* 0x0002fc0001037983 */ /* 0x000e220000100800 */
[----:B------:R-:W-:Y:S02]  /*9eb0*/  PRMT R22, RZ, 0x7610, R22 ;  /* 0x00007610ff167816 */ /* 0x000fe40000000016 */
[----:B0-----:R-:W-:-:S04]  /*9ec0*/  @P2 LOP3.LUT R3, R3, R2, RZ, 0x3c, !PT ;  /* 0x0000000203032212 */ /* 0x001fc800078e3cff */
[----:B------:R-:W-:-:S04]  /*9ed0*/  @P2 LOP3.LUT R2, R3, R2, RZ, 0x3c, !PT ;  /* 0x0000000203022212 */ /* 0x000fc800078e3cff */
[----:B------:R-:W-:-:S05]  /*9ee0*/  @P2 LOP3.LUT R3, R3, R2, RZ, 0x3c, !PT ;  /* 0x0000000203032212 */ /* 0x000fca00078e3cff */
[----:B------:R2:W3:Y:S04]  /*9ef0*/  @P2 LDG.E.U16 R22, desc[UR10][R2.64] ;  /* 0x0000000a02162981 */ /* 0x0004e8000c1e1500 */
[----:B------:R-:W4:Y:S01]  /*9f00*/  LDL R3, [R1+0x2f0] ;  /* 0x0002f00001037983 */ /* 0x000f220000100800 */
[----:B------:R-:W-:Y:S02]  /*9f10*/  ISETP.GT.AND P3, PT, R0, 0x7f, PT ;  /* 0x0000007f0000780c */ /* 0x000fe40003f64270 */
[----:B------:R-:W-:Y:S01]  /*9f20*/  PRMT R21, RZ, 0x7610, R21 ;  /* 0x00007610ff157816 */ /* 0x000fe20000000015 */
[----:B------:R-:W4:Y:S10]  /*9f30*/  LDL R0, [R1+0x2ec] ;  /* 0x0002ec0001007983 */ /* 0x000f340000100800 */
[----:B--2---:R-:W-:Y:S01]  /*9f40*/  @P3 IMAD.MOV.U32 R2, RZ, RZ, R13 ;  /* 0x000000ffff023224 */ /* 0x004fe200078e000d */
[----:B---3--:R0:W-:Y:S01]  /*9f50*/  STL [R1+0x1094], R22 ;  /* 0x0010941601007387 */ /* 0x0081e20000100800 */
[----:B------:R-:W-:-:S03]  /*9f60*/  PRMT R20, RZ, 0x7610, R20 ;  /* 0x00007610ff147816 */ /* 0x000fc60000000014 */
[----:B------:R-:W2:Y:S04]  /*9f70*/  LDL R13, [R1+0x2dc] ;  /* 0x0002dc00010d7983 */ /* 0x000ea80000100800 */
[----:B0-----:R-:W3:Y:S04]  /*9f80*/  LDL R22, [R1+0x2e8] ;  /* 0x0002e80001167983 */ /* 0x001ee80000100800 */
[----:B----4-:R0:W4:Y:S02]  /*9f90*/  @P3 LDG.E.U16 R21, desc[UR10][R2.64] ;  /* 0x0000000a02153981 */ /* 0x010124000c1e1500 */
[----:B0-----:R-:W-:Y:S01]  /*9fa0*/  @!P0 IMAD.MOV.U32 R2, RZ, RZ, R0 ;  /* 0x000000ffff028224 */ /* 0x001fe200078e0000 */
[----:B------:R-:W-:Y:S01]  /*9fb0*/  BAR.SYNC.DEFER_BLOCKING 0x0 ;  /* 0x0000000000007b1d */ /* 0x000fe20000010000 */
[----:B---3--:R-:W-:-:S05]  /*9fc0*/  @!P0 IMAD.MOV.U32 R3, RZ, RZ, R22 ;  /* 0x000000ffff038224 */ /* 0x008fca00078e0016 */
[----:B----4-:R0:W-:Y:S04]  /*9fd0*/  STL [R1+0x1078], R21 ;  /* 0x0010781501007387 */ /* 0x0101e80000100800 */
[----:B------:R1:W3:Y:S01]  /*9fe0*/  @!P0 LDG.E.U16 R20, desc[UR10][R2.64] ;  /* 0x0000000a02148981 */ /* 0x0002e2000c1e1500 */
[----:B------:R-:W-:-:S03]  /*9ff0*/  PRMT R19, RZ, 0x7610, R19 ;  /* 0x00007610ff137816 */ /* 0x000fc60000000013 */
[----:B------:R-:W4:Y:S04]  /*a000*/  LDL R22, [R1+0x6ec] ;  /* 0x0006ec0001167983 */ /* 0x000f280000100800 */
[----:B0-----:R-:W2:Y:S04]  /*a010*/  LDL R21, [R1+0x2d0] ;  /* 0x0002d00001157983 */ /* 0x001ea80000100800 */
[----:B------:R-:W1:Y:S04]  /*a020*/  LDL R2, [R1+0x2e0] ;  /* 0x0002e00001027983 */ /* 0x000e680000100800 */
[----:B------:R-:W1:Y:S04]  /*a030*/  LDL R3, [R1+0x2e4] ;  /* 0x0002e40001037983 */ /* 0x000e680000100800 */
[----:B------:R-:W2:Y:S01]  /*a040*/  LDL R0, [R1+0x6f4] ;  /* 0x0006f40001007983 */ /* 0x000ea20000100800 */
[----:B-1----:R-:W-:-:S04]  /*a050*/  @!P0 LOP3.LUT R3, R3, R2, RZ, 0x3c, !PT ;  /* 0x0000000203038212 */ /* 0x002fc800078e3cff */
[----:B------:R-:W-:-:S04]  /*a060*/  @!P0 LOP3.LUT R2, R3, R2, RZ, 0x3c, !PT ;  /* 0x0000000203028212 */ /* 0x000fc800078e3cff */
[----:B------:R-:W-:-:S05]  /*a070*/  @!P0 LOP3.LUT R3, R3, R2, RZ, 0x3c, !PT ;  /* 0x0000000203038212 */ /* 0x000fca00078e3cff */
[----:B------:R-:W2:Y:S04]  /*a080*/  @!P0 LDG.E.U16 R19, desc[UR10][R2.64] ;  /* 0x0000000a02138981 */ /* 0x000ea8000c1e1500 */
[----:B---3--:R0:W-:Y:S04]  /*a090*/  STL [R1+0x107c], R20 ;  /* 0x00107c1401007387 */ /* 0x0081e80000100800 */
[----:B0-----:R-:W3:Y:S04]  /*a0a0*/  LDL R20, [R1+0x2d8] ;  /* 0x0002d80001147983 */ /* 0x001ee80000100800 */
[----:B--2---:R0:W-:Y:S04]  /*a0b0*/  STL [R1+0x1080], R19 ;  /* 0x0010801301007387 */ /* 0x0041e80000100800 */
[----:B0-----:R-:W2:Y:S01]  /*a0c0*/  LDL R19, [R1+0x2d4] ;  /* 0x0002d40001137983 */ /* 0x001ea20000100800 */
[----:B------:R-:W-:Y:S01]  /*a0d0*/  PRMT R18, RZ, 0x7610, R18 ;  /* 0x00007610ff127816 */ /* 0x000fe20000000012 */
[----:B------:R-:W-:-:S02]  /*a0e0*/  @!P0 IMAD.MOV.U32 R2, RZ, RZ, R13 ;  /* 0x000000ffff028224 */ /* 0x000fc400078e000d */
[----:B---3--:R-:W-:Y:S01]  /*a0f0*/  @!P0 IMAD.MOV.U32 R3, RZ, RZ, R20 ;  /* 0x000000ffff038224 */ /* 0x008fe200078e0014 */
[----:B------:R-:W-:Y:S01]  /*a100*/  PRMT R17, RZ, 0x7610, R17 ;  /* 0x00007610ff117816 */ /* 0x000fe20000000011 */
[----:B------:R-:W3:Y:S04]  /*a110*/  LDL R20, [R1+0x2cc] ;  /* 0x0002cc0001147983 */ /* 0x000ee80000100800 */
[----:B------:R4:W3:Y:S01]  /*a120*/  @!P0 LDG.E.U16 R18, desc[UR10][R2.64] ;  /* 0x0000000a02128981 */ /* 0x0008e2000c1e1500 */
[----:B------:R-:W-:-:S03]  /*a130*/  PRMT R16, RZ, 0x7610, R16 ;  /* 0x00007610ff107816 */ /* 0x000fc60000000010 */
[----:B------:R-:W3:Y:S01]  /*a140*/  LDL R13, [R1+0x6fc] ;  /* 0x0006fc00010d7983 */ /* 0x000ee20000100800 */
[----:B----4-:R-:W-:Y:S02]  /*a150*/  @!P0 IMAD.MOV.U32 R2, RZ, RZ, R22 ;  /* 0x000000ffff028224 */ /* 0x010fe400078e0016 */
[----:B--2---:R-:W-:-:S05]  /*a160*/  @!P0 IMAD.MOV.U32 R3, RZ, RZ, R19 ;  /* 0x000000ffff038224 */ /* 0x004fca00078e0013 */
[----:B------:R0:W2:Y:S02]  /*a170*/  @!P0 LDG.E.U16 R17, desc[UR10][R2.64] ;  /* 0x0000000a02118981 */ /* 0x0000a4000c1e1500 */
[----:B0-----:R-:W-:Y:S02]  /*a180*/  @!P0 IMAD.MOV.U32 R2, RZ, RZ, R0 ;  /* 0x000000ffff028224 */ /* 0x001fe400078e0000 */
[----:B------:R-:W-:-:S05]  /*a190*/  @!P0 IMAD.MOV.U32 R3, RZ, RZ, R21 ;  /* 0x000000ffff038224 */ /* 0x000fca00078e0015 */
[----:B------:R-:W4:Y:S04]  /*a1a0*/  @!P0 LDG.E.U16 R16, desc[UR10][R2.64] ;  /* 0x0000000a02108981 */ /* 0x000f28000c1e1500 */
[----:B---3--:R0:W-:Y:S01]  /*a1b0*/  STL [R1+0x1084], R18 ;  /* 0x0010841201007387 */ /* 0x0081e20000100800 */
[----:B------:R-:W1:Y:S01]  /*a1c0*/  S2R R0, SR_TID.X ;  /* 0x0000000000007919 */ /* 0x000e620000002100 */
[----:B------:R-:W3:Y:S02]  /*a1d0*/  S2UR UR5, SR_CgaCtaId ;  /* 0x00000000000579c3 */ /* 0x000ee40000008800 */
[----:B--2---:R2:W-:Y:S04]  /*a1e0*/  STL [R1+0x1088], R17 ;  /* 0x0010881101007387 */ /* 0x0045e80000100800 */
[----:B------:R-:W3:Y:S04]  /*a1f0*/  LDL R19, [R1+0x2c8] ;  /* 0x0002c80001137983 */ /* 0x000ee80000100800 */
[----:B0-----:R-:W3:Y:S04]  /*a200*/  LDL R18, [R1+0x704] ;  /* 0x0007040001127983 */ /* 0x001ee80000100800 */
[----:B----4-:R0:W-:Y:S04]  /*a210*/  STL [R1+0x108c], R16 ;  /* 0x00108c1001007387 */ /* 0x0101e80000100800 */
[----:B--2---:R-:W2:Y:S04]  /*a220*/  LDL R17, [R1+0x2c4] ;  /* 0x0002c40001117983 */ /* 0x004ea80000100800 */
[----:B0-----:R-:W4:Y:S01]  /*a230*/  LDL R16, [R1+0x70c] ;  /* 0x00070c0001107983 */ /* 0x001f220000100800 */
[----:B------:R-:W-:Y:S01]  /*a240*/  UMOV UR4, 0x400 ;  /* 0x0000040000047882 */ /* 0x000fe20000000000 */
[----:B-1----:R-:W-:Y:S01]  /*a250*/  LOP3.LUT R0, R0, 0x1ff, RZ, 0xc0, !PT ;  /* 0x000001ff00007812 */ /* 0x002fe200078ec0ff */
[----:B---3--:R-:W-:Y:S01]  /*a260*/  ULEA UR4, UR5, UR4, 0x18 ;  /* 0x0000000405047291 */ /* 0x008fe2000f8ec0ff */
[----:B------:R-:W-:Y:S01]  /*a270*/  PRMT R15, RZ, 0x7610, R15 ;  /* 0x00007610ff0f7816 */ /* 0x000fe2000000000f */
[----:B------:R-:W-:-:S02]  /*a280*/  @!P0 IMAD.MOV.U32 R2, RZ, RZ, R13 ;  /* 0x000000ffff028224 */ /* 0x000fc400078e000d */
[----:B------:R-:W-:Y:S01]  /*a290*/  IMAD.SHL.U32 R0, R0, 0x2, RZ ;  /* 0x0000000200007824 */ /* 0x000fe200078e00ff */
[----:B------:R-:W3:Y:S01]  /*a2a0*/  LDL R13, [R1+0x714] ;  /* 0x00071400010d7983 */ /* 0x000ee20000100800 */
[----:B------:R-:W-:-:S03]  /*a2b0*/  @!P0 IMAD.MOV.U32 R3, RZ, RZ, R20 ;  /* 0x000000ffff038224 */ /* 0x000fc600078e0014 */
[----:B------:R0:W-:Y:S04]  /*a2c0*/  STS.U16 [R0+UR4], R14 ;  /* 0x0000000e00007988 */ /* 0x0001e80008000404 */
[----:B------:R1:W3:Y:S04]  /*a2d0*/  @!P0 LDG.E.U16 R15, desc[UR10][R2.64] ;  /* 0x0000000a020f8981 */ /* 0x0002e8000c1e1500 */
[----:B------:R1:W-:Y:S01]  /*a2e0*/  STS.U16 [R0+UR4+0x2000], R12 ;  /* 0x0020000c00007988 */ /* 0x0003e20008000404 */
[----:B0-----:R-:W-:-:S03]  /*a2f0*/  PRMT R14, RZ, 0x7610, R14 ;  /* 0x00007610ff0e7816 */ /* 0x001fc6000000000e */
[----:B------:R-:W3:Y:S01]  /*a300*/  LDL R20, [R1+0x2c0] ;  /* 0x0002c00001147983 */ /* 0x000ee20000100800 */
[----:B-1----:R-:W-:Y:S01]  /*a310*/  PRMT R12, RZ, 0x7610, R12 ;  /* 0x00007610ff0c7816 */ /* 0x002fe2000000000c */
[----:B------:R-:W-:Y:S02]  /*a320*/  @!P0 IMAD.MOV.U32 R3, RZ, RZ, R19 ;  /* 0x000000ffff038224 */ /* 0x000fe400078e0013 */
[----:B------:R-:W-:-:S05]  /*a330*/  @!P0 IMAD.MOV.U32 R2, RZ, RZ, R18 ;  /* 0x000000ffff028224 */ /* 0x000fca00078e0012 */
[----:B------:R2:W3:Y:S02]  /*a340*/  @!P0 LDG.E.U16 R14, desc[UR10][R2.64] ;  /* 0x0000000a020e8981 */ /* 0x0004e4000c1e1500 */
[----:B--2---:R-:W-:Y:S02]  /*a350*/  @!P0 IMAD.MOV.U32 R3, RZ, RZ, R17 ;  /* 0x000000ffff038224 */ /* 0x004fe400078e0011 */
[----:B----4-:R-:W-:-:S05]  /*a360*/  @!P0 IMAD.MOV.U32 R2, RZ, RZ, R16 ;  /* 0x000000ffff028224 */ /* 0x010fca00078e0010 */
[----:B------:R-:W2:Y:S04]  /*a370*/  @!P0 LDG.E.U16 R12, desc[UR10][R2.64] ;  /* 0x0000000a020c8981 */ /* 0x000ea8000c1e1500 */
[----:B---3--:R0:W-:Y:S04]  /*a380*/  STL [R1+0x1090], R15 ;  /* 0x0010900f01007387 */ /* 0x0081e80000100800 */
[----:B------:R-:W3:Y:S04]  /*a390*/  LDL R19, [R1+0x6e8] ;  /* 0x0006e80001137983 */ /* 0x000ee80000100800 */
[----:B------:R-:W4:Y:S04]  /*a3a0*/  LDL R18, [R1+0x71c] ;  /* 0x00071c0001127983 */ /* 0x000f280000100800 */
[----:B------:R1:W-:Y:S04]  /*a3b0*/  STL [R1+0x1098], R14 ;  /* 0x0010980e01007387 */ /* 0x0003e80000100800 */
[----:B------:R-:W3:Y:S04]  /*a3c0*/  LDL R17, [R1+0x6f0] ;  /* 0x0006f00001117983 */ /* 0x000ee80000100800 */
[----:B------:R-:W3:Y:S04]  /*a3d0*/  LDL R16, [R1+0x734] ;  /* 0x0007340001107983 */ /* 0x000ee80000100800 */
[----:B--2---:R-:W-:Y:S04]  /*a3e0*/  STL [R1+0x109c], R12 ;  /* 0x00109c0c01007387 */ /* 0x004fe80000100800 */
[----:B0-----:R-:W2:Y:S04]  /*a3f0*/  LDL R15, [R1+0x6f8] ;  /* 0x0006f800010f7983 */ /* 0x001ea80000100800 */
[----:B-1----:R-:W2:Y:S01]  /*a400*/  LDL R14, [R1+0x730] ;  /* 0x00073000010e7983 */ /* 0x002ea20000100800 */
[----:B------:R-:W-:-:S03]  /*a410*/  @!P0 IMAD.MOV.U32 R2, RZ, RZ, R13 ;  /* 0x000000ffff028224 */ /* 0x000fc600078e000d */
[----:B------:R0:W-:Y:S01]  /*a420*/  STS.U16 [R0+UR4+0x4000], R11 ;  /* 0x0040000b00007988 */ /* 0x0001e20008000404 */
[----:B------:R-:W-:-:S03]  /*a430*/  @!P0 IMAD.MOV.U32 R3, RZ, RZ, R20 ;  /* 0x000000ffff038224 */ /* 0x000fc600078e0014 */
[----:B------:R1:W-:Y:S04]  /*a440*/  STS.U16 [R0+UR4+0x6000], R10 ;  /* 0x0060000a00007988 */ /* 0x0003e80008000404 */
[----:B------:R4:W-:Y:S01]  /*a450*/  STS.U16 [R0+UR4+0x8000], R9 ;  /* 0x0080000900007988 */ /* 0x0009e20008000404 */
[----:B0-----:R-:W-:-:S03]  /*a460*/  PRMT R11, RZ, 0x7610, R11 ;  /* 0x00007610ff0b7816 */ /* 0x001fc6000000000b */
[----:B------:R0:W-:Y:S01]  /*a470*/  STS.U16 [R0+UR4+0xa000], R8 ;  /* 0x00a0000800007988 */ /* 0x0001e20008000404 */
[----:B-1----:R-:W-:-:S03]  /*a480*/  PRMT R10, RZ, 0x7610, R10 ;  /* 0x00007610ff0a7816 */ /* 0x002fc6000000000a */
[----:B------:R1:W2:Y:S01]  /*a490*/  @!P0 LDG.E.U16 R11, desc[UR10][R2.64] ;  /* 0x0000000a020b8981 */ /* 0x0002a2000c1e1500 */
[----:B----4-:R-:W-:-:S03]  /*a4a0*/  PRMT R9, RZ, 0x7610, R9 ;  /* 0x00007610ff097816 */ /* 0x010fc60000000009 */
[----:B------:R-:W4:Y:S04]  /*a4b0*/  LDL R13, [R1+0x700] ;  /* 0x00070000010d7983 */ /* 0x000f280000100800 */
[----:B------:R-:W4:Y:S01]  /*a4c0*/  LDL R12, [R1+0x72c] ;  /* 0x00072c00010c7983 */ /* 0x000f220000100800 */
[----:B-1----:R-:W-:Y:S02]  /*a4d0*/  @!P0 IMAD.MOV.U32 R2, RZ, RZ, R18 ;  /* 0x000000ffff028224 */ /* 0x002fe400078e0012 */
[----:B---3--:R-:W-:-:S05]  /*a4e0*/  @!P0 IMAD.MOV.U32 R3, RZ, RZ, R19 ;  /* 0x000000ffff038224 */ /* 0x008fca00078e0013 */
[----:B------:R1:W3:Y:S01]  /*a4f0*/  @!P0 LDG.E.U16 R10, desc[UR10][R2.64] ;  /* 0x0000000a020a8981 */ /* 0x0002e2000c1e1500 */
[----:B0-----:R-:W-:Y:S01]  /*a500*/  PRMT R8, RZ, 0x7610, R8 ;  /* 0x00007610ff087816 */ /* 0x001fe20000000008 */
[----:B-1----:R-:W-:Y:S02]  /*a510*/  @!P0 IMAD.MOV.U32 R3, RZ, RZ, R17 ;  /* 0x000000ffff038224 */ /* 0x002fe400078e0011 */
[----:B------:R-:W-:-:S05]  /*a520*/  @!P0 IMAD.MOV.U32 R2, RZ, RZ, R16 ;  /* 0x000000ffff028224 */ /* 0x000fca00078e0010 */
[----:B------:R2:W3:Y:S02]  /*a530*/  @!P0 LDG.E.U16 R9, desc[UR10][R2.64] ;  /* 0x0000000a02098981 */ /* 0x0004e4000c1e1500 */
[----:B--2---:R-:W-:Y:S02]  /*a540*/  @!P0 IMAD.MOV.U32 R3, RZ, RZ, R15 ;  /* 0x000000ffff038224 */ /* 0x004fe400078e000f */
[----:B------:R-:W-:-:S05]  /*a550*/  @!P0 IMAD.MOV.U32 R2, RZ, RZ, R14 ;  /* 0x000000ffff028224 */ /* 0x000fca00078e000e */
[----:B------:R4:W2:Y:S04]  /*a560*/  @!P0 LDG.E.U16 R8, desc[UR10][R2.64] ;  /* 0x0000000a02088981 */ /* 0x0008a8000c1e1500 */
[----:B------:R0:W-:Y:S02]  /*a570*/  STS.U16 [R0+UR4+0xc000], R7 ;  /* 0x00c0000700007988 */ /* 0x0001e40008000404 */
[----:B0-----:R-:W-:Y:S02]  /*a580*/  PRMT R7, RZ, 0x7610, R7 ;  /* 0x00007610ff077816 */ /* 0x001fe40000000007 */
[----:B------:R-:W-:Y:S01]  /*a590*/  STL [R1+0x10a0], R11 ;  /* 0x0010a00b01007387 */ /* 0x000fe20000100800 */
[----:B----4-:R-:W-:Y:S02]  /*a5a0*/  @!P0 IMAD.MOV.U32 R3, RZ, RZ, R13 ;  /* 0x000000ffff038224 */ /* 0x010fe400078e000d */
[----:B------:R-:W-:-:S05]  /*a5b0*/  @!P0 IMAD.MOV.U32 R2, RZ, RZ, R12 ;  /* 0x000000ffff028224 */ /* 0x000fca00078e000c */
[----:B------:R-:W4:Y:S04]  /*a5c0*/  @!P0 LDG.E.U16 R7, desc[UR10][R2.64] ;  /* 0x0000000a02078981 */ /* 0x000f28000c1e1500 */
[----:B---3--:R-:W-:Y:S04]  /*a5d0*/  STL [R1+0x10a4], R10 ;  /* 0x0010a40a01007387 */ /* 0x008fe80000100800 */
[----:B------:R-:W-:Y:S04]  /*a5e0*/  STL [R1+0x10a8], R9 ;  /* 0x0010a80901007387 */ /* 0x000fe80000100800 */
[----:B--2---:R0:W-:Y:S04]  /*a5f0*/  STL [R1+0x10ac], R8 ;  /* 0x0010ac0801007387 */ /* 0x0041e80000100800 */
[----:B------:R-:W2:Y:S04]  /*a600*/  LDL R20, [R1+0x708] ;  /* 0x0007080001147983 */ /* 0x000ea80000100800 */
[----:B------:R-:W3:Y:S04]  /*a610*/  LDL R13, [R1+0x728] ;  /* 0x00072800010d7983 */ /* 0x000ee80000100800 */
[----:B0-----:R-:W3:Y:S04]  /*a620*/  LDL.LU R8, [R1+0x44] ;  /* 0x0000440001087983 */ /* 0x001ee80000300800 */
[----:B------:R-:W3:Y:S04]  /*a630*/  LDL.LU R9, [R1+0x2a4] ;  /* 0x0002a40001097983 */ /* 0x000ee80000300800 */
        /* <DEDUP_REMOVED lines=8> */
[----:B------:R0:W-:Y:S04]  /*a6c0*/  STS.U16 [R0+UR4+0xe000], R6 ;  /* 0x00e0000600007988 */ /* 0x0001e80008000404 */
[----:B------:R-:W3:Y:S04]  /*a6d0*/  LDL.LU R19, [R1+0xac] ;  /* 0x0000ac0001137983 */ /* 0x000ee80000300800 */
[----:B------:R-:W3:Y:S01]  /*a6e0*/  LDL.LU R21, [R1+0x94] ;  /* 0x0000940001157983 */ /* 0x000ee20000300800 */
[----:B0-----:R-:W-:-:S03]  /*a6f0*/  PRMT R6, RZ, 0x7610, R6 ;  /* 0x00007610ff067816 */ /* 0x001fc60000000006 */
[----:B----4-:R0:W-:Y:S04]  /*a700*/  STL [R1+0x10b0], R7 ;  /* 0x0010b00701007387 */ /* 0x0101e80000100800 */
[----:B0-----:R-:W4:Y:S01]  /*a710*/  LDL.LU R7, [R1+0x5c] ;  /* 0x00005c0001077983 */ /* 0x001f220000300800 */
[----:B--2---:R-:W-:-:S03]  /*a720*/  @!P0 IMAD.MOV.U32 R3, RZ, RZ, R20 ;  /* 0x000000ffff038224 */ /* 0x004fc600078e0014 */
[----:B------:R-:W2:Y:S01]  /*a730*/  LDL.LU R20, [R1+0x78] ;  /* 0x0000780001147983 */ /* 0x000ea20000300800 */
[----:B---3--:R-:W-:-:S03]  /*a740*/  @!P0 IMAD.MOV.U32 R2, RZ, RZ, R13 ;  /* 0x000000ffff028224 */ /* 0x008fc600078e000d */
[----:B------:R-:W3:Y:S04]  /*a750*/  LDL.LU R22, [R1+0x58] ;  /* 0x0000580001167983 */ /* 0x000ee80000300800 */
[----:B------:R-:W2:Y:S04]  /*a760*/  LDL.LU R13, [R1+0x38] ;  /* 0x00003800010d7983 */ /* 0x000ea80000300800 */
[----:B------:R0:W2:Y:S04]  /*a770*/  @!P0 LDG.E.U16 R6, desc[UR10][R2.64] ;  /* 0x0000000a02068981 */ /* 0x0000a8000c1e1500 */
[----:B------:R-:W0:Y:S04]  /*a780*/  LDL R2, [R1+0x710] ;  /* 0x0007100001027983 */ /* 0x000e280000100800 */
[----:B------:R-:W0:Y:S04]  /*a790*/  LDL R3, [R1+0x724] ;  /* 0x0007240001037983 */ /* 0x000e280000100800 */
[----:B------:R1:W-:Y:S02]  /*a7a0*/  STS.U16 [R0+UR4+0x10000], R4 ;  /* 0x0100000400007988 */ /* 0x0003e40008000404 */
[----:B-1----:R-:W-:-:S02]  /*a7b0*/  PRMT R4, RZ, 0x7610, R4 ;  /* 0x00007610ff047816 */ /* 0x002fc40000000004 */
[----:B0-----:R-:W-:-:S04]  /*a7c0*/  @!P0 LOP3.LUT R3, R3, R2, RZ, 0x3c, !PT ;  /* 0x0000000203038212 */ /* 0x001fc800078e3cff */
[----:B------:R-:W-:-:S04]  /*a7d0*/  @!P0 LOP3.LUT R2, R3, R2, RZ, 0x3c, !PT ;  /* 0x0000000203028212 */ /* 0x000fc800078e3cff */
[----:B------:R-:W-:-:S05]  /*a7e0*/  @!P0 LOP3.LUT R3, R3, R2, RZ, 0x3c, !PT ;  /* 0x0000000203038212 */ /* 0x000fca00078e3cff */
        /* <DEDUP_REMOVED lines=9> */
[----:B------:R-:W2:Y:S04]  /*a880*/  LDL.LU R2, [R1+0x8c] ;  /* 0x00008c0001027983 */ /* 0x000ea80000300800 */
[----:B------:R-:W2:Y:S04]  /*a890*/  LDL.LU R3, [R1+0x70] ;  /* 0x0000700001037983 */ /* 0x000ea80000300800 */
[----:B----4-:R-:W-:Y:S04]  /*a8a0*/  STS.U16 [R0+UR4+0x18000], R7 ;  /* 0x0180000700007988 */ /* 0x010fe80008000404 */
[----:B------:R-:W-:Y:S04]  /*a8b0*/  STS.U16 [R0+UR4+0x1a000], R8 ;  /* 0x01a0000800007988 */ /* 0x000fe80008000404 */
[----:B------:R-:W-:Y:S04]  /*a8c0*/  STS.U16 [R0+UR4+0x1c000], R29 ;  /* 0x01c0001d00007988 */ /* 0x000fe80008000404 */
[----:B------:R-:W-:Y:S04]  /*a8d0*/  STS.U16 [R0+UR4+0x1e000], R27 ;  /* 0x01e0001b00007988 */ /* 0x000fe80008000404 */
[----:B--2---:R0:W-:Y:S04]  /*a8e0*/  STS.U16 [R0+UR4+0x16000], R3 ;  /* 0x0160000300007988 */ /* 0x0041e80008000404 */
[----:B------:R-:W-:Y:S01]  /*a8f0*/  STS.U16 [R0+UR4+0x14000], R2 ;  /* 0x0140000200007988 */ /* 0x000fe20008000404 */
[----:B0-----:R-:W-:-:S05]  /*a900*/  LOP3.LUT R3, R0, 0x10, RZ, 0x3c, !PT ;  /* 0x0000001000037812 */ /* 0x001fca00078e3cff */
[----:B------:R0:W-:Y:S04]  /*a910*/  STS.U16 [R3+UR4+0x14400], R21 ;  /* 0x0144001503007988 */ /* 0x0001e80008000404 */
[----:B------:R1:W-:Y:S04]  /*a920*/  STS.U16 [R3+UR4+0x400], R9 ;  /* 0x0004000903007988 */ /* 0x0003e80008000404 */
[----:B0-----:R-:W2:Y:S04]  /*a930*/  LDL.LU R21, [R1+0x2b4] ;  /* 0x0002b40001157983 */ /* 0x001ea80000300800 */
[----:B------:R0:W-:Y:S04]  /*a940*/  STS.U16 [R3+UR4+0x2400], R10 ;  /* 0x0024000a03007988 */ /* 0x0001e80008000404 */
[----:B-1----:R-:W4:Y:S04]  /*a950*/  LDL.LU R9, [R1+0x290] ;  /* 0x0002900001097983 */ /* 0x002f280000300800 */
[----:B------:R1:W-:Y:S04]  /*a960*/  STS.U16 [R3+UR4+0xa400], R15 ;  /* 0x00a4000f03007988 */ /* 0x0003e80008000404 */
[----:B0-----:R-:W4:Y:S04]  /*a970*/  LDL.LU R10, [R1+0x270] ;  /* 0x00027000010a7983 */ /* 0x001f280000300800 */
[----:B-1----:R-:W4:Y:S04]  /*a980*/  LDL.LU R15, [R1+0x25c] ;  /* 0x00025c00010f7983 */ /* 0x002f280000300800 */
[----:B------:R0:W-:Y:S04]  /*a990*/  STS.U16 [R3+UR4+0xc400], R16 ;  /* 0x00c4001003007988 */ /* 0x0001e80008000404 */
[----:B------:R1:W-:Y:S04]  /*a9a0*/  STS.U16 [R3+UR4+0xe400], R17 ;  /* 0x00e4001103007988 */ /* 0x0003e80008000404 */
[----:B------:R3:W-:Y:S04]  /*a9b0*/  STS.U16 [R3+UR4+0x10400], R18 ;  /* 0x0104001203007988 */ /* 0x0007e80008000404 */
[----:B0-----:R-:W4:Y:S04]  /*a9c0*/  LDL.LU R16, [R1+0x244] ;  /* 0x0002440001107983 */ /* 0x001f280000300800 */
[----:B-1----:R-:W4:Y:S04]  /*a9d0*/  LDL.LU R17, [R1+0x228] ;  /* 0x0002280001117983 */ /* 0x002f280000300800 */
[----:B------:R0:W-:Y:S04]  /*a9e0*/  STS.U16 [R3+UR4+0x12400], R19 ;  /* 0x0124001303007988 */ /* 0x0001e80008000404 */
[----:B---3--:R-:W3:Y:S04]  /*a9f0*/  LDL.LU R18, [R1+0x204] ;  /* 0x0002040001127983 */ /* 0x008ee80000300800 */
[----:B------:R1:W-:Y:S04]  /*aa00*/  STS.U16 [R3+UR4+0x16400], R20 ;  /* 0x0164001403007988 */ /* 0x0003e80008000404 */
[----:B0-----:R-:W3:Y:S04]  /*aa10*/  LDL.LU R19, [R1+0x1dc] ;  /* 0x0001dc0001137983 */ /* 0x001ee80000300800 */
[----:B------:R-:W3:Y:S04]  /*aa20*/  LDL.LU R29, [R1+0x1c8] ;  /* 0x0001c800011d7983 */ /* 0x000ee80000300800 */
[----:B------:R0:W-:Y:S04]  /*aa30*/  STS.U16 [R3+UR4+0x1a400], R13 ;  /* 0x01a4000d03007988 */ /* 0x0001e80008000404 */
[----:B-1----:R-:W3:Y:S04]  /*aa40*/  LDL.LU R20, [R1+0x1b0] ;  /* 0x0001b00001147983 */ /* 0x002ee80000300800 */
[----:B0-----:R-:W3:Y:S04]  /*aa50*/  LDL.LU R13, [R1+0xa4] ;  /* 0x0000a400010d7983 */ /* 0x001ee80000300800 */
[----:B------:R0:W-:Y:S04]  /*aa60*/  STS.U16 [R3+UR4+0x18400], R22 ;  /* 0x0184001603007988 */ /* 0x0001e80008000404 */
[----:B0-----:R-:W3:Y:S04]  /*aa70*/  LDL.LU R22, [R1+0x7c] ;  /* 0x00007c0001167983 */ /* 0x001ee80000300800 */
[----:B------:R0:W-:Y:S02]  /*aa80*/  STS.U16 [R3+UR4+0x4400], R11 ;  /* 0x0044000b03007988 */ /* 0x0001e40008000404 */
[----:B0-----:R-:W0:Y:S02]  /*aa90*/  S2R R11, SR_TID.X ;  /* 0x00000000000b7919 */ /* 0x001e240000002100 */
[----:B------:R-:W-:Y:S04]  /*aaa0*/  STS.U16 [R3+UR4+0x1e400], R25 ;  /* 0x01e4001903007988 */ /* 0x000fe80008000404 */
[----:B------:R1:W-:Y:S04]  /*aab0*/  STS.U16 [R3+UR4+0x6400], R12 ;  /* 0x0064000c03007988 */ /* 0x0003e80008000404 */
[----:B------:R1:W-:Y:S04]  /*aac0*/  STS.U16 [R3+UR4+0x8400], R14 ;  /* 0x0084000e03007988 */ /* 0x0003e80008000404 */
[----:B------:R0:W-:Y:S04]  /*aad0*/  STS.U16 [R3+UR4+0x1c400], R28 ;  /* 0x01c4001c03007988 */ /* 0x0001e80008000404 */
[----:B-1----:R-:W3:Y:S04]  /*aae0*/  LDL.LU R12, [R1+0x54] ;  /* 0x00005400010c7983 */ /* 0x002ee80000300800 */
[----:B------:R-:W3:Y:S01]  /*aaf0*/  LDL.LU R14, [R1+0x40] ;  /* 0x00004000010e7983 */ /* 0x000ee20000300800 */
[----:B0-----:R-:W-:-:S02]  /*ab00*/  LOP3.LUT R25, R11, 0x7, RZ, 0xc0, !PT ;  /* 0x000000070b197812 */ /* 0x001fc400078ec0ff */
[----:B------:R-:W-:Y:S01]  /*ab10*/  SHF.R.U32.HI R2, RZ, 0x1, R11 ;  /* 0x00000001ff027819 */ /* 0x000fe2000001160b */
[----:B------:R-:W-:Y:S02]  /*ab20*/  IMAD.SHL.U32 R3, R11, 0x2, RZ ;  /* 0x000000020b037824 */ /* 0x000fe400078e00ff */
[C---:B------:R-:W-:Y:S01]  /*ab30*/  IMAD R27, R25.reuse, 0x410, RZ ;  /* 0x00000410191b7824 */ /* 0x040fe200078e02ff */
[----:B------:R-:W-:Y:S01]  /*ab40*/  LOP3.LUT R2, R2, 0xe0, RZ, 0xc0, !PT ;  /* 0x000000e002027812 */ /* 0x000fe200078ec0ff */
[----:B------:R-:W-:-:S03]  /*ab50*/  IMAD R25, R25, 0x110, RZ ;  /* 0x0000011019197824 */ /* 0x000fc600078e02ff */
[--C-:B------:R-:W-:Y:S02]  /*ab60*/  LOP3.LUT R2, R2, 0x10, R3.reuse, 0xf8, !PT ;  /* 0x0000001002027812 */ /* 0x100fe400078ef803 */
[----:B------:R-:W-:Y:S02]  /*ab70*/  LOP3.LUT R3, R25, 0x30, R3, 0x78, !PT ;  /* 0x0000003019037812 */ /* 0x000fe400078e7803 */
[----:B------:R-:W-:Y:S02]  /*ab80*/  LOP3.LUT R25, R0, 0x20, RZ, 0x3c, !PT ;  /* 0x0000002000197812 */ /* 0x000fe400078e3cff */
[----:B------:R-:W-:-:S03]  /*ab90*/  LOP3.LUT R2, R27, R2, RZ, 0x3c, !PT ;  /* 0x000000021b027212 */ /* 0x000fc600078e3cff */
[----:B--2---:R0:W-:Y:S04]  /*aba0*/  STS.U16 [R25+UR4+0x800], R21 ;  /* 0x0008001519007988 */ /* 0x0041e80008000404 */
[----:B0-----:R-:W2:Y:S04]  /*abb0*/  LDL.LU R21, [R1+0x24] ;  /* 0x0000240001157983 */ /* 0x001ea80000300800 */
[----:B----4-:R-:W-:Y:S04]  /*abc0*/  STS.U16 [R25+UR4+0x2800], R9 ;  /* 0x0028000919007988 */ /* 0x010fe80008000404 */
[----:B------:R0:W-:Y:S04]  /*abd0*/  STS.U16 [R25+UR4+0x6800], R15 ;  /* 0x0068000f19007988 */ /* 0x0001e80008000404 */
[----:B------:R1:W-:Y:S04]  /*abe0*/  STS.U16 [R25+UR4+0x4800], R10 ;  /* 0x0048000a19007988 */ /* 0x0003e80008000404 */
[----:B0-----:R-:W4:Y:S04]  /*abf0*/  LDL.LU R15, [R1+0x2a8] ;  /* 0x0002a800010f7983 */ /* 0x001f280000300800 */
[----:B------:R-:W4:Y:S04]  /*ac00*/  LDL.LU R27, [R1+0x260] ;  /* 0x00026000011b7983 */ /* 0x000f280000300800 */
[----:B------:R-:W4:Y:S04]  /*ac10*/  LDL.LU R7, [R1+0x238] ;  /* 0x0002380001077983 */ /* 0x000f280000300800 */
[----:B------:R-:W4:Y:S04]  /*ac20*/  LDL.LU R8, [R1+0x21c] ;  /* 0x00021c0001087983 */ /* 0x000f280000300800 */
[----:B------:R-:W4:Y:S04]  /*ac30*/  LDL.LU R9, [R1+0x208] ;  /* 0x0002080001097983 */ /* 0x000f280000300800 */
[----:B------:R0:W-:Y:S04]  /*ac40*/  STS.U16 [R25+UR4+0x8800], R16 ;  /* 0x0088001019007988 */ /* 0x0001e80008000404 */
[----:B-1----:R-:W4:Y:S04]  /*ac50*/  LDL.LU R10, [R1+0x1e8] ;  /* 0x0001e800010a7983 */ /* 0x002f280000300800 */
[----:B------:R1:W-:Y:S04]  /*ac60*/  STS.U16 [R25+UR4+0xa800], R17 ;  /* 0x00a8001119007988 */ /* 0x0003e80008000404 */
[----:B0-----:R-:W4:Y:S04]  /*ac70*/  LDL.LU R16, [R1+0x1cc] ;  /* 0x0001cc0001107983 */ /* 0x001f280000300800 */
[----:B---3--:R0:W-:Y:S04]  /*ac80*/  STS.U16 [R25+UR4+0xc800], R18 ;  /* 0x00c8001219007988 */ /* 0x0081e80008000404 */
[----:B-1----:R-:W3:Y:S04]  /*ac90*/  LDL.LU R17, [R1+0x1a4] ;  /* 0x0001a40001117983 */ /* 0x002ee80000300800 */
[----:B------:R1:W-:Y:S04]  /*aca0*/  STS.U16 [R25+UR4+0xe800], R19 ;  /* 0x00e8001319007988 */ /* 0x0003e80008000404 */
[----:B0-----:R-:W3:Y:S04]  /*acb0*/  LDL.LU R18, [R1+0x98] ;  /* 0x0000980001127983 */ /* 0x001ee80000300800 */
[----:B------:R0:W-:Y:S04]  /*acc0*/  STS.U16 [R25+UR4+0x10800], R29 ;  /* 0x0108001d19007988 */ /* 0x0001e80008000404 */
[----:B-1----:R-:W3:Y:S04]  /*acd0*/  LDL.LU R19, [R1+0x80] ;  /* 0x0000800001137983 */ /* 0x002ee80000300800 */
[----:B------:R1:W-:Y:S01]  /*ace0*/  STS.U16 [R25+UR4+0x12800], R20 ;  /* 0x0128001419007988 */ /* 0x0003e20008000404 */
[----:B0-----:R-:W-:-:S03]  /*acf0*/  IMAD.SHL.U32 R29, R11, 0x40, RZ ;  /* 0x000000400b1d7824 */ /* 0x001fc600078e00ff */
[----:B------:R0:W-:Y:S04]  /*ad00*/  STS.U16 [R25+UR4+0x14800], R13 ;  /* 0x0148000d19007988 */ /* 0x0001e80008000404 */
[----:B-1----:R-:W3:Y:S04]  /*ad10*/  LDL.LU R20, [R1+0x64] ;  /* 0x0000640001147983 */ /* 0x002ee80000300800 */
[----:B0-----:R-:W3:Y:S01]  /*ad20*/  LDL.LU R13, [R1+0x3c] ;  /* 0x00003c00010d7983 */ /* 0x001ee20000300800 */
[----:B------:R-:W-:-:S03]  /*ad30*/  LOP3.LUT R29, R3, 0x800, R29, 0xf8, !PT ;  /* 0x00000800031d7812 */ /* 0x000fc600078ef81d */
[----:B------:R-:W3:Y:S04]  /*ad40*/  LDL.LU R3, [R1+0x27c] ;  /* 0x00027c0001037983 */ /* 0x000ee80000300800 */
[----:B------:R0:W-:Y:S04]  /*ad50*/  STS.U16 [R25+UR4+0x16800], R22 ;  /* 0x0168001619007988 */ /* 0x0001e80008000404 */
[----:B0-----:R-:W3:Y:S01]  /*ad60*/  LDL.LU R22, [R1+0x20] ;  /* 0x0000200001167983 */ /* 0x001ee20000300800 */
[----:B------:R-:W-:-:S03]  /*ad70*/  IMAD.SHL.U32 R28, R11, 0x200, RZ ;  /* 0x000002000b1c7824 */ /* 0x000fc600078e00ff */
[----:B------:R-:W-:Y:S04]  /*ad80*/  STS.U16 [R25+UR4+0x18800], R12 ;  /* 0x0188000c19007988 */ /* 0x000fe80008000404 */
[----:B------:R-:W-:Y:S04]  /*ad90*/  STS.U16 [R25+UR4+0x1a800], R14 ;  /* 0x01a8000e19007988 */ /* 0x000fe80008000404 */
[----:B------:R-:W-:Y:S01]  /*ada0*/  STS.U16 [R25+UR4+0x1e800], R26 ;  /* 0x01e8001a19007988 */ /* 0x000fe20008000404 */
[----:B------:R-:W-:-:S04]  /*adb0*/  LOP3.LUT R28, R28, 0x2000, RZ, 0xc0, !PT ;  /* 0x000020001c1c7812 */ /* 0x000fc800078ec0ff */
[----:B------:R-:W-:Y:S02]  /*adc0*/  IADD3 R28, PT, PT, R2, UR4, R28 ;  /* 0x00000004021c7c10 */ /* 0x000fe4000fffe01c */
[C---:B------:R-:W-:Y:S01]  /*add0*/  LOP3.LUT R2, R0.reuse, 0x30, RZ, 0x3c, !PT ;  /* 0x0000003000027812 */ /* 0x040fe200078e3cff */
[----:B--2---:R0:W-:Y:S04]  /*ade0*/  STS.U16 [R25+UR4+0x1c800], R21 ;  /* 0x01c8001519007988 */ /* 0x0041e80008000404 */
[----:B0-----:R-:W2:Y:S04]  /*adf0*/  LDL.LU R21, [R1+0x2b0] ;  /* 0x0002b00001157983 */ /* 0x001ea80000300800 */
[----:B------:R-:W2:Y:S04]  /*ae00*/  LDL.LU R25, [R1+0x294] ;  /* 0x0002940001197983 */ /* 0x000ea80000300800 */
[----:B------:R-:W2:Y:S04]  /*ae10*/  LDL.LU R11, [R1+0x298] ;  /* 0x00029800010b7983 */ /* 0x000ea80000300800 */
[----:B------:R-:W2:Y:S04]  /*ae20*/  LDL.LU R12, [R1+0x268] ;  /* 0x00026800010c7983 */ /* 0x000ea80000300800 */
[----:B----4-:R0:W-:Y:S04]  /*ae30*/  STS.U16 [R2+UR4+0xc00], R15 ;  /* 0x000c000f02007988 */ /* 0x0101e80008000404 */
[----:B------:R-:W4:Y:S04]  /*ae40*/  LDL.LU R14, [R1+0x254] ;  /* 0x00025400010e7983 */ /* 0x000f280000300800 */
[----:B0-----:R-:W4:Y:S04]  /*ae50*/  LDL.LU R15, [R1+0x23c] ;  /* 0x00023c00010f7983 */ /* 0x001f280000300800 */
[----:B------:R0:W-:Y:S04]  /*ae60*/  STS.U16 [R2+UR4+0x10c00], R16 ;  /* 0x010c001002007988 */ /* 0x0001e80008000404 */
[----:B---3--:R1:W-:Y:S04]  /*ae70*/  STS.U16 [R2+UR4+0x12c00], R17 ;  /* 0x012c001102007988 */ /* 0x0083e80008000404 */
[----:B0-----:R-:W3:Y:S04]  /*ae80*/  LDL.LU R16, [R1+0x224] ;  /* 0x0002240001107983 */ /* 0x001ee80000300800 */
[----:B-1----:R-:W3:Y:S04]  /*ae90*/  LDL.LU R17, [R1+0x20c] ;  /* 0x00020c0001117983 */ /* 0x002ee80000300800 */
[----:B------:R-:W-:Y:S04]  /*aea0*/  STS.U16 [R2+UR4+0x14c00], R18 ;  /* 0x014c001202007988 */ /* 0x000fe80008000404 */
[----:B------:R0:W-:Y:S04]  /*aeb0*/  STS.U16 [R2+UR4+0x1ac00], R13 ;  /* 0x01ac000d02007988 */ /* 0x0001e80008000404 */
[----:B------:R1:W-:Y:S04]  /*aec0*/  STS.U16 [R2+UR4+0x4c00], R3 ;  /* 0x004c000302007988 */ /* 0x0003e80008000404 */
[----:B0-----:R-:W3:Y:S01]  /*aed0*/  LDL.LU R13, [R1+0x1d4] ;  /* 0x0001d400010d7983 */ /* 0x001ee20000300800 */
[----:B-1----:R-:W-:-:S03]  /*aee0*/  LOP3.LUT R3, R0, 0x40, RZ, 0x3c, !PT ;  /* 0x0000004000037812 */ /* 0x002fc600078e3cff */
[----:B------:R-:W3:Y:S04]  /*aef0*/  LDL.LU R0, [R1+0x1c0] ;  /* 0x0001c00001007983 */ /* 0x000ee80000300800 */
[----:B------:R-:W3:Y:S04]  /*af00*/  LDL.LU R18, [R1+0xa0] ;  /* 0x0000a00001127983 */ /* 0x000ee80000300800 */
[----:B------:R0:W-:Y:S04]  /*af10*/  STS.U16 [R2+UR4+0x16c00], R19 ;  /* 0x016c001302007988 */ /* 0x0001e80008000404 */
[----:B------:R1:W-:Y:S04]  /*af20*/  STS.U16 [R2+UR4+0x1cc00], R22 ;  /* 0x01cc001602007988 */ /* 0x0003e80008000404 */
[----:B0-----:R-:W3:Y:S04]  /*af30*/  LDL.LU R19, [R1+0x84] ;  /* 0x0000840001137983 */ /* 0x001ee80000300800 */
[----:B-1----:R-:W3:Y:S04]  /*af40*/  LDL.LU R22, [R1+0x4c] ;  /* 0x00004c0001167983 */ /* 0x002ee80000300800 */
[----:B------:R-:W-:Y:S04]  /*af50*/  STS.U16 [R2+UR4+0x6c00], R27 ;  /* 0x006c001b02007988 */ /* 0x000fe80008000404 */
[----:B------:R-:W-:Y:S04]  /*af60*/  STS.U16 [R2+UR4+0x8c00], R7 ;  /* 0x008c000702007988 */ /* 0x000fe80008000404 */
[----:B------:R-:W-:Y:S04]  /*af70*/  STS.U16 [R2+UR4+0xac00], R8 ;  /* 0x00ac000802007988 */ /* 0x000fe80008000404 */
[----:B------:R-:W-:Y:S04]  /*af80*/  STS.U16 [R2+UR4+0xcc00], R9 ;  /* 0x00cc000902007988 */ /* 0x000fe80008000404 */
[----:B------:R-:W-:Y:S04]  /*af90*/  STS.U16 [R2+UR4+0xec00], R10 ;  /* 0x00ec000a02007988 */ /* 0x000fe80008000404 */
[----:B------:R-:W-:Y:S04]  /*afa0*/  STS.U16 [R2+UR4+0x18c00], R20 ;  /* 0x018c001402007988 */ /* 0x000fe80008000404 */
[----:B------:R-:W-:Y:S04]  /*afb0*/  STS.U16 [R2+UR4+0x1ec00], R24 ;  /* 0x01ec001802007988 */ /* 0x000fe80008000404 */
[----:B--2---:R0:W-:Y:S04]  /*afc0*/  STS.U16 [R2+UR4+0x2c00], R25 ;  /* 0x002c001902007988 */ /* 0x0041e80008000404 */
[----:B------:R1:W-:Y:S04]  /*afd0*/  STS.U16 [R3+UR4+0x1000], R21 ;  /* 0x0010001503007988 */ /* 0x0003e80008000404 */
[----:B0-----:R-:W2:Y:S04]  /*afe0*/  LDL.LU R2, [R1+0x1a8] ;  /* 0x0001a80001027983 */ /* 0x001ea80000300800 */
[----:B------:R-:W2:Y:S04]  /*aff0*/  LDL.LU R20, [R1+0x34] ;  /* 0x0000340001147983 */ /* 0x000ea80000300800 */
[----:B-1----:R-:W2:Y:S04]  /*b000*/  LDL.LU R21, [R1+0xc] ;  /* 0x00000c0001157983 */ /* 0x002ea80000300800 */
[----:B------:R-:W2:Y:S04]  /*b010*/  LDL.LU R24, [R1+0x29c] ;  /* 0x00029c0001187983 */ /* 0x000ea80000300800 */
[----:B------:R-:W2:Y:S04]  /*b020*/  LDL.LU R26, [R1+0x284] ;  /* 0x00028400011a7983 */ /* 0x000ea80000300800 */
[----:B------:R-:W2:Y:S04]  /*b030*/  LDL.LU R25, [R1+0x26c] ;  /* 0x00026c0001197983 */ /* 0x000ea80000300800 */
[----:B------:R-:W2:Y:S04]  /*b040*/  LDL.LU R27, [R1+0x258] ;  /* 0x00025800011b7983 */ /* 0x000ea80000300800 */
[----:B------:R-:W2:Y:S04]  /*b050*/  LDL.LU R7, [R1+0x240] ;  /* 0x0002400001077983 */ /* 0x000ea80000300800 */
[----:B------:R-:W2:Y:S04]  /*b060*/  LDL.LU R8, [R1+0x210] ;  /* 0x0002100001087983 */ /* 0x000ea80000300800 */
[----:B------:R-:W2:Y:S04]  /*b070*/  LDL.LU R9, [R1+0x1f8] ;  /* 0x0001f80001097983 */ /* 0x000ea80000300800 */
[----:B------:R0:W-:Y:S04]  /*b080*/  STS.U16 [R3+UR4+0x3000], R11 ;  /* 0x0030000b03007988 */ /* 0x0001e80008000404 */
[----:B------:R-:W2:Y:S04]  /*b090*/  LDL.LU R10, [R1+0x1d8] ;  /* 0x0001d800010a7983 */ /* 0x000ea80000300800 */
[----:B------:R1:W-:Y:S04]  /*b0a0*/  STS.U16 [R3+UR4+0x5000], R12 ;  /* 0x0050000c03007988 */ /* 0x0003e80008000404 */
[----:B0-----:R-:W2:Y:S04]  /*b0b0*/  LDL.LU R11, [R1+0x1c4] ;  /* 0x0001c400010b7983 */ /* 0x001ea80000300800 */
[----:B----4-:R0:W-:Y:S04]  /*b0c0*/  STS.U16 [R3+UR4+0x7000], R14 ;  /* 0x0070000e03007988 */ /* 0x0101e80008000404 */
        /* <DEDUP_REMOVED lines=9> */
[----:B0-----:R-:W3:Y:S04]  /*b160*/  LDL.LU R13, [R1+0x10b4] ;  /* 0x0010b400010d7983 */ /* 0x001ee80000300800 */
[----:B------:R0:W-:Y:S04]  /*b170*/  STS.U16 [R3+UR4+0x15000], R18 ;  /* 0x0150001203007988 */ /* 0x0001e80008000404 */
[----:B0-----:R-:W4:Y:S04]  /*b180*/  LDL.LU R18, [R1+0x8] ;  /* 0x0000080001127983 */ /* 0x001f280000300800 */
[----:B------:R0:W-:Y:S04]  /*b190*/  STS.U16 [R3+UR4+0x19000], R22 ;  /* 0x0190001603007988 */ /* 0x0001e80008000404 */
[----:B0-----:R-:W4:Y:S04]  /*b1a0*/  LDL.LU R22, [R1+0x2a0] ;  /* 0x0002a00001167983 */ /* 0x001f280000300800 */
[----:B------:R0:W-:Y:S02]  /*b1b0*/  STS.U16 [R3+UR4+0x11000], R0 ;  /* 0x0110000003007988 */ /* 0x0001e40008000404 */
[----:B0-----:R-:W0:Y:S02]  /*b1c0*/  S2R R0, SR_TID.X ;  /* 0x0000000000007919 */ /* 0x001e240000002100 */
[----:B------:R1:W-:Y:S04]  /*b1d0*/  STS.U16 [R3+UR4+0x17000], R19 ;  /* 0x0170001303007988 */ /* 0x0003e80008000404 */
[----:B-1----:R-:W4:Y:S01]  /*b1e0*/  LDL.LU R19, [R1+0x288] ;  /* 0x0002880001137983 */ /* 0x002f220000300800 */
[----:B0-----:R-:W-:-:S05]  /*b1f0*/  LOP3.LUT R0, R0, 0x1ff, RZ, 0xc0, !PT ;  /* 0x000001ff00007812 */ /* 0x001fca00078ec0ff */
[----:B------:R-:W-:Y:S01]  /*b200*/  IMAD.SHL.U32 R0, R0, 0x2, RZ ;  /* 0x0000000200007824 */ /* 0x000fe200078e00ff */
[----:B--2---:R0:W-:Y:S04]  /*b210*/  STS.U16 [R3+UR4+0x13000], R2 ;  /* 0x0130000203007988 */ /* 0x0041e80008000404 */
[----:B------:R1:W-:Y:S01]  /*b220*/  STS.U16 [R3+UR4+0x1b000], R20 ;  /* 0x01b0001403007988 */ /* 0x0003e20008000404 */
[----:B0-----:R-:W-:-:S03]  /*b230*/  LOP3.LUT R2, R0, 0x50, RZ, 0x3c, !PT ;  /* 0x0000005000027812 */ /* 0x001fc600078e3cff */
[----:B------:R0:W-:Y:S04]  /*b240*/  STS.U16 [R3+UR4+0x1d000], R21 ;  /* 0x01d0001503007988 */ /* 0x0001e80008000404 */
[----:B-1----:R-:W2:Y:S04]  /*b250*/  LDL.LU R20, [R1+0x274] ;  /* 0x0002740001147983 */ /* 0x002ea80000300800 */
[----:B0-----:R-:W2:Y:S04]  /*b260*/  LDL.LU R21, [R1+0x248] ;  /* 0x0002480001157983 */ /* 0x001ea80000300800 */
[----:B---3--:R-:W-:Y:S04]  /*b270*/  STS.U16 [R3+UR4+0x1f000], R13 ;  /* 0x01f0000d03007988 */ /* 0x008fe80008000404 */
[----:B------:R0:W-:Y:S04]  /*b280*/  STS.U16 [R2+UR4+0x9400], R7 ;  /* 0x0094000702007988 */ /* 0x0001e80008000404 */
[----:B------:R1:W-:Y:S04]  /*b290*/  STS.U16 [R2+UR4+0xb400], R8 ;  /* 0x00b4000802007988 */ /* 0x0003e80008000404 */
[----:B------:R3:W-:Y:S04]  /*b2a0*/  STS.U16 [R2+UR4+0xd400], R9 ;  /* 0x00d4000902007988 */ /* 0x0007e80008000404 */
[----:B0-----:R-:W2:Y:S01]  /*b2b0*/  LDL.LU R7, [R1+0x22c] ;  /* 0x00022c0001077983 */ /* 0x001ea20000300800 */
[----:B------:R-:W-:-:S03]  /*b2c0*/  LOP3.LUT R3, R0, 0x60, RZ, 0x3c, !PT ;  /* 0x0000006000037812 */ /* 0x000fc600078e3cff */
[----:B-1----:R-:W2:Y:S04]  /*b2d0*/  LDL.LU R8, [R1+0x1fc] ;  /* 0x0001fc0001087983 */ /* 0x002ea80000300800 */
[----:B------:R0:W-:Y:S04]  /*b2e0*/  STS.U16 [R2+UR4+0xf400], R10 ;  /* 0x00f4000a02007988 */ /* 0x0001e80008000404 */
[----:B---3--:R-:W3:Y:S04]  /*b2f0*/  LDL.LU R9, [R1+0x1e0] ;  /* 0x0001e00001097983 */ /* 0x008ee80000300800 */
[----:B------:R1:W-:Y:S04]  /*b300*/  STS.U16 [R2+UR4+0x11400], R11 ;  /* 0x0114000b02007988 */ /* 0x0003e80008000404 */
[----:B0-----:R-:W3:Y:S04]  /*b310*/  LDL.LU R10, [R1+0x1b4] ;  /* 0x0001b400010a7983 */ /* 0x001ee80000300800 */
[----:B------:R-:W-:Y:S04]  /*b320*/  STS.U16 [R2+UR4+0x1400], R24 ;  /* 0x0014001802007988 */ /* 0x000fe80008000404 */
[----:B-1----:R-:W3:Y:S04]  /*b330*/  LDL.LU R11, [R1+0xa8] ;  /* 0x0000a800010b7983 */ /* 0x002ee80000300800 */
[----:B------:R-:W-:Y:S04]  /*b340*/  STS.U16 [R2+UR4+0x3400], R26 ;  /* 0x0034001a02007988 */ /* 0x000fe80008000404 */
[----:B------:R-:W-:Y:S04]  /*b350*/  STS.U16 [R2+UR4+0x5400], R25 ;  /* 0x0054001902007988 */ /* 0x000fe80008000404 */
[----:B------:R-:W-:Y:S04]  /*b360*/  STS.U16 [R2+UR4+0x7400], R27 ;  /* 0x0074001b02007988 */ /* 0x000fe80008000404 */
[----:B----4-:R-:W-:Y:S04]  /*b370*/  STS.U16 [R2+UR4+0x13400], R12 ;  /* 0x0134000c02007988 */ /* 0x010fe80008000404 */
[----:B------:R-:W-:Y:S04]  /*b380*/  STS.U16 [R2+UR4+0x15400], R14 ;  /* 0x0154000e02007988 */ /* 0x000fe80008000404 */
[----:B------:R-:W-:Y:S04]  /*b390*/  STS.U16 [R2+UR4+0x17400], R15 ;  /* 0x0174000f02007988 */ /* 0x000fe80008000404 */
[----:B------:R-:W-:Y:S04]  /*b3a0*/  STS.U16 [R2+UR4+0x19400], R16 ;  /* 0x0194001002007988 */ /* 0x000fe80008000404 */
[----:B------:R-:W-:Y:S04]  /*b3b0*/  STS.U16 [R2+UR4+0x1b400], R17 ;  /* 0x01b4001102007988 */ /* 0x000fe80008000404 */
[----:B------:R-:W-:Y:S04]  /*b3c0*/  STS.U16 [R2+UR4+0x1d400], R18 ;  /* 0x01d4001202007988 */ /* 0x000fe80008000404 */
[----:B------:R-:W4:Y:S04]  /*b3d0*/  LDL.LU R0, [R1+0x74] ;  /* 0x0000740001007983 */ /* 0x000f280000300800 */
[----:B------:R0:W-:Y:S04]  /*b3e0*/  STS.U16 [R2+UR4+0x1f400], R23 ;  /* 0x01f4001702007988 */ /* 0x0001e80008000404 */
[----:B0-----:R-:W4:Y:S04]  /*b3f0*/  LDL.LU R2, [R1+0x214] ;  /* 0x0002140001027983 */ /* 0x001f280000300800 */
[----:B------:R-:W4:Y:S04]  /*b400*/  LDL.LU R12, [R1+0x60] ;  /* 0x00006000010c7983 */ /* 0x000f280000300800 */
[----:B------:R0:W-:Y:S04]  /*b410*/  STS.U16 [R3+UR4+0x1800], R22 ;  /* 0x0018001603007988 */ /* 0x0001e80008000404 */
[----:B------:R-:W4:Y:S04]  /*b420*/  LDL.LU R14, [R1+0x2c] ;  /* 0x00002c00010e7983 */ /* 0x000f280000300800 */
[----:B0-----:R-:W4:Y:S04]  /*b430*/  LDL.LU R22, [R1+0x4] ;  /* 0x0000040001167983 */ /* 0x001f280000300800 */
[----:B------:R-:W4:Y:S04]  /*b440*/  LDL.LU R15, [R1+0x2ac] ;  /* 0x0002ac00010f7983 */ /* 0x000f280000300800 */
[----:B------:R-:W4:Y:S04]  /*b450*/  LDL.LU R16, [R1+0x280] ;  /* 0x0002800001107983 */ /* 0x000f280000300800 */
[----:B------:R-:W4:Y:S04]  /*b460*/  LDL.LU R17, [R1+0x264] ;  /* 0x0002640001117983 */ /* 0x000f280000300800 */
[----:B------:R0:W-:Y:S04]  /*b470*/  STS.U16 [R3+UR4+0x3800], R19 ;  /* 0x0038001303007988 */ /* 0x0001e80008000404 */
[----:B------:R-:W4:Y:S04]  /*b480*/  LDL.LU R18, [R1+0x250] ;  /* 0x0002500001127983 */ /* 0x000f280000300800 */
[----:B0-----:R-:W4:Y:S04]  /*b490*/  LDL.LU R19, [R1+0x234] ;  /* 0x0002340001137983 */ /* 0x001f280000300800 */
[----:B--2---:R0:W-:Y:S04]  /*b4a0*/  STS.U16 [R3+UR4+0x5800], R20 ;  /* 0x0058001403007988 */ /* 0x0041e80008000404 */
[----:B------:R1:W-:Y:S04]  /*b4b0*/  STS.U16 [R3+UR4+0x7800], R21 ;  /* 0x0078001503007988 */ /* 0x0003e80008000404 */
[----:B0-----:R-:W2:Y:S04]  /*b4c0*/  LDL.LU R20, [R1+0x220] ;  /* 0x0002200001147983 */ /* 0x001ea80000300800 */
[----:B-1----:R-:W2:Y:S04]  /*b4d0*/  LDL.LU R21, [R1+0x1ec] ;  /* 0x0001ec0001157983 */ /* 0x002ea80000300800 */
[----:B------:R-:W2:Y:S04]  /*b4e0*/  LDL.LU R23, [R1+0x1a0] ;  /* 0x0001a00001177983 */ /* 0x000ea80000300800 */
[----:B------:R-:W2:Y:S04]  /*b4f0*/  LDL.LU R13, [R1+0x9c] ;  /* 0x00009c00010d7983 */ /* 0x000ea80000300800 */
[----:B------:R-:W2:Y:S04]  /*b500*/  LDL.LU R24, [R1+0x68] ;  /* 0x0000680001187983 */ /* 0x000ea80000300800 */
[----:B------:R-:W2:Y:S04]  /*b510*/  LDL.LU R26, [R1+0x48] ;  /* 0x00004800011a7983 */ /* 0x000ea80000300800 */
[----:B------:R-:W2:Y:S04]  /*b520*/  LDL.LU R25, [R1+0x28] ;  /* 0x0000280001197983 */ /* 0x000ea80000300800 */
[----:B------:R-:W2:Y:S04]  /*b530*/  LDL.LU R27, [R1] ;  /* 0x00000000011b7983 */ /* 0x000ea80000300800 */
[----:B------:R0:W-:Y:S04]  /*b540*/  STS.U16 [R3+UR4+0x9800], R7 ;  /* 0x0098000703007988 */ /* 0x0001e80008000404 */
[----:B0-----:R-:W2:Y:S04]  /*b550*/  LDL.LU R7, [R1+0x10b0] ;  /* 0x0010b00001077983 */ /* 0x001ea80000300800 */
[----:B------:R-:W-:Y:S04]  /*b560*/  STS.U16 [R3+UR4+0xd800], R8 ;  /* 0x00d8000803007988 */ /* 0x000fe80008000404 */
[----:B---3--:R-:W-:Y:S04]  /*b570*/  STS.U16 [R3+UR4+0xf800], R9 ;  /* 0x00f8000903007988 */ /* 0x008fe80008000404 */
[----:B------:R-:W-:Y:S04]  /*b580*/  STS.U16 [R3+UR4+0x11800], R10 ;  /* 0x0118000a03007988 */ /* 0x000fe80008000404 */
[----:B------:R-:W-:Y:S04]  /*b590*/  STS.U16 [R3+UR4+0x13800], R11 ;  /* 0x0138000b03007988 */ /* 0x000fe80008000404 */
[----:B----4-:R0:W-:Y:S04]  /*b5a0*/  STS.U16 [R3+UR4+0xb800], R2 ;  /* 0x00b8000203007988 */ /* 0x0101e80008000404 */
[----:B0-----:R-:W3:Y:S04]  /*b5b0*/  LDL.LU R2, [R1+0x90] ;  /* 0x0000900001027983 */ /* 0x001ee80000300800 */
[----:B------:R-:W4:Y:S04]  /*b5c0*/  LDL.LU R8, [R1+0x10ac] ;  /* 0x0010ac0001087983 */ /* 0x000f280000300800 */
[----:B------:R-:W2:Y:S04]  /*b5d0*/  LDL.LU R9, [R1+0x10a8] ;  /* 0x0010a80001097983 */ /* 0x000ea80000300800 */
[----:B------:R-:W2:Y:S04]  /*b5e0*/  LDL.LU R10, [R1+0x10a4] ;  /* 0x0010a400010a7983 */ /* 0x000ea80000300800 */
[----:B------:R-:W2:Y:S04]  /*b5f0*/  LDL.LU R11, [R1+0x10a0] ;  /* 0x0010a000010b7983 */ /* 0x000ea80000300800 */
[----:B------:R0:W-:Y:S04]  /*b600*/  STS.U16 [R3+UR4+0x19800], R12 ;  /* 0x0198000c03007988 */ /* 0x0001e80008000404 */
[----:B------:R1:W-:Y:S04]  /*b610*/  STS.U16 [R3+UR4+0x1b800], R14 ;  /* 0x01b8000e03007988 */ /* 0x0003e80008000404 */
[----:B------:R1:W-:Y:S04]  /*b620*/  STS.U16 [R3+UR4+0x1d800], R22 ;  /* 0x01d8001603007988 */ /* 0x0003e80008000404 */
[----:B0-----:R-:W2:Y:S04]  /*b630*/  LDL.LU R12, [R1+0x109c] ;  /* 0x00109c00010c7983 */ /* 0x001ea80000300800 */
[----:B-1----:R-:W2:Y:S04]  /*b640*/  LDL.LU R14, [R1+0x1098] ;  /* 0x00109800010e7983 */ /* 0x002ea80000300800 */
[----:B------:R-:W2:Y:S04]  /*b650*/  LDL.LU R22, [R1+0x1094] ;  /* 0x0010940001167983 */ /* 0x000ea80000300800 */
[----:B------:R0:W-:Y:S02]  /*b660*/  STS.U16 [R3+UR4+0x17800], R0 ;  /* 0x0178000003007988 */ /* 0x0001e40008000404 */
[----:B0-----:R-:W0:Y:S02]  /*b670*/  S2R R0, SR_TID.X ;  /* 0x0000000000007919 */ /* 0x001e240000002100 */
[----:B0-----:R-:W-:-:S05]  /*b680*/  LOP3.LUT R0, R0, 0x1ff, RZ, 0xc0, !PT ;  /* 0x000001ff00007812 */ /* 0x001fca00078ec0ff */
[----:B------:R-:W-:Y:S01]  /*b690*/  IMAD.SHL.U32 R0, R0, 0x2, RZ ;  /* 0x0000000200007824 */ /* 0x000fe200078e00ff */
[----:B---3--:R0:W-:Y:S02]  /*b6a0*/  STS.U16 [R3+UR4+0x15800], R2 ;  /* 0x0158000203007988 */ /* 0x0081e40008000404 */
[----:B0-----:R-:W0:Y:S02]  /*b6b0*/  S2R R2, SR_TID.X ;  /* 0x0000000000027919 */ /* 0x001e240000002100 */
[----:B0-----:R-:W-:-:S04]  /*b6c0*/  LOP3.LUT R2, R2, 0x180, RZ, 0xc0, !PT ;  /* 0x0000018002027812 */ /* 0x001fc800078ec0ff */
[----:B------:R-:W-:-:S04]  /*b6d0*/  SHF.R.U32.HI R2, RZ, 0x3, R2 ;  /* 0x00000003ff027819 */ /* 0x000fc80000011602 */
[C---:B------:R-:W-:Y:S02]  /*b6e0*/  LOP3.LUT R2, R0.reuse, R2, RZ, 0x3c, !PT ;  /* 0x0000000200027212 */ /* 0x040fe400078e3cff */
[----:B------:R-:W-:Y:S01]  /*b6f0*/  LOP3.LUT R0, R0, 0x70, RZ, 0x3c, !PT ;  /* 0x0000007000007812 */ /* 0x000fe200078e3cff */
[----:B--2---:R0:W-:Y:S04]  /*b700*/  STS.U16 [R3+UR4+0x1f800], R22 ;  /* 0x01f8001603007988 */ /* 0x0041e80008000404 */
[----:B------:R1:W-:Y:S04]  /*b710*/  STS.U16 [R0+UR4+0x1c00], R15 ;  /* 0x001c000f00007988 */ /* 0x0003e80008000404 */
[----:B------:R2:W-:Y:S04]  /*b720*/  STS.U16 [R0+UR4+0x3c00], R16 ;  /* 0x003c001000007988 */ /* 0x0005e80008000404 */
[----:B0-----:R-:W3:Y:S04]  /*b730*/  LDL.LU R22, [R1+0x1d0] ;  /* 0x0001d00001167983 */ /* 0x001ee80000300800 */
[----:B------:R-:W4:Y:S04]  /*b740*/  LDL.LU R3, [R1+0x1bc] ;  /* 0x0001bc0001037983 */ /* 0x000f280000300800 */
[----:B-1----:R-:W4:Y:S04]  /*b750*/  LDL.LU R15, [R1+0x1090] ;  /* 0x00109000010f7983 */ /* 0x002f280000300800 */
[----:B--2---:R-:W2:Y:S04]  /*b760*/  LDL.LU R16, [R1+0x108c] ;  /* 0x00108c0001107983 */ /* 0x004ea80000300800 */
[----:B------:R0:W-:Y:S04]  /*b770*/  STS.U16 [R0+UR4+0x5c00], R17 ;  /* 0x005c001100007988 */ /* 0x0001e80008000404 */
[----:B------:R1:W-:Y:S04]  /*b780*/  STS.U16 [R0+UR4+0x7c00], R18 ;  /* 0x007c001200007988 */ /* 0x0003e80008000404 */
[----:B------:R1:W-:Y:S04]  /*b790*/  STS.U16 [R0+UR4+0x9c00], R19 ;  /* 0x009c001300007988 */ /* 0x0003e80008000404 */
[----:B0-----:R-:W2:Y:S04]  /*b7a0*/  LDL.LU R17, [R1+0x1088] ;  /* 0x0010880001117983 */ /* 0x001ea80000300800 */
[----:B-1----:R-:W2:Y:S04]  /*b7b0*/  LDL.LU R18, [R1+0x1084] ;  /* 0x0010840001127983 */ /* 0x002ea80000300800 */
[----:B------:R-:W2:Y:S04]  /*b7c0*/  LDL.LU R19, [R1+0x1080] ;  /* 0x0010800001137983 */ /* 0x000ea80000300800 */
[----:B------:R0:W-:Y:S04]  /*b7d0*/  STS.U16 [R0+UR4+0xbc00], R20 ;  /* 0x00bc001400007988 */ /* 0x0001e80008000404 */
[----:B------:R1:W-:Y:S04]  /*b7e0*/  STS.U16 [R0+UR4+0xdc00], R21 ;  /* 0x00dc001500007988 */ /* 0x0003e80008000404 */
[----:B0-----:R-:W2:Y:S04]  /*b7f0*/  LDL.LU R20, [R1+0x107c] ;  /* 0x00107c0001147983 */ /* 0x001ea80000300800 */
[----:B-1----:R-:W2:Y:S04]  /*b800*/  LDL.LU R21, [R1+0x1078] ;  /* 0x0010780001157983 */ /* 0x002ea80000300800 */
[----:B------:R-:W-:Y:S04]  /*b810*/  STS.U16 [R0+UR4+0x13c00], R23 ;  /* 0x013c001700007988 */ /* 0x000fe80008000404 */
[----:B------:R-:W-:Y:S04]  /*b820*/  STS.U16 [R0+UR4+0x15c00], R13 ;  /* 0x015c000d00007988 */ /* 0x000fe80008000404 */
[----:B------:R-:W-:Y:S04]  /*b830*/  STS.U16 [R0+UR4+0x17c00], R24 ;  /* 0x017c001800007988 */ /* 0x000fe80008000404 */
[----:B------:R-:W-:Y:S04]  /*b840*/  STS.U16 [R0+UR4+0x19c00], R26 ;  /* 0x019c001a00007988 */ /* 0x000fe80008000404 */
[----:B------:R-:W-:Y:S04]  /*b850*/  STS.U16 [R0+UR4+0x1bc00], R25 ;  /* 0x01bc001900007988 */ /* 0x000fe80008000404 */
[----:B------:R-:W-:Y:S04]  /*b860*/  STS.U16 [R0+UR4+0x1dc00], R27 ;  /* 0x01dc001b00007988 */ /* 0x000fe80008000404 */
[----:B---3--:R-:W-:Y:S04]  /*b870*/  STS.U16 [R0+UR4+0xfc00], R22 ;  /* 0x00fc001600007988 */ /* 0x008fe80008000404 */
[----:B----4-:R-:W-:Y:S04]  /*b880*/  STS.U16 [R0+UR4+0x11c00], R3 ;  /* 0x011c000300007988 */ /* 0x010fe80008000404 */
[----:B--2---:R0:W-:Y:S04]  /*b890*/  STS.U16 [R0+UR4+0x1fc00], R21 ;  /* 0x01fc001500007988 */ /* 0x0041e80008000404 */
[----:B------:R-:W-:Y:S01]  /*b8a0*/  STS.U16 [R2+UR4+0x20000], R20 ;  /* 0x0200001402007988 */ /* 0x000fe20008000404 */
[----:B0-----:R-:W-:-:S03]  /*b8b0*/  LOP3.LUT R0, R2, 0x40, RZ, 0x3c, !PT ;  /* 0x0000004002007812 */ /* 0x001fc600078e3cff */
[----:B------:R-:W-:Y:S04]  /*b8c0*/  STS.U16 [R2+UR4+0x20800], R18 ;  /* 0x0208001202007988 */ /* 0x000fe80008000404 */
        /* <DEDUP_REMOVED lines=13> */
[----:B------:R-:W-:Y:S01]  /*b9a0*/  STS.U16 [R0+UR4+0x23c00], R5 ;  /* 0x023c000500007988 */ /* 0x000fe20008000404 */
[----:B------:R-:W-:Y:S06]  /*b9b0*/  BAR.SYNC.DEFER_BLOCKING 0x0 ;  /* 0x0000000000007b1d */ /* 0x000fec0000010000 */
[----:B------:R-:W0:Y:S04]  /*b9c0*/  LDSM.16.M88.4 R24, [R29+UR4+0x20000] ;  /* 0x020000041d18783b */ /* 0x000e280008000200 */
[----:B------:R-:W1:Y:S04]  /*b9d0*/  LDSM.16.M88.4 R8, [R29+UR4+0x21000] ;  /* 0x021000041d08783b */ /* 0x000e680008000200 */
[----:B------:R-:W2:Y:S04]  /*b9e0*/  LDSM.16.M88.4 R12, [R29+UR4+0x22000] ;  /* 0x022000041d0c783b */ /* 0x000ea80008000200 */
[----:B------:R-:W-:Y:S04]  /*b9f0*/  LDSM.16.MT88.4 R16, [R28+0x4000] ;  /* 0x004000001c10783b */ /* 0x000fe80000004200 */
[----:B------:R-:W-:Y:S04]  /*ba00*/  LDSM.16.MT88.4 R20, [R28] ;  /* 0x000000001c14783b */ /* 0x000fe80000004200 */
[----:B0-----:R-:W-:Y:S04]  /*ba10*/  STL.64 [R1+0x50], R24 ;  /* 0x0000501801007387 */ /* 0x001fe80000100a00 */
[----:B------:R-:W-:Y:S01]  /*ba20*/  STL.64 [R1+0x58], R26 ;  /* 0x0000581a01007387 */ /* 0x000fe20000100a00 */
[----:B-1----:R-:W-:-:S02]  /*ba30*/  IMAD.MOV.U32 R2, RZ, RZ, R10 ;  /* 0x000000ffff027224 */ /* 0x002fc400078e000a */
[----:B------:R-:W-:Y:S01]  /*ba40*/  IMAD.MOV.U32 R0, RZ, RZ, R11 ;  /* 0x000000ffff007224 */ /* 0x000fe200078e000b */
[----:B------:R-:W-:Y:S04]  /*ba50*/  STL.64 [R1+0x40], R8 ;  /* 0x0000400801007387 */ /* 0x000fe80000100a00 */
[----:B------:R-:W-:Y:S04]  /*ba60*/  STL.64 [R1+0x48], R10 ;  /* 0x0000480a01007387 */ /* 0x000fe80000100a00 */
[----:B------:R-:W0:Y:S01]  /*ba70*/  LDSM.16.M88.4 R8, [R29+UR4+0x23000] ;  /* 0x023000041d08783b */ /* 0x000e220008000200 */
[----:B------:R-:W-:-:S03]  /*ba80*/  IMAD.MOV.U32 R5, RZ, RZ, R24 ;  /* 0x000000ffff057224 */ /* 0x000fc600078e0018 */
[----:B------:R1:W-:Y:S01]  /*ba90*/  STL [R1+0x1044], R2 ;  /* 0x0010440201007387 */ /* 0x0003e20000100800 */
[----:B------:R-:W-:-:S03]  /*baa0*/  IMAD.MOV.U32 R4, RZ, RZ, R25 ;  /* 0x000000ffff047224 */ /* 0x000fc600078e0019 */
[----:B--2---:R-:W-:Y:S04]  /*bab0*/  STL.64 [R1+0x30], R12 ;  /* 0x0000300c01007387 */ /* 0x004fe80000100a00 */
[----:B------:R-:W-:Y:S04]  /*bac0*/  STL.64 [R1+0x38], R14 ;  /* 0x0000380e01007387 */ /* 0x000fe80000100a00 */
[----:B------:R-:W2:Y:S04]  /*bad0*/  LDSM.16.MT88.4 R24, [R28+0x100] ;  /* 0x000100001c18783b */ /* 0x000ea80000004200 */
[----:B------:R-:W-:Y:S04]  /*bae0*/  LDSM.16.MT88.4 R12, [R28+0x300] ;  /* 0x000300001c0c783b */ /* 0x000fe80000004200 */
[----:B0-----:R-:W-:Y:S01]  /*baf0*/  STL.64 [R1+0x20], R8 ;  /* 0x0000200801007387 */ /* 0x001fe20000100a00 */
[----:B------:R-:W-:-:S02]  /*bb00*/  IMAD.MOV.U32 R3, RZ, RZ, R8 ;  /* 0x000000ffff037224 */ /* 0x000fc400078e0008 */
[----:B-1----:R-:W-:Y:S01]  /*bb10*/  IMAD.MOV.U32 R2, RZ, RZ, R9 ;  /* 0x000000ffff027224 */ /* 0x002fe200078e0009 */
[----:B------:R-:W-:Y:S04]  /*bb20*/  STL.64 [R1+0x28], R10 ;  /* 0x0000280a01007387 */ /* 0x000fe80000100a00 */
[----:B------:R-:W0:Y:S04]  /*bb30*/  LDSM.16.MT88.4 R8, [R28+0x200] ;  /* 0x000200001c08783b */ /* 0x000e280000004200 */
[----:B------:R-:W-:Y:S04]  /*bb40*/  STL [R1+0xf58], R29 ;  /* 0x000f581d01007387 */ /* 0x000fe80000100800 */
[----:B--2---:R-:W-:Y:S04]  /*bb50*/  STL.64 [R1+0x1050], R26 ;  /* 0x0010501a01007387 */ /* 0x004fe80000100a00 */
[----:B------:R1:W-:Y:S04]  /*bb60*/  STL.64 [R1+0x1048], R24 ;  /* 0x0010481801007387 */ /* 0x0003e80000100a00 */
[----:B0-----:R-:W-:Y:S04]  /*bb70*/  STL.64 [R1+0x1020], R10 ;  /* 0x0010200a01007387 */ /* 0x001fe80000100a00 */
[----:B------:R-:W-:Y:S04]  /*bb80*/  STL.64 [R1+0x1018], R8 ;  /* 0x0010180801007387 */ /* 0x000fe80000100a00 */
[----:B-1----:R-:W2:Y:S04]  /*bb90*/  LDL.LU.64 R24, [R1+0x150] ;  /* 0x0001500001187983 */ /* 0x002ea80000300a00 */
[----:B------:R-:W3:Y:S04]  /*bba0*/  LDL.LU.64 R26, [R1+0x158] ;  /* 0x00015800011a7983 */ /* 0x000ee80000300a00 */
[----:B---3--:R-:W-:Y:S04]  /*bbb0*/  STL.64 [R1+0x1068], R26 ;  /* 0x0010681a01007387 */ /* 0x008fe80000100a00 */
[----:B--2---:R0:W-:Y:S04]  /*bbc0*/  STL.64 [R1+0x1060], R24 ;  /* 0x0010601801007387 */ /* 0x0041e80000100a00 */
[----:B0-----:R-:W2:Y:S04]  /*bbd0*/  LDL.LU.64 R24, [R1+0x40] ;  /* 0x0000400001187983 */ /* 0x001ea80000300a00 */
[----:B------:R-:W-:Y:S04]  /*bbe0*/  STL.64 [R1+0xff8], R14 ;  /* 0x000ff80e01007387 */ /* 0x000fe80000100a00 */
[----:B------:R0:W-:Y:S04]  /*bbf0*/  STL.64 [R1+0xff0], R12 ;  /* 0x000ff00c01007387 */ /* 0x0001e80000100a00 */
[----:B0-----:R-:W3:Y:S04]  /*bc00*/  LDL.LU.64 R12, [R1+0x190] ;  /* 0x00019000010c7983 */ /* 0x001ee80000300a00 */
[----:B------:R-:W3:Y:S04]  /*bc10*/  LDL.LU.64 R14, [R1+0x198] ;  /* 0x00019800010e7983 */ /* 0x000ee80000300a00 */
[----:B------:R-:W-:Y:S04]  /*bc20*/  STL.64 [R1+0xfb8], R18 ;  /* 0x000fb81201007387 */ /* 0x000fe80000100a00 */
[----:B------:R0:W-:Y:S02]  /*bc30*/  STL.64 [R1+0xfb0], R16 ;  /* 0x000fb01001007387 */ /* 0x0001e40000100a00 */
[----:B0-----:R-:W-:-:S02]  /*bc40*/  IMAD.MOV.U32 R16, RZ, RZ, R3 ;  /* 0x000000ffff107224 */ /* 0x001fc400078e0003 */
[----:B------:R-:W-:-:S05]  /*bc50*/  IMAD.MOV.U32 R17, RZ, RZ, R2 ;  /* 0x000000ffff117224 */ /* 0x000fca00078e0002 */
[----:B------:R0:W-:Y:S04]  /*bc60*/  STL.64 [R1+0x1058], R16 ;  /* 0x0010581001007387 */ /* 0x0001e80000100a00 */
[----:B0-----:R-:W4:Y:S01]  /*bc70*/  LDL.LU.64 R16, [R1+0x30] ;  /* 0x0000300001107983 */ /* 0x001f220000300a00 */
[----:B------:R-:W-:Y:S02]  /*bc80*/  IMAD.MOV.U32 R8, RZ, RZ, R5 ;  /* 0x000000ffff087224 */ /* 0x000fe400078e0005 */
[----:B------:R-:W-:Y:S02]  /*bc90*/  IMAD.MOV.U32 R9, RZ, RZ, R4 ;  /* 0x000000ffff097224 */ /* 0x000fe400078e0004 */
[----:B------:R-:W0:Y:S04]  /*bca0*/  LDSM.16.MT88.4 R4, [R28+0x4100] ;  /* 0x004100001c04783b */ /* 0x000e280000004200 */
[----:B----4-:R1:W-:Y:S04]  /*bcb0*/  STL.64 [R1+0x1070], R16 ;  /* 0x0010701001007387 */ /* 0x0103e80000100a00 */
[----:B-1----:R-:W4:Y:S04]  /*bcc0*/  LDL.LU.64 R16, [R1+0x180] ;  /* 0x0001800001107983 */ /* 0x002f280000300a00 */
[----:B------:R-:W4:Y:S01]  /*bcd0*/  LDL.LU.64 R18, [R1+0x188] ;  /* 0x0001880001127983 */ /* 0x000f220000300a00 */
[----:B---3--:R-:W-:Y:S03]  /*bce0*/  HMMA.16816.F32.BF16 R12, R20, R8, R12 ;  /* 0x00000008140c723c */ /* 0x008fe6000004180c */
[----:B------:R-:W-:Y:S04]  /*bcf0*/  STL [R1+0x1040], R28 ;  /* 0x0010401c01007387 */ /* 0x000fe80000100800 */
[----:B0-----:R-:W-:Y:S04]  /*bd00*/  STL.64 [R1+0xf68], R6 ;  /* 0x000f680601007387 */ /* 0x001fe80000100a00 */
[----:B------:R0:W-:Y:S01]  /*bd10*/  STL.64 [R1+0xf60], R4 ;  /* 0x000f600401007387 */ /* 0x0001e20000100a00 */
[----:B--2---:R-:W-:-:S02]  /*bd20*/  IMAD.MOV.U32 R29, RZ, RZ, R24 ;  /* 0x000000ffff1d7224 */ /* 0x004fc400078e0018 */
[----:B------:R-:W-:Y:S01]  /*bd30*/  IMAD.MOV.U32 R3, RZ, RZ, R25 ;  /* 0x000000ffff037224 */ /* 0x000fe200078e0019 */
[----:B0-----:R-:W2:Y:S04]  /*bd40*/  LDL.LU.64 R4, [R1+0xe0] ;  /* 0x0000e00001047983 */ /* 0x001ea80000300a00 */
[----:B------:R-:W2:Y:S04]  /*bd50*/  LDL.LU.64 R6, [R1+0xe8] ;  /* 0x0000e80001067983 */ /* 0x000ea80000300a00 */
[----:B------:R0:W-:Y:S04]  /*bd60*/  STL.64 [R1+0xa0], R12 ;  /* 0x0000a00c01007387 */ /* 0x0001e80000100a00 */
[----:B------:R1:W-:Y:S04]  /*bd70*/  STL.64 [R1+0xa8], R14 ;  /* 0x0000a80e01007387 */ /* 0x0003e80000100a00 */
[----:B0-----:R-:W3:Y:S04]  /*bd80*/  LDL.LU.64 R12, [R1+0x170] ;  /* 0x00017000010c7983 */ /* 0x001ee80000300a00 */
[----:B-1----:R-:W3:Y:S01]  /*bd90*/  LDL.LU.64 R14, [R1+0x178] ;  /* 0x00017800010e7983 */ /* 0x002ee20000300a00 */
[----:B----4-:R-:W-:-:S15]  /*bda0*/  HMMA.16816.F32.BF16 R16, R20, R24, R16 ;  /* 0x000000181410723c */ /* 0x010fde0000041810 */
[----:B------:R-:W-:-:S04]  /*bdb0*/  NOP ;  /* 0x0000000000007918 */ /* 0x000fc80000000000 */
[----:B------:R0:W-:Y:S04]  /*bdc0*/  STL.64 [R1+0x90], R16 ;  /* 0x0000901001007387 */ /* 0x0001e80000100a00 */
[----:B------:R-:W-:Y:S04]  /*bdd0*/  STL.64 [R1+0x98], R18 ;  /* 0x0000981201007387 */ /* 0x000fe80000100a00 */
[----:B0-----:R-:W4:Y:S04]  /*bde0*/  LDL.LU.64 R16, [R1+0x1070] ;  /* 0x0010700001107983 */ /* 0x001f280000300a00 */
[----:B------:R-:W2:Y:S04]  /*bdf0*/  LDL.LU.64 R26, [R1+0x1068] ;  /* 0x00106800011a7983 */ /* 0x000ea80000300a00 */
[----:B------:R-:W2:Y:S01]  /*be00*/  LDL.LU.64 R24, [R1+0x1060] ;  /* 0x0010600001187983 */ /* 0x000ea20000300a00 */
[----:B----4-:R-:W-:-:S02]  /*be10*/  IMAD.MOV.U32 R11, RZ, RZ, R16 ;  /* 0x000000ffff0b7224 */ /* 0x010fc400078e0010 */
[----:B------:R-:W-:Y:S01]  /*be20*/  IMAD.MOV.U32 R10, RZ, RZ, R17 ;  /* 0x000000ffff0a7224 */ /* 0x000fe200078e0011 */
[----:B--2---:R-:W-:Y:S01]  /*be30*/  HMMA.16816.F32.BF16 R24, R20, R16, R24 ;  /* 0x000000101418723c */ /* 0x004fe20000041818 */
[----:B------:R-:W2:-:S15]  /*be40*/  LDL.LU.64 R16, [R1+0x1058] ;  /* 0x0010580001107983 */ /* 0x000e9e0000300a00 */
[----:B------:R-:W-:-:S03]  /*be50*/  NOP ;  /* 0x0000000000007918 */ /* 0x000fc60000000000 */
[----:B------:R-:W-:Y:S01]  /*be60*/  STL [R1+0x84], R25 ;  /* 0x0000841901007387 */ /* 0x000fe20000100800 */
[----:B------:R-:W-:Y:S02]  /*be70*/  IMAD.MOV.U32 R28, RZ, RZ, R27 ;  /* 0x000000ffff1c7224 */ /* 0x000fe400078e001b */
[----:B------:R-:W-:Y:S01]  /*be80*/  IMAD.MOV.U32 R2, RZ, RZ, R24 ;  /* 0x000000ffff027224 */ /* 0x000fe200078e0018 */
[----:B------:R0:W-:Y:S04]  /*be90*/  STL [R1+0x88], R26 ;  /* 0x0000881a01007387 */ /* 0x0001e80000100800 */
[----:B0-----:R-:W3:Y:S04]  /*bea0*/  LDL.LU.64 R26, [R1+0x1050] ;  /* 0x00105000011a7983 */ /* 0x001ee80000300a00 */
[----:B------:R-:W3:Y:S01]  /*beb0*/  LDL.LU.64 R24, [R1+0x1048] ;  /* 0x0010480001187983 */ /* 0x000ee20000300a00 */
[----:B--2---:R-:W-:Y:S03]  /*bec0*/  HMMA.16816.F32.BF16 R4, R20, R16, R4 ;  /* 0x000000101404723c */ /* 0x004fe60000041804 */
[----:B------:R-:W-:-:S15]  /*bed0*/  STL.64 [R1+0x1028], R16 ;  /* 0x0010281001007387 */ /* 0x000fde0000100a00 */
[----:B------:R-:W-:Y:S01]  /*bee0*/  NOP ;  /* 0x0000000000007918 */ /* 0x000fe20000000000 */
[----:B------:R0:W-:Y:S04]  /*bef0*/  STL.64 [R1+0xf78], R6 ;  /* 0x000f780601007387 */ /* 0x0001e80000100a00 */
[----:B------:R1:W-:Y:S04]  /*bf00*/  STL.64 [R1+0xf70], R4 ;  /* 0x000f700401007387 */ /* 0x0003e80000100a00 */
[----:B0-----:R-:W2:Y:S04]  /*bf10*/  LDL R6, [R1+0x38] ;  /* 0x0000380001067983 */ /* 0x001ea80000100800 */
[----:B------:R-:W2:Y:S01]  /*bf20*/  LDL R7, [R1+0x3c] ;  /* 0x00003c0001077983 */ /* 0x000ea20000100800 */
[----:B---3--:R-:W-:Y:S01]  /*bf30*/  HMMA.16816.F32.BF16 R20, R24, R8, R12 ;  /* 0x000000081814723c */ /* 0x008fe2000004180c */
[----:B-1----:R-:W-:-:S02]  /*bf40*/  IMAD.MOV.U32 R4, RZ, RZ, R11 ;  /* 0x000000ffff047224 */ /* 0x002fc400078e000b */
[----:B------:R-:W-:Y:S01]  /*bf50*/  IMAD.MOV.U32 R5, RZ, RZ, R10 ;  /* 0x000000ffff057224 */ /* 0x000fe200078e000a */
[----:B--2---:R-:W-:Y:S04]  /*bf60*/  STL.64 [R1+0x1038], R6 ;  /* 0x0010380601007387 */ /* 0x004fe80000100a00 */
[----:B------:R0:W-:Y:S04]  /*bf70*/  STL.64 [R1+0x1030], R4 ;  /* 0x0010300401007387 */ /* 0x0001e80000100a00 */
[----:B0-----:R-:W2:Y:S04]  /*bf80*/  LDL.LU.64 R4, [R1+0x140] ;  /* 0x0001400001047983 */ /* 0x001ea80000300a00 */
[----:B------:R-:W2:Y:S04]  /*bf90*/  LDL.LU.64 R6, [R1+0x148] ;  /* 0x0001480001067983 */ /* 0x000ea80000300a00 */
[----:B------:R-:W3:Y:S04]  /*bfa0*/  LDL.LU.64 R16, [R1+0x110] ;  /* 0x0001100001107983 */ /* 0x000ee80000300a00 */
[----:B------:R-:W3:Y:S04]  /*bfb0*/  LDL.LU.64 R18, [R1+0x118] ;  /* 0x0001180001127983 */ /* 0x000ee80000300a00 */
[----:B------:R-:W4:Y:S04]  /*bfc0*/  LDL.LU.64 R8, [R1+0xc0] ;  /* 0x0000c00001087983 */ /* 0x000f280000300a00 */
[----:B------:R-:W4:Y:S04]  /*bfd0*/  LDL.LU.64 R10, [R1+0xc8] ;  /* 0x0000c800010a7983 */ /* 0x000f280000300a00 */
[----:B------:R-:W2:Y:S04]  /*bfe0*/  LDL.LU.64 R12, [R1+0x160] ;  /* 0x00016000010c7983 */ /* 0x000ea80000300a00 */
[----:B------:R-:W2:Y:S04]  /*bff0*/  LDL.LU.64 R14, [R1+0x168] ;  /* 0x00016800010e7983 */ /* 0x000ea80000300a00 */
[----:B------:R-:W-:Y:S04]  /*c000*/  STL.64 [R1+0xf88], R22 ;  /* 0x000f881601007387 */ /* 0x000fe80000100a00 */
[----:B------:R0:W-:Y:S02]  /*c010*/  STL.64 [R1+0xf80], R20 ;  /* 0x000f801401007387 */ /* 0x0001e40000100a00 */
[----:B0-----:R-:W-:-:S02]  /*c020*/  IMAD.MOV.U32 R20, RZ, RZ, R2 ;  /* 0x000000ffff147224 */ /* 0x001fc400078e0002 */
[----:B------:R-:W2:Y:S04]  /*c030*/  LDL.LU R2, [R1+0x1044] ;  /* 0x0010440001027983 */ /* 0x000ea80000300800 */
[----:B------:R-:W2:Y:S04]  /*c040*/  LDL.LU R21, [R1+0x84] ;  /* 0x0000840001157983 */ /* 0x000ea80000300800 */
[----:B------:R-:W2:Y:S01]  /*c050*/  LDL.LU R22, [R1+0x88] ;  /* 0x0000880001167983 */ /* 0x000ea20000300800 */
[----:B------:R-:W-:-:S03]  /*c060*/  IMAD.MOV.U32 R23, RZ, RZ, R28 ;  /* 0x000000ffff177224 */ /* 0x000fc600078e001c */
[----:B------:R-:W3:Y:S04]  /*c070*/  LDL.LU R28, [R1+0x1040] ;  /* 0x00104000011c7983 */ /* 0x000ee80000300800 */
[----:B--2---:R-:W-:Y:S04]  /*c080*/  STL.64 [R1+0xf98], R22 ;  /* 0x000f981601007387 */ /* 0x004fe80000100a00 */
[----:B------:R0:W-:Y:S02]  /*c090*/  STL.64 [R1+0xf90], R20 ;  /* 0x000f901401007387 */ /* 0x0001e40000100a00 */
[----:B0-----:R-:W-:-:S02]  /*c0a0*/  IMAD.MOV.U32 R20, RZ, RZ, R29 ;  /* 0x000000ffff147224 */ /* 0x001fc400078e001d */
[----:B------:R-:W-:-:S07]  /*c0b0*/  IMAD.MOV.U32 R21, RZ, RZ, R3 ;  /* 0x000000ffff157224 */ /* 0x000fce00078e0003 */
[----:B------:R-:W-:-:S15]  /*c0c0*/  HMMA.16816.F32.BF16 R4, R24, R20, R4 ;  /* 0x000000141804723c */ /* 0x000fde0000041804 */
[----:B------:R-:W-:-:S04]  /*c0d0*/  NOP ;  /* 0x0000000000007918 */ /* 0x000fc80000000000 */
[----:B------:R-:W-:Y:S04]  /*c0e0*/  STL.64 [R1+0x70], R4 ;  /* 0x0000700401007387 */ /* 0x000fe80000100a00 */
[----:B------:R0:W-:Y:S04]  /*c0f0*/  STL.64 [R1+0x78], R6 ;  /* 0x0000780601007387 */ /* 0x0001e80000100a00 */
[----:B0-----:R-:W2:Y:S04]  /*c100*/  LDL.LU.64 R6, [R1+0x1038] ;  /* 0x0010380001067983 */ /* 0x001ea80000300a00 */
[----:B------:R-:W3:Y:S01]  /*c110*/  LDL.LU.64 R4, [R1+0x1030] ;  /* 0x0010300001047983 */ /* 0x000ee20000300a00 */
[----:B------:R-:W-:-:S02]  /*c120*/  IMAD.MOV.U32 R22, RZ, RZ, R2 ;  /* 0x000000ffff167224 */ /* 0x000fc400078e0002 */
[----:B------:R-:W-:-:S05]  /*c130*/  IMAD.MOV.U32 R23, RZ, RZ, R0 ;  /* 0x000000ffff177224 */ /* 0x000fca00078e0000 */
[----:B------:R-:W-:Y:S04]  /*c140*/  STL.64 [R1+0x1010], R22 ;  /* 0x0010101601007387 */ /* 0x000fe80000100a00 */
[----:B------:R0:W-:Y:S04]  /*c150*/  STL.64 [R1+0x1008], R20 ;  /* 0x0010081401007387 */ /* 0x0001e80000100a00 */
[----:B0-----:R-:W2:Y:S01]  /*c160*/  LDL.LU.64 R20, [R1+0x50] ;  /* 0x0000500001147983 */ /* 0x001ea20000300a00 */
[----:B---3--:R-:W-:-:S15]  /*c170*/  HMMA.16816.F32.BF16 R16, R24, R4, R16 ;  /* 0x000000041810723c */ /* 0x008fde0000041810 */
[----:B------:R-:W-:-:S04]  /*c180*/  NOP ;  /* 0x0000000000007918 */ /* 0x000fc80000000000 */
[----:B------:R0:W-:Y:S04]  /*c190*/  STL.64 [R1+0x60], R16 ;  /* 0x0000601001007387 */ /* 0x0001e80000100a00 */
[----:B------:R4:W-:Y:S04]  /*c1a0*/  STL.64 [R1+0x68], R18 ;  /* 0x0000681201007387 */ /* 0x0009e80000100a00 */
[----:B0-----:R-:W4:Y:S02]  /*c1b0*/  LDL.LU.64 R16, [R1+0x1028] ;  /* 0x0010280001107983 */ /* 0x001f240000300a00 */
[----:B----4-:R-:W-:Y:S02]  /*c1c0*/  HMMA.16816.F32.BF16 R16, R24, R16, R8 ;  /* 0x000000101810723c */ /* 0x010fe40000041808 */
[----:B------:R-:W3:Y:S04]  /*c1d0*/  LDL.LU.64 R10, [R1+0x1020] ;  /* 0x00102000010a7983 */ /* 0x000ee80000300a00 */
[----:B------:R-:W3:-:S13]  /*c1e0*/  LDL.LU.64 R8, [R1+0x1018] ;  /* 0x0010180001087983 */ /* 0x000eda0000300a00 */
[----:B------:R2:W-:Y:S04]  /*c1f0*/  STL.64 [R1+0xc0], R16 ;  /* 0x0000c01001007387 */ /* 0x0005e80000100a00 */
[----:B------:R-:W-:Y:S04]  /*c200*/  STL [R1+0xc8], R18 ;  /* 0x0000c81201007387 */ /* 0x000fe80000100800 */
[----:B------:R-:W4:Y:S04]  /*c210*/  LDL.LU.64 R24, [R1+0x130] ;  /* 0x0001300001187983 */ /* 0x000f280000300a00 */
[----:B------:R-:W4:Y:S01]  /*c220*/  LDL.LU.64 R26, [R1+0x138] ;  /* 0x00013800011a7983 */ /* 0x000f220000300a00 */
[----:B--2---:R-:W-:-:S02]  /*c230*/  IMAD.MOV.U32 R17, RZ, RZ, R20 ;  /* 0x000000ffff117224 */ /* 0x004fc400078e0014 */
[----:B------:R-:W-:Y:S01]  /*c240*/  IMAD.MOV.U32 R16, RZ, RZ, R21 ;  /* 0x000000ffff107224 */ /* 0x000fe200078e0015 */
[----:B------:R-:W2:Y:S01]  /*c250*/  LDL.LU.64 R22, [R1+0x1010] ;  /* 0x0010100001167983 */ /* 0x000ea20000300a00 */
[----:B---3--:R-:W-:Y:S03]  /*c260*/  HMMA.16816.F32.BF16 R12, R8, R20, R12 ;  /* 0x00000014080c723c */ /* 0x008fe6000004180c */
[----:B------:R-:W4:Y:S01]  /*c270*/  LDL.LU.64 R20, [R1+0x1008] ;  /* 0x0010080001147983 */ /* 0x000f220000300a00 */
[----:B------:R-:W-:-:S15]  /*c280*/  IMAD.MOV.U32 R29, RZ, RZ, R19 ;  /* 0x000000ffff1d7224 */ /* 0x000fde00078e0013 */
[----:B------:R-:W-:Y:S01]  /*c290*/  STL [R1+0xe0], R12 ;  /* 0x0000e00c01007387 */ /* 0x000fe20000100800 */
[----:B------:R-:W-:-:S03]  /*c2a0*/  IMAD.MOV.U32 R3, RZ, RZ, R13 ;  /* 0x000000ffff037224 */ /* 0x000fc600078e000d */
[----:B------:R0:W-:Y:S01]  /*c2b0*/  STL.64 [R1+0x1000], R16 ;  /* 0x0010001001007387 */ /* 0x0001e20000100a00 */
[----:B------:R-:W-:Y:S02]  /*c2c0*/  IMAD.MOV.U32 R2, RZ, RZ, R14 ;  /* 0x000000ffff027224 */ /* 0x000fe400078e000e */
[----:B------:R-:W-:Y:S01]  /*c2d0*/  IMAD.MOV.U32 R0, RZ, RZ, R15 ;  /* 0x000000ffff007224 */ /* 0x000fe200078e000f */
[----:B0-----:R-:W3:Y:S04]  /*c2e0*/  LDL.LU.64 R16, [R1+0x100] ;  /* 0x0001000001107983 */ /* 0x001ee80000300a00 */
[----:B------:R-:W3:Y:S04]  /*c2f0*/  LDL.LU.64 R18, [R1+0x108] ;  /* 0x0001080001127983 */ /* 0x000ee80000300a00 */
[----:B------:R-:W3:Y:S04]  /*c300*/  LDL.LU.64 R12, [R1+0xf0] ;  /* 0x0000f000010c7983 */ /* 0x000ee80000300a00 */
[----:B------:R-:W3:Y:S04]  /*c310*/  LDL.LU.64 R14, [R1+0xf8] ;  /* 0x0000f800010e7983 */ /* 0x000ee80000300a00 */
[----:B--2---:R-:W-:Y:S01]  /*c320*/  STL.64 [R1+0xfe8], R22 ;  /* 0x000fe81601007387 */ /* 0x004fe20000100a00 */
[----:B----4-:R-:W-:Y:S03]  /*c330*/  HMMA.16816.F32.BF16 R24, R8, R20, R24 ;  /* 0x000000140818723c */ /* 0x010fe60000041818 */
[----:B------:R0:W-:-:S15]  /*c340*/  STL.64 [R1+0xfe0], R20 ;  /* 0x000fe01401007387 */ /* 0x0001de0000100a00 */
[----:B------:R-:W-:Y:S01]  /*c350*/  NOP ;  /* 0x0000000000007918 */ /* 0x000fe20000000000 */
[----:B------:R-:W-:Y:S04]  /*c360*/  STL.64 [R1+0x110], R24 ;  /* 0x0001101801007387 */ /* 0x000fe80000100a00 */
[----:B------:R-:W-:Y:S04]  /*c370*/  STL.64 [R1+0x118], R26 ;  /* 0x0001181a01007387 */ /* 0x000fe80000100a00 */
[----:B------:R-:W1:Y:S04]  /*c380*/  LDSM.16.MT88.4 R24, [R28+0x4200] ;  /* 0x004200001c18783b */ /* 0x000e680000004200 */
[----:B0-----:R-:W2:Y:S04]  /*c390*/  LDL.LU.64 R20, [R1+0x120] ;  /* 0x0001200001147983 */ /* 0x001ea80000300a00 */
[----:B------:R-:W2:Y:S04]  /*c3a0*/  LDL.LU.64 R22, [R1+0x128] ;  /* 0x0001280001167983 */ /* 0x000ea80000300a00 */
[----:B-1----:R-:W-:Y:S04]  /*c3b0*/  STL.64 [R1+0xf48], R26 ;  /* 0x000f481a01007387 */ /* 0x002fe80000100a00 */
[----:B------:R0:W-:Y:S04]  /*c3c0*/  STL.64 [R1+0xf40], R24 ;  /* 0x000f401801007387 */ /* 0x0001e80000100a00 */
[----:B0-----:R-:W4:Y:S01]  /*c3d0*/  LDL.LU.64 R24, [R1+0x20] ;  /* 0x0000200001187983 */ /* 0x001f220000300a00 */
[----:B---3--:R-:W-:Y:S03]  /*c3e0*/  HMMA.16816.F32.BF16 R16, R8, R4, R16 ;  /* 0x000000040810723c */ /* 0x008fe60000041810 */
[----:B------:R-:W3:-:S15]  /*c3f0*/  LDL.LU.64 R26, [R1+0x28] ;  /* 0x00002800011a7983 */ /* 0x000ede0000300a00 */
[----:B------:R-:W-:Y:S01]  /*c400*/  NOP ;  /* 0x0000000000007918 */ /* 0x000fe20000000000 */
[----:B------:R0:W-:Y:S04]  /*c410*/  STL.64 [R1+0x1e0], R16 ;  /* 0x0001e01001007387 */ /* 0x0001e80000100a00 */
[----:B------:R-:W-:Y:S04]  /*c420*/  STL.64 [R1+0x1e8], R18 ;  /* 0x0001e81201007387 */ /* 0x000fe80000100a00 */
[----:B0-----:R-:W2:Y:S04]  /*c430*/  LDL.LU.64 R16, [R1+0x1000] ;  /* 0x0010000001107983 */ /* 0x001ea80000300a00 */
[----:B------:R-:W-:Y:S04]  /*c440*/  STL.64 [R1+0xfd8], R6 ;  /* 0x000fd80601007387 */ /* 0x000fe80000100a00 */
[----:B------:R0:W-:Y:S04]  /*c450*/  STL.64 [R1+0xfd0], R4 ;  /* 0x000fd00401007387 */ /* 0x0001e80000100a00 */
[----:B0-----:R-:W3:Y:S04]  /*c460*/  LDL.LU.64 R4, [R1+0xd0] ;  /* 0x0000d00001047983 */ /* 0x001ee80000300a00 */
[----:B------:R-:W3:Y:S01]  /*c470*/  LDL.LU.64 R6, [R1+0xd8] ;  /* 0x0000d80001067983 */ /* 0x000ee20000300a00 */
[----:B----4-:R-:W-:Y:S03]  /*c480*/  HMMA.16816.F32.BF16 R8, R8, R24, R12 ;  /* 0x000000180808723c */ /* 0x010fe6000004180c */
[----:B------:R-:W4:Y:S04]  /*c490*/  LDL.LU.64 R14, [R1+0xff8] ;  /* 0x000ff800010e7983 */ /* 0x000f280000300a00 */
[----:B------:R-:W4:-:S12]  /*c4a0*/  LDL.LU.64 R12, [R1+0xff0] ;  /* 0x000ff000010c7983 */ /* 0x000f180000300a00 */
[----:B------:R-:W-:Y:S04]  /*c4b0*/  STL.64 [R1+0x170], R8 ;  /* 0x0001700801007387 */ /* 0x000fe80000100a00 */
[----:B------:R2:W-:Y:S02]  /*c4c0*/  STL.64 [R1+0x178], R10 ;  /* 0x0001780a01007387 */ /* 0x0005e40000100a00 */
[----:B--2---:R-:W-:Y:S02]  /*c4d0*/  IMAD.MOV.U32 R10, RZ, RZ, R17 ;  /* 0x000000ffff0a7224 */ /* 0x004fe400078e0011 */
[----:B------:R-:W-:Y:S02]  /*c4e0*/  IMAD.MOV.U32 R11, RZ, RZ, R16 ;  /* 0x000000ffff0b7224 */ /* 0x000fe400078e0010 */
[----:B------:R-:W-:-:S02]  /*c4f0*/  IMAD.MOV.U32 R8, RZ, RZ, R10 ;  /* 0x000000ffff087224 */ /* 0x000fc400078e000a */
[----:B------:R-:W-:Y:S01]  /*c500*/  IMAD.MOV.U32 R9, RZ, RZ, R11 ;  /* 0x000000ffff097224 */ /* 0x000fe200078e000b */
[----:B---3--:R-:W-:Y:S04]  /*c510*/  STL.64 [R1+0xfc8], R26 ;  /* 0x000fc81a01007387 */ /* 0x008fe80000100a00 */
[----:B------:R0:W-:Y:S04]  /*c520*/  STL.64 [R1+0xfc0], R24 ;  /* 0x000fc01801007387 */ /* 0x0001e80000100a00 */
[----:B0-----:R-:W2:Y:S04]  /*c530*/  LDL.LU.64 R24, [R1+0xb0] ;  /* 0x0000b00001187983 */ /* 0x001ea80000300a00 */
[----:B------:R-:W2:Y:S04]  /*c540*/  LDL.LU.64 R26, [R1+0xb8] ;  /* 0x0000b800011a7983 */ /* 0x000ea80000300a00 */
[----:B------:R-:W3:Y:S04]  /*c550*/  LDL.LU.64 R16, [R1+0x10] ;  /* 0x0000100001107983 */ /* 0x000ee80000300a00 */
[----:B------:R-:W3:Y:S04]  /*c560*/  LDL.LU.64 R18, [R1+0x18] ;  /* 0x0000180001127983 */ /* 0x000ee80000300a00 */
[----:B------:R-:W2:Y:S04]  /*c570*/  LDL R10, [R1+0x58] ;  /* 0x00005800010a7983 */ /* 0x000ea80000100800 */
[----:B------:R-:W2:Y:S01]  /*c580*/  LDL R11, [R1+0x5c] ;  /* 0x00005c00010b7983 */ /* 0x000ea20000100800 */
[----:B----4-:R-:W-:-:S15]  /*c590*/  HMMA.16816.F32.BF16 R20, R12, R8, R20 ;  /* 0x000000080c14723c */ /* 0x010fde0000041814 */
[----:B------:R-:W-:-:S04]  /*c5a0*/  NOP ;  /* 0x0000000000007918 */ /* 0x000fc80000000000 */
[----:B------:R-:W-:Y:S04]  /*c5b0*/  STL.64 [R1+0x1d0], R20 ;  /* 0x0001d01401007387 */ /* 0x000fe80000100a00 */
[----:B------:R0:W-:Y:S04]  /*c5c0*/  STL.64 [R1+0x1d8], R22 ;  /* 0x0001d81601007387 */ /* 0x0001e80000100a00 */
[----:B0-----:R-:W4:Y:S04]  /*c5d0*/  LDL.LU.64 R22, [R1+0xfe8] ;  /* 0x000fe80001167983 */ /* 0x001f280000300a00 */
[----:B------:R-:W2:Y:S02]  /*c5e0*/  LDL.LU.64 R20, [R1+0xfe0] ;  /* 0x000fe00001147983 */ /* 0x000ea40000300a00 */
[----:B--2---:R-:W-:-:S15]  /*c5f0*/  HMMA.16816.F32.BF16 R4, R12, R20, R4 ;  /* 0x000000140c04723c */ /* 0x004fde0000041804 */
[----:B------:R-:W-:-:S04]  /*c600*/  NOP ;  /* 0x0000000000007918 */ /* 0x000fc80000000000 */
[----:B------:R-:W-:Y:S04]  /*c610*/  STL.64 [R1+0x1c0], R4 ;  /* 0x0001c00401007387 */ /* 0x000fe80000100a00 */
[----:B------:R0:W-:Y:S04]  /*c620*/  STL.64 [R1+0x1c8], R6 ;  /* 0x0001c80601007387 */ /* 0x0001e80000100a00 */
[----:B0-----:R-:W2:Y:S04]  /*c630*/  LDL.LU.64 R6, [R1+0xfd8] ;  /* 0x000fd80001067983 */ /* 0x001ea80000300a00 */
[----:B------:R-:W2:Y:S04]  /*c640*/  LDL.LU.64 R4, [R1+0xfd0] ;  /* 0x000fd00001047983 */ /* 0x000ea80000300a00 */
[----:B----4-:R0:W-:Y:S04]  /*c650*/  STL.64 [R1+0xfa8], R22 ;  /* 0x000fa81601007387 */ /* 0x0101e80000100a00 */
[----:B------:R-:W4:Y:S04]  /*c660*/  LDL.LU R20, [R1+0xa0] ;  /* 0x0000a00001147983 */ /* 0x000f280000300800 */
[----:B------:R-:W4:Y:S04]  /*c670*/  LDL.LU R21, [R1+0xa4] ;  /* 0x0000a40001157983 */ /* 0x000f280000300800 */
[----:B0-----:R-:W4:Y:S04]  /*c680*/  LDL.LU R22, [R1+0xa8] ;  /* 0x0000a80001167983 */ /* 0x001f280000300800 */
[----:B------:R-:W4:Y:S01]  /*c690*/  LDL.LU R23, [R1+0xac] ;  /* 0x0000ac0001177983 */ /* 0x000f220000300800 */
[----:B--2---:R-:W-:-:S15]  /*c6a0*/  HMMA.16816.F32.BF16 R24, R12, R4, R24 ;  /* 0x000000040c18723c */ /* 0x004fde0000041818 */
[----:B------:R-:W-:-:S04]  /*c6b0*/  NOP ;  /* 0x0000000000007918 */ /* 0x000fc80000000000 */
[----:B------:R-:W-:Y:S04]  /*c6c0*/  STL.64 [R1+0x1b0], R24 ;  /* 0x0001b01801007387 */ /* 0x000fe80000100a00 */
[----:B------:R0:W-:Y:S04]  /*c6d0*/  STL.64 [R1+0x1b8], R26 ;  /* 0x0001b81a01007387 */ /* 0x0001e80000100a00 */
[----:B0-----:R-:W2:Y:S04]  /*c6e0*/  LDL.LU.64 R26, [R1+0xfc8] ;  /* 0x000fc800011a7983 */ /* 0x001ea80000300a00 */
[----:B------:R-:W3:Y:S04]  /*c6f0*/  LDL.LU.64 R24, [R1+0xfc0] ;  /* 0x000fc00001187983 */ /* 0x000ee80000300a00 */
[----:B------:R0:W-:Y:S04]  /*c700*/  STL.64 [R1+0xfa0], R6 ;  /* 0x000fa00601007387 */ /* 0x0001e80000100a00 */
[----:B------:R-:W2:Y:S04]  /*c710*/  LDL.LU R4, [R1+0x90] ;  /* 0x0000900001047983 */ /* 0x000ea80000300800 */
[----:B------:R-:W2:Y:S04]  /*c720*/  LDL.LU R5, [R1+0x94] ;  /* 0x0000940001057983 */ /* 0x000ea80000300800 */
[----:B0-----:R-:W2:Y:S04]  /*c730*/  LDL.LU R6, [R1+0x98] ;  /* 0x0000980001067983 */ /* 0x001ea80000300800 */
[----:B------:R-:W2:Y:S01]  /*c740*/  LDL.LU R7, [R1+0x9c] ;  /* 0x00009c0001077983 */ /* 0x000ea20000300800 */
[----:B---3--:R-:W-:Y:S03]  /*c750*/  HMMA.16816.F32.BF16 R12, R12, R24, R16 ;  /* 0x000000180c0c723c */ /* 0x008fe60000041810 */
[----:B------:R-:W4:Y:S04]  /*c760*/  LDL.LU.64 R18, [R1+0xfb8] ;  /* 0x000fb80001127983 */ /* 0x000f280000300a00 */
[----:B------:R-:W4:-:S12]  /*c770*/  LDL.LU.64 R16, [R1+0xfb0] ;  /* 0x000fb00001107983 */ /* 0x000f180000300a00 */
[----:B------:R0:W-:Y:S04]  /*c780*/  STL.64 [R1+0x160], R12 ;  /* 0x0001600c01007387 */ /* 0x0001e80000100a00 */
[----:B------:R1:W-:Y:S04]  /*c790*/  STL.64 [R1+0x168], R14 ;  /* 0x0001680e01007387 */ /* 0x0003e80000100a00 */
[----:B0-----:R-:W3:Y:S04]  /*c7a0*/  LDL.LU R12, [R1+0x70] ;  /* 0x00007000010c7983 */ /* 0x001ee80000300800 */
[----:B------:R-:W3:Y:S04]  /*c7b0*/  LDL.LU R13, [R1+0x74] ;  /* 0x00007400010d7983 */ /* 0x000ee80000300800 */
[----:B-1----:R-:W3:Y:S04]  /*c7c0*/  LDL.LU R14, [R1+0x78] ;  /* 0x00007800010e7983 */ /* 0x002ee80000300800 */
[----:B------:R-:W3:Y:S01]  /*c7d0*/  LDL.LU R15, [R1+0x7c] ;  /* 0x00007c00010f7983 */ /* 0x000ee20000300800 */
[----:B----4-:R-:W-:-:S15]  /*c7e0*/  HMMA.16816.F32.BF16 R20, R16, R10, R20 ;  /* 0x0000000a1014723c */ /* 0x010fde0000041814 */
[----:B------:R-:W-:-:S04]  /*c7f0*/  NOP ;  /* 0x0000000000007918 */ /* 0x000fc80000000000 */
[----:B------:R-:W-:Y:S04]  /*c800*/  STL.64 [R1+0x1a0], R20 ;  /* 0x0001a01401007387 */ /* 0x000fe80000100a00 */
[----:B------:R0:W-:Y:S04]  /*c810*/  STL.64 [R1+0x1a8], R22 ;  /* 0x0001a81601007387 */ /* 0x0001e80000100a00 */
[----:B0-----:R-:W2:Y:S02]  /*c820*/  LDL.LU.64 R22, [R1+0xfa8] ;  /* 0x000fa80001167983 */ /* 0x001ea40000300a00 */
[----:B--2---:R-:W-:Y:S02]  /*c830*/  HMMA.16816.F32.BF16 R20, R16, R22, R4 ;  /* 0x000000161014723c */ /* 0x004fe40000041804 */
[----:B------:R-:W2:-:S15]  /*c840*/  LDL.LU.64 R6, [R1+0xfa0] ;  /* 0x000fa00001067983 */ /* 0x000e9e0000300a00 */
[----:B------:R-:W-:Y:S02]  /*c850*/  NOP ;  /* 0x0000000000007918 */ /* 0x000fe40000000000 */
[----:B------:R-:W-:Y:S04]  /*c860*/  STL.64 [R1+0x190], R20 ;  /* 0x0001901401007387 */ /* 0x000fe80000100a00 */
[----:B------:R0:W-:Y:S04]  /*c870*/  STL.64 [R1+0x198], R22 ;  /* 0x0001981601007387 */ /* 0x0001e80000100a00 */
[----:B0-----:R-:W2:Y:S04]  /*c880*/  LDL.LU.64 R22, [R1+0xf98] ;  /* 0x000f980001167983 */ /* 0x001ea80000300a00 */
[----:B------:R-:W2:Y:S02]  /*c890*/  LDL.LU.64 R20, [R1+0xf90] ;  /* 0x000f900001147983 */ /* 0x000ea40000300a00 */
[----:B--2---:R-:W-:Y:S02]  /*c8a0*/  HMMA.16816.F32.BF16 R4, R16, R6, R20 ;  /* 0x000000061004723c */ /* 0x004fe40000041814 */
[----:B------:R-:W2:Y:S04]  /*c8b0*/  LDL.LU.64 R22, [R1+0xf88] ;  /* 0x000f880001167983 */ /* 0x000ea80000300a00 */
[----:B------:R-:W2:-:S13]  /*c8c0*/  LDL.LU.64 R20, [R1+0xf80] ;  /* 0x000f800001147983 */ /* 0x000e9a0000300a00 */
[----:B------:R-:W-:Y:S04]  /*c8d0*/  STL.64 [R1+0x180], R4 ;  /* 0x0001800401007387 */ /* 0x000fe80000100a00 */
[----:B------:R0:W-:Y:S04]  /*c8e0*/  STL.64 [R1+0x188], R6 ;  /* 0x0001880601007387 */ /* 0x0001e80000100a00 */
[----:B0-----:R-:W4:Y:S04]  /*c8f0*/  LDL.LU.64 R6, [R1+0xf78] ;  /* 0x000f780001067983 */ /* 0x001f280000300a00 */
[----:B------:R-:W4:Y:S02]  /*c900*/  LDL.LU.64 R4, [R1+0xf70] ;  /* 0x000f700001047983 */ /* 0x000f240000300a00 */
[----:B----4-:R-:W-:Y:S02]  /*c910*/  HMMA.16816.F32.BF16 R16, R16, R26, R4 ;  /* 0x0000001a1010723c */ /* 0x010fe40000041804 */
[----:B------:R-:W2:Y:S04]  /*c920*/  LDL.LU.64 R6, [R1+0xf68] ;  /* 0x000f680001067983 */ /* 0x000ea80000300a00 */
[----:B------:R-:W2:-:S13]  /*c930*/  LDL.LU.64 R4, [R1+0xf60] ;  /* 0x000f600001047983 */ /* 0x000e9a0000300a00 */
[----:B------:R0:W-:Y:S04]  /*c940*/  STL.64 [R1+0x150], R16 ;  /* 0x0001501001007387 */ /* 0x0001e80000100a00 */
[----:B------:R1:W-:Y:S04]  /*c950*/  STL.64 [R1+0x158], R18 ;  /* 0x0001581201007387 */ /* 0x0003e80000100a00 */
[----:B0-----:R-:W4:Y:S04]  /*c960*/  LDL.LU R16, [R1+0x60] ;  /* 0x0000600001107983 */ /* 0x001f280000300800 */
[----:B------:R-:W4:Y:S04]  /*c970*/  LDL.LU R17, [R1+0x64] ;  /* 0x0000640001117983 */ /* 0x000f280000300800 */
[----:B-1----:R-:W4:Y:S04]  /*c980*/  LDL.LU R18, [R1+0x68] ;  /* 0x0000680001127983 */ /* 0x002f280000300800 */
[----:B------:R-:W4:Y:S04]  /*c990*/  LDL.LU R19, [R1+0x6c] ;  /* 0x00006c0001137983 */ /* 0x000f280000300800 */
[----:B------:R0:W-:Y:S04]  /*c9a0*/  STL.64 [R1+0xf50], R26 ;  /* 0x000f501a01007387 */ /* 0x0001e80000100a00 */
[----:B0-----:R-:W4:Y:S01]  /*c9b0*/  LDL.LU.64 R26, [R1+0x38] ;  /* 0x00003800011a7983 */ /* 0x001f220000300a00 */
[----:B--2---:R-:W-:Y:S03]  /*c9c0*/  HMMA.16816.F32.BF16 R8, R4, R10, R20 ;  /* 0x0000000a0408723c */ /* 0x004fe60000041814 */
[----:B------:R-:W3:-:S15]  /*c9d0*/  LDL.LU.64 R22, [R1+0x48] ;  /* 0x0000480001167983 */ /* 0x000ede0000300a00 */
[----:B------:R-:W-:Y:S01]  /*c9e0*/  NOP ;  /* 0x0000000000007918 */ /* 0x000fe20000000000 */
[----:B------:R-:W-:Y:S04]  /*c9f0*/  STL.64 [R1+0x140], R8 ;  /* 0x0001400801007387 */ /* 0x000fe80000100a00 */
[----:B------:R-:W-:Y:S04]  /*ca00*/  STL.64 [R1+0x148], R10 ;  /* 0x0001480a01007387 */ /* 0x000fe80000100a00 */
[----:B------:R-:W0:Y:S04]  /*ca10*/  LDSM.16.MT88.4 R8, [R28+0x4300] ;  /* 0x004300001c08783b */ /* 0x000e280000004200 */
[----:B0-----:R0:W-:Y:S04]  /*ca20*/  STL [R1+0xf2c], R8 ;  /* 0x000f2c0801007387 */ /* 0x0011e80000100800 */
[----:B------:R1:W-:Y:S04]  /*ca30*/  STL [R1+0xf28], R9 ;  /* 0x000f280901007387 */ /* 0x0003e80000100800 */
[----:B------:R-:W-:Y:S04]  /*ca40*/  STL [R1+0xf24], R10 ;  /* 0x000f240a01007387 */ /* 0x000fe80000100800 */
[----:B------:R2:W-:Y:S04]  /*ca50*/  STL [R1+0xf20], R11 ;  /* 0x000f200b01007387 */ /* 0x0005e80000100800 */
[----:B0-----:R-:W3:Y:S04]  /*ca60*/  LDL.LU R8, [R1+0xc0] ;  /* 0x0000c00001087983 */ /* 0x001ee80000300800 */
[----:B-1----:R-:W3:Y:S01]  /*ca70*/  LDL.LU R9, [R1+0xc4] ;  /* 0x0000c40001097983 */ /* 0x002ee20000300800 */
[----:B--2---:R-:W-:-:S03]  /*ca80*/  IMAD.MOV.U32 R11, RZ, RZ, R29 ;  /* 0x000000ffff0b7224 */ /* 0x004fc600078e001d */
[----:B------:R-:W2:Y:S04]  /*ca90*/  LDL.LU R10, [R1+0xc8] ;  /* 0x0000c800010a7983 */ /* 0x000ea80000300800 */
[----:B------:R-:W2:Y:S01]  /*caa0*/  LDL.LU R29, [R1+0xf58] ;  /* 0x000f5800011d7983 */ /* 0x000ea20000300800 */
[C---:B----4-:R-:W-:Y:S08]  /*cab0*/  HMMA.16816.F32.BF16 R16, R4.reuse, R26, R16 ;  /* 0x0000001a0410723c */ /* 0x050ff00000041810 */
[----:B---3--:R-:W-:-:S15]  /*cac0*/  HMMA.16816.F32.BF16 R12, R4, R22, R12 ;  /* 0x00000016040c723c */ /* 0x008fde000004180c */
[----:B------:R-:W-:-:S04]  /*cad0*/  NOP ;  /* 0x0000000000007918 */ /* 0x000fc80000000000 */
[----:B------:R0:W-:Y:S04]  /*cae0*/  STL.64 [R1+0x130], R12 ;  /* 0x0001300c01007387 */ /* 0x0001e80000100a00 */
[----:B------:R-:W-:Y:S04]  /*caf0*/  STL.64 [R1+0x138], R14 ;  /* 0x0001380e01007387 */ /* 0x000fe80000100a00 */
[----:B0-----:R-:W3:Y:S04]  /*cb00*/  LDL.LU R12, [R1+0xe0] ;  /* 0x0000e000010c7983 */ /* 0x001ee80000300800 */
[----:B------:R0:W-:Y:S04]  /*cb10*/  STL.64 [R1+0xf38], R22 ;  /* 0x000f381601007387 */ /* 0x0001e80000100a00 */
[----:B0-----:R-:W4:Y:S01]  /*cb20*/  LDL.LU.64 R22, [R1+0x58] ;  /* 0x0000580001167983 */ /* 0x001f220000300a00 */
[----:B------:R-:W-:-:S03]  /*cb30*/  IMAD.MOV.U32 R15, RZ, RZ, R0 ;  /* 0x000000ffff0f7224 */ /* 0x000fc600078e0000 */
[----:B--2---:R-:W-:Y:S04]  /*cb40*/  STL [R1+0xd30], R29 ;  /* 0x000d301d01007387 */ /* 0x004fe80000100800 */
[----:B------:R0:W-:Y:S02]  /*cb50*/  STL.64 [R1+0x120], R16 ;  /* 0x0001201001007387 */ /* 0x0001e40000100a00 */
[----:B0-----:R-:W-:Y:S02]  /*cb60*/  IMAD.MOV.U32 R17, RZ, RZ, R26 ;  /* 0x000000ffff117224 */ /* 0x001fe400078e001a */
[----:B------:R-:W-:Y:S02]  /*cb70*/  IMAD.MOV.U32 R16, RZ, RZ, R27 ;  /* 0x000000ffff107224 */ /* 0x000fe400078e001b */
[----:B------:R-:W0:Y:S01]  /*cb80*/  LDSM.16.MT88.4 R24, [R28+0x8000] ;  /* 0x008000001c18783b */ /* 0x000e220000004200 */
[----:B------:R-:W-:-:S03]  /*cb90*/  LOP3.LUT R0, R29, 0x40, RZ, 0x3c, !PT ;  /* 0x000000401d007812 */ /* 0x000fc600078e3cff */
[----:B------:R-:W-:Y:S04]  /*cba0*/  STL.64 [R1+0x128], R18 ;  /* 0x0001281201007387 */ /* 0x000fe80000100a00 */
[----:B0-----:R-:W-:Y:S04]  /*cbb0*/  STL.64 [R1], R24 ;  /* 0x0000001801007387 */ /* 0x001fe80000100a00 */
[----:B------:R-:W-:Y:S04]  /*cbc0*/  STL.64 [R1+0x8], R26 ;  /* 0x0000081a01007387 */ /* 0x000fe80000100a00 */
[----:B------:R-:W0:Y:S04]  /*cbd0*/  LDSM.16.M88.4 R24, [R0+UR4+0x20000] ;  /* 0x020000040018783b */ /* 0x000e280008000200 */
[----:B0-----:R-:W-:Y:S04]  /*cbe0*/  STL.64 [R1+0x80], R24 ;  /* 0x0000801801007387 */ /* 0x001fe80000100a00 */
[----:B------:R-:W-:Y:S04]  /*cbf0*/  STL.64 [R1+0x88], R26 ;  /* 0x0000881a01007387 */ /* 0x000fe80000100a00 */
[----:B------:R-:W0:Y:S04]  /*cc00*/  LDSM.16.M88.4 R24, [R0+UR4+0x21000] ;  /* 0x021000040018783b */ /* 0x000e280008000200 */
[----:B0-----:R-:W-:Y:S04]  /*cc10*/  STL.64 [R1+0x70], R24 ;  /* 0x0000701801007387 */ /* 0x001fe80000100a00 */
[----:B------:R-:W-:Y:S04]  /*cc20*/  STL.64 [R1+0x78], R26 ;  /* 0x0000781a01007387 */ /* 0x000fe80000100a00 */
[----:B------:R-:W0:Y:S01]  /*cc30*/  LDSM.16.M88.4 R24, [R0+UR4+0x22000] ;  /* 0x022000040018783b */ /* 0x000e220008000200 */
[----:B------:R-:W-:-:S02]  /*cc40*/  IMAD.MOV.U32 R13, RZ, RZ, R3 ;  /* 0x000000ffff0d7224 */ /* 0x000fc400078e0003 */
[----:B------:R-:W-:Y:S01]  /*cc50*/  IMAD.MOV.U32 R14, RZ, RZ, R2 ;  /* 0x000000ffff0e7224 */ /* 0x000fe200078e0002 */
[----:B0-----:R-:W-:Y:S01]  /*cc60*/  STL.64 [R1+0x60], R24 ;  /* 0x0000601801007387 */ /* 0x001fe20000100a00 */
[----:B------:R-:W-:Y:S02]  /*cc70*/  IMAD.MOV.U32 R3, RZ, RZ, R26 ;  /* 0x000000ffff037224 */ /* 0x000fe400078e001a */
[----:B------:R-:W-:Y:S01]  /*cc80*/  IMAD.MOV.U32 R2, RZ, RZ, R27 ;  /* 0x000000ffff027224 */ /* 0x000fe200078e001b */
[----:B------:R0:W-:Y:S04]  /*cc90*/  STL.64 [R1+0x68], R26 ;  /* 0x0000681a01007387 */ /* 0x0001e80000100a00 */
[----:B0-----:R-:W2:Y:S04]  /*cca0*/  LDL.LU.64 R26, [R1+0xf50] ;  /* 0x000f5000011a7983 */ /* 0x001ea80000300a00 */
[----:B------:R-:W-:Y:S04]  /*ccb0*/  STL [R1+0xe34], R2 ;  /* 0x000e340201007387 */ /* 0x000fe80000100800 */
[----:B------:R0:W-:Y:S01]  /*ccc0*/  STL [R1+0xe30], R3 ;  /* 0x000e300301007387 */ /* 0x0001e20000100800 */
[----:B--2---:R-:W-:Y:S01]  /*ccd0*/  HMMA.16816.F32.BF16 R4, R4, R26, R8 ;  /* 0x0000001a0404723c */ /* 0x004fe20000041808 */
[----:B0-----:R-:W-:-:S02]  /*cce0*/  IMAD.MOV.U32 R3, RZ, RZ, R26 ;  /* 0x000000ffff037224 */ /* 0x001fc400078e001a */
[----:B------:R-:W-:-:S15]  /*ccf0*/  IMAD.MOV.U32 R2, RZ, RZ, R27 ;  /* 0x000000ffff027224 */ /* 0x000fde00078e001b */
[----:B------:R-:W-:Y:S01]  /*cd00*/  NOP ;  /* 0x0000000000007918 */ /* 0x000fe20000000000 */
[----:B------:R-:W-:Y:S04]  /*cd10*/  STL.64 [R1+0x100], R4 ;  /* 0x0001000401007387 */ /* 0x000fe80000100a00 */
[----:B------:R-:W-:Y:S04]  /*cd20*/  STL.64 [R1+0x108], R6 ;  /* 0x0001080601007387 */ /* 0x000fe80000100a00 */
[----:B------:R-:W3:Y:S04]  /*cd30*/  LDL.LU.64 R26, [R1+0xf48] ;  /* 0x000f4800011a7983 */ /* 0x000ee80000300a00 */
[----:B------:R-:W3:Y:S04]  /*cd40*/  LDL.LU.64 R24, [R1+0xf40] ;  /* 0x000f400001187983 */ /* 0x000ee80000300a00 */
[----:B------:R-:W0:Y:S02]  /*cd50*/  LDSM.16.M88.4 R4, [R0+UR4+0x23000] ;  /* 0x023000040004783b */ /* 0x000e240008000200 */
[----:B0-----:R-:W-:-:S02]  /*cd60*/  IMAD.MOV.U32 R8, RZ, RZ, R4 ;  /* 0x000000ffff087224 */ /* 0x001fc400078e0004 */
[----:B------:R-:W-:Y:S01]  /*cd70*/  STL.64 [R1+0x18], R6 ;  /* 0x0000180601007387 */ /* 0x000fe20000100a00 */
[----:B------:R-:W-:-:S03]  /*cd80*/  IMAD.MOV.U32 R9, RZ, RZ, R5 ;  /* 0x000000ffff097224 */ /* 0x000fc600078e0005 */
[----:B------:R-:W0:Y:S04]  /*cd90*/  LDSM.16.MT88.4 R4, [R28+0x8100] ;  /* 0x008100001c04783b */ /* 0x000e280000004200 */
[----:B------:R-:W-:Y:S01]  /*cda0*/  STL [R1+0xba0], R0 ;  /* 0x000ba00001007387 */ /* 0x000fe20000100800 */
[----:B----4-:R-:W-:Y:S02]  /*cdb0*/  IMAD.MOV.U32 R10, RZ, RZ, R22 ;  /* 0x000000ffff0a7224 */ /* 0x010fe400078e0016 */
[----:B------:R-:W-:Y:S01]  /*cdc0*/  IMAD.MOV.U32 R11, RZ, RZ, R23 ;  /* 0x000000ffff0b7224 */ /* 0x000fe200078e0017 */
[----:B0-----:R0:W-:Y:S04]  /*cdd0*/  STL.64 [R1+0xeb0], R6 ;  /* 0x000eb00601007387 */ /* 0x0011e80000100a00 */
[----:B------:R1:W-:Y:S01]  /*cde0*/  STL.64 [R1+0xea8], R4 ;  /* 0x000ea80401007387 */ /* 0x0003e20000100a00 */
[----:B0-----:R-:W-:-:S02]  /*cdf0*/  IMAD.MOV.U32 R6, RZ, RZ, R3 ;  /* 0x000000ffff067224 */ /* 0x001fc400078e0003 */
[----:B------:R-:W-:-:S05]  /*ce00*/  IMAD.MOV.U32 R7, RZ, RZ, R2 ;  /* 0x000000ffff077224 */ /* 0x000fca00078e0002 */
[----:B------:R0:W-:Y:S04]  /*ce10*/  STL.64 [R1+0xf30], R6 ;  /* 0x000f300601007387 */ /* 0x0001e80000100a00 */
[----:B-1----:R-:W2:Y:S04]  /*ce20*/  LDL.LU R4, [R1+0x110] ;  /* 0x0001100001047983 */ /* 0x002ea80000300800 */
[----:B------:R-:W2:Y:S04]  /*ce30*/  LDL.LU R5, [R1+0x114] ;  /* 0x0001140001057983 */ /* 0x000ea80000300800 */
[----:B0-----:R-:W2:Y:S04]  /*ce40*/  LDL.LU R6, [R1+0x118] ;  /* 0x0001180001067983 */ /* 0x001ea80000300800 */
[----:B------:R-:W2:Y:S01]  /*ce50*/  LDL.LU R7, [R1+0x11c] ;  /* 0x00011c0001077983 */ /* 0x000ea20000300800 */
[----:B---3--:R-:W-:Y:S03]  /*ce60*/  HMMA.16816.F32.BF16 R12, R24, R22, R12 ;  /* 0x00000016180c723c */ /* 0x008fe6000004180c */
[----:B------:R-:W2:-:S15]  /*ce70*/  LDL.LU.64 R22, [R1+0xf38] ;  /* 0x000f380001167983 */ /* 0x000e9e0000300a00 */
[----:B------:R-:W-:Y:S01]  /*ce80*/  NOP ;  /* 0x0000000000007918 */ /* 0x000fe20000000000 */
[----:B------:R-:W-:Y:S02]  /*ce90*/  IMAD.MOV.U32 R2, RZ, RZ, R12 ;  /* 0x000000ffff027224 */ /* 0x000fe400078e000c */
[----:B------:R-:W-:Y:S02]  /*cea0*/  IMAD.MOV.U32 R3, RZ, RZ, R13 ;  /* 0x000000ffff037224 */ /* 0x000fe400078e000d */
[----:B------:R-:W-:Y:S02]  /*ceb0*/  IMAD.MOV.U32 R29, RZ, RZ, R14 ;  /* 0x000000ffff1d7224 */ /* 0x000fe400078e000e */
[----:B------:R-:W-:Y:S02]  /*cec0*/  IMAD.MOV.U32 R0, RZ, RZ, R15 ;  /* 0x000000ffff007224 */ /* 0x000fe400078e000f */
[----:B------:R-:W0:Y:S04]  /*ced0*/  LDSM.16.MT88.4 R12, [R28+0x8200] ;  /* 0x008200001c0c783b */ /* 0x000e280000004200 */
[----:B------:R-:W-:Y:S04]  /*cee0*/  STL [R1+0xe44], R0 ;  /* 0x000e440001007387 */ /* 0x000fe80000100800 */
[----:B------:R-:W-:Y:S04]  /*cef0*/  STL [R1+0xe40], R29 ;  /* 0x000e401d01007387 */ /* 0x000fe80000100800 */
[----:B------:R-:W-:Y:S04]  /*cf00*/  STL [R1+0xe3c], R3 ;  /* 0x000e3c0301007387 */ /* 0x000fe80000100800 */
[----:B------:R-:W-:Y:S04]  /*cf10*/  STL [R1+0xe38], R2 ;  /* 0x000e380201007387 */ /* 0x000fe80000100800 */
[----:B0-----:R0:W-:Y:S02]  /*cf20*/  STL.64 [R1+0xe20], R14 ;  /* 0x000e200e01007387 */ /* 0x0011e40000100a00 */
[----:B0-----:R-:W-:-:S02]  /*cf30*/  IMAD.MOV.U32 R14, RZ, RZ, R17 ;  /* 0x000000ffff0e7224 */ /* 0x001fc400078e0011 */
[----:B------:R-:W-:Y:S02]  /*cf40*/  IMAD.MOV.U32 R15, RZ, RZ, R16 ;  /* 0x000000ffff0f7224 */ /* 0x000fe400078e0010 */
[----:B------:R-:W0:Y:S04]  /*cf50*/  LDSM.16.MT88.4 R16, [R28+0x8300] ;  /* 0x008300001c10783b */ /* 0x000e280000004200 */
[----:B------:R-:W-:Y:S04]  /*cf60*/  STL.64 [R1+0xe18], R12 ;  /* 0x000e180c01007387 */ /* 0x000fe80000100a00 */
[----:B0-----:R-:W-:Y:S04]  /*cf70*/  STL.64 [R1+0xdd0], R18 ;  /* 0x000dd01201007387 */ /* 0x001fe80000100a00 */
[----:B------:R0:W-:Y:S04]  /*cf80*/  STL.64 [R1+0xdc8], R16 ;  /* 0x000dc81001007387 */ /* 0x0001e80000100a00 */
[----:B0-----:R-:W3:Y:S04]  /*cf90*/  LDL.LU R16, [R1+0x170] ;  /* 0x0001700001107983 */ /* 0x001ee80000300800 */
[----:B------:R-:W3:Y:S04]  /*cfa0*/  LDL.LU R17, [R1+0x174] ;  /* 0x0001740001117983 */ /* 0x000ee80000300800 */
[----:B------:R-:W3:Y:S04]  /*cfb0*/  LDL.LU R18, [R1+0x178] ;  /* 0x0001780001127983 */ /* 0x000ee80000300800 */
[----:B------:R-:W3:Y:S01]  /*cfc0*/  LDL.LU R19, [R1+0x17c] ;  /* 0x00017c0001137983 */ /* 0x000ee20000300800 */
[----:B--2---:R-:W-:-:S15]  /*cfd0*/  HMMA.16816.F32.BF16 R4, R24, R22, R4 ;  /* 0x000000161804723c */ /* 0x004fde0000041804 */
[----:B------:R-:W-:-:S04]  /*cfe0*/  NOP ;  /* 0x0000000000007918 */ /* 0x000fc80000000000 */
[----:B------:R0:W-:Y:S02]  /*cff0*/  STL.64 [R1+0xe0], R4 ;  /* 0x0000e00401007387 */ /* 0x0001e40000100a00 */
[----:B0-----:R-:W-:Y:S02]  /*d000*/  IMAD.MOV.U32 R5, RZ, RZ, R22 ;  /* 0x000000ffff057224 */ /* 0x001fe400078e0016 */
[----:B------:R-:W-:Y:S02]  /*d010*/  IMAD.MOV.U32 R4, RZ, RZ, R23 ;  /* 0x000000ffff047224 */ /* 0x000fe400078e0017 */
[----:B------:R-:W0:Y:S04]  /*d020*/  LDSM.16.MT88.4 R20, [R28+0xc000] ;  /* 0x00c000001c14783b */ /* 0x000e280000004200 */
[----:B------:R1:W-:Y:S04]  /*d030*/  STL.64 [R1+0xe8], R6 ;  /* 0x0000e80601007387 */ /* 0x0003e80000100a00 */
[----:B-1----:R-:W3:Y:S04]  /*d040*/  LDL.LU.64 R6, [R1+0xf30] ;  /* 0x000f300001067983 */ /* 0x002ee80000300a00 */
[----:B0-----:R-:W-:Y:S04]  /*d050*/  STL.64 [R1+0xd80], R22 ;  /* 0x000d801601007387 */ /* 0x001fe80000100a00 */
[----:B------:R0:W-:Y:S02]  /*d060*/  STL.64 [R1+0xd78], R20 ;  /* 0x000d781401007387 */ /* 0x0001e40000100a00 */
[----:B0-----:R-:W-:-:S02]  /*d070*/  IMAD.MOV.U32 R20, RZ, RZ, R8 ;  /* 0x000000ffff147224 */ /* 0x001fc400078e0008 */
[----:B------:R-:W-:Y:S01]  /*d080*/  IMAD.MOV.U32 R21, RZ, RZ, R9 ;  /* 0x000000ffff157224 */ /* 0x000fe200078e0009 */
[----:B------:R-:W2:Y:S04]  /*d090*/  LDL.LU R8, [R1+0xf2c] ;  /* 0x000f2c0001087983 */ /* 0x000ea80000300800 */
[----:B------:R-:W2:Y:S04]  /*d0a0*/  LDL.LU R9, [R1+0xf28] ;  /* 0x000f280001097983 */ /* 0x000ea80000300800 */
[----:B------:R0:W-:Y:S04]  /*d0b0*/  STL.64 [R1+0xef0], R20 ;  /* 0x000ef01401007387 */ /* 0x0001e80000100a00 */
[----:B0-----:R-:W4:Y:S04]  /*d0c0*/  LDL.LU R20, [R1+0x1e0] ;  /* 0x0001e00001147983 */ /* 0x001f280000300800 */
[----:B------:R-:W4:Y:S04]  /*d0d0*/  LDL.LU R21, [R1+0x1e4] ;  /* 0x0001e40001157983 */ /* 0x000f280000300800 */
[----:B------:R-:W4:Y:S04]  /*d0e0*/  LDL.LU R22, [R1+0x1e8] ;  /* 0x0001e80001167983 */ /* 0x000f280000300800 */
[----:B------:R-:W4:Y:S04]  /*d0f0*/  LDL.LU R23, [R1+0x1ec] ;  /* 0x0001ec0001177983 */ /* 0x000f280000300800 */
[----:B------:R0:W-:Y:S04]  /*d100*/  STL.64 [R1+0xf00], R14 ;  /* 0x000f000e01007387 */ /* 0x0001e80000100a00 */
[----:B------:R-:W2:Y:S04]  /*d110*/  LDL.LU R12, [R1+0x1c0] ;  /* 0x0001c000010c7983 */ /* 0x000ea80000300800 */
[----:B------:R-:W2:Y:S01]  /*d120*/  LDL.LU R13, [R1+0x1c4] ;  /* 0x0001c400010d7983 */ /* 0x000ea20000300800 */
[C---:B----4-:R-:W-:Y:S03]  /*d130*/  HMMA.16816.F32.BF16 R20, R24.reuse, R14, R20 ;  /* 0x0000000e1814723c */ /* 0x050fe60000041814 */
[----:B0-----:R-:W4:Y:S04]  /*d140*/  LDL.LU R14, [R1+0x1c8] ;  /* 0x0001c800010e7983 */ /* 0x001f280000300800 */
[----:B------:R-:W4:Y:S01]  /*d150*/  LDL.LU R15, [R1+0x1cc] ;  /* 0x0001cc00010f7983 */ /* 0x000f220000300800 */
[----:B---3--:R-:W-:Y:S01]  /*d160*/  HMMA.16816.F32.BF16 R16, R24, R6, R16 ;  /* 0x000000061810723c */ /* 0x008fe20000041810 */
[----:B------:R-:W-:-:S02]  /*d170*/  IMAD.MOV.U32 R26, RZ, RZ, R5 ;  /* 0x000000ffff1a7224 */ /* 0x000fc400078e0005 */
[----:B------:R-:W-:-:S08]  /*d180*/  IMAD.MOV.U32 R27, RZ, RZ, R4 ;  /* 0x000000ffff1b7224 */ /* 0x000fd000078e0004 */
[----:B------:R-:W-:Y:S02]  /*d190*/  IMAD.MOV.U32 R2, RZ, RZ, R23 ;  /* 0x000000ffff027224 */ /* 0x000fe400078e0017 */
[----:B------:R-:W-:Y:S02]  /*d1a0*/  IMAD.MOV.U32 R3, RZ, RZ, R22 ;  /* 0x000000ffff037224 */ /* 0x000fe400078e0016 */
[----:B------:R-:W-:Y:S02]  /*d1b0*/  IMAD.MOV.U32 R29, RZ, RZ, R21 ;  /* 0x000000ffff1d7224 */ /* 0x000fe400078e0015 */
[----:B------:R-:W-:Y:S01]  /*d1c0*/  IMAD.MOV.U32 R0, RZ, RZ, R20 ;  /* 0x000000ffff007224 */ /* 0x000fe200078e0014 */
[----:B----4-:R0:W-:Y:S04]  /*d1d0*/  STL.64 [R1+0xf10], R14 ;  /* 0x000f100e01007387 */ /* 0x0101e80000100a00 */
[----:B--2---:R-:W-:Y:S01]  /*d1e0*/  STL.64 [R1+0xf08], R12 ;  /* 0x000f080c01007387 */ /* 0x004fe20000100a00 */
[----:B0-----:R-:W-:-:S03]  /*d1f0*/  IMAD.MOV.U32 R14, RZ, RZ, R10 ;  /* 0x000000ffff0e7224 */ /* 0x001fc600078e000a */
[----:B------:R-:W2:Y:S01]  /*d200*/  LDL.LU R10, [R1+0xf24] ;  /* 0x000f2400010a7983 */ /* 0x000ea20000300800 */
[----:B------:R-:W-:-:S03]  /*d210*/  IMAD.MOV.U32 R15, RZ, RZ, R11 ;  /* 0x000000ffff0f7224 */ /* 0x000fc600078e000b */
[----:B------:R-:W2:Y:S04]  /*d220*/  LDL.LU R11, [R1+0xf20] ;  /* 0x000f2000010b7983 */ /* 0x000ea80000300800 */
[----:B------:R-:W-:Y:S04]  /*d230*/  STL [R1+0xe54], R2 ;  /* 0x000e540201007387 */ /* 0x000fe80000100800 */
[----:B------:R-:W-:Y:S04]  /*d240*/  STL [R1+0xe50], R3 ;  /* 0x000e500301007387 */ /* 0x000fe80000100800 */
[----:B------:R-:W-:Y:S04]  /*d250*/  STL [R1+0xe4c], R29 ;  /* 0x000e4c1d01007387 */ /* 0x000fe80000100800 */
[----:B------:R-:W-:Y:S04]  /*d260*/  STL [R1+0xe48], R0 ;  /* 0x000e480001007387 */ /* 0x000fe80000100800 */
[----:B------:R0:W-:Y:S04]  /*d270*/  STL.64 [R1+0xf18], R26 ;  /* 0x000f181a01007387 */ /* 0x0001e80000100a00 */
[----:B------:R-:W2:Y:S04]  /*d280*/  LDL.LU R24, [R1+0x1d0] ;  /* 0x0001d00001187983 */ /* 0x000ea80000300800 */
[----:B------:R-:W2:Y:S04]  /*d290*/  LDL.LU R25, [R1+0x1d4] ;  /* 0x0001d40001197983 */ /* 0x000ea80000300800 */
[----:B0-----:R-:W2:Y:S04]  /*d2a0*/  LDL.LU R26, [R1+0x1d8] ;  /* 0x0001d800011a7983 */ /* 0x001ea80000300800 */
[----:B------:R-:W2:Y:S04]  /*d2b0*/  LDL.LU R27, [R1+0x1dc] ;  /* 0x0001dc00011b7983 */ /* 0x000ea80000300800 */
[----:B------:R0:W-:Y:S04]  /*d2c0*/  STL.64 [R1+0xef8], R6 ;  /* 0x000ef80601007387 */ /* 0x0001e80000100a00 */
[----:B------:R-:W3:Y:S04]  /*d2d0*/  LDL.LU R4, [R1+0x1b0] ;  /* 0x0001b00001047983 */ /* 0x000ee80000300800 */
[----:B------:R-:W3:Y:S04]  /*d2e0*/  LDL.LU R5, [R1+0x1b4] ;  /* 0x0001b40001057983 */ /* 0x000ee80000300800 */
[----:B0-----:R-:W3:Y:S04]  /*d2f0*/  LDL.LU R6, [R1+0x1b8] ;  /* 0x0001b80001067983 */ /* 0x001ee80000300800 */
[----:B------:R-:W3:Y:S04]  /*d300*/  LDL.LU R7, [R1+0x1bc] ;  /* 0x0001bc0001077983 */ /* 0x000ee80000300800 */
[----:B------:R-:W4:Y:S04]  /*d310*/  LDL.LU R20, [R1+0x160] ;  /* 0x0001600001147983 */ /* 0x000f280000300800 */
[----:B------:R-:W4:Y:S04]  /*d320*/  LDL.LU R21, [R1+0x164] ;  /* 0x0001640001157983 */ /* 0x000f280000300800 */
[----:B------:R-:W4:Y:S04]  /*d330*/  LDL.LU R22, [R1+0x168] ;  /* 0x0001680001167983 */ /* 0x000f280000300800 */
[----:B------:R-:W4:Y:S04]  /*d340*/  LDL.LU R23, [R1+0x16c] ;  /* 0x00016c0001177983 */ /* 0x000f280000300800 */
[----:B------:R-:W-:Y:S04]  /*d350*/  STL.64 [R1+0xde0], R18 ;  /* 0x000de01201007387 */ /* 0x000fe80000100a00 */
[----:B------:R0:W-:Y:S04]  /*d360*/  STL.64 [R1+0xdd8], R16 ;  /* 0x000dd81001007387 */ /* 0x0001e80000100a00 */
[----:B0-----:R-:W3:Y:S01]  /*d370*/  LDL.LU.64 R16, [R1+0x60] ;  /* 0x0000600001107983 */ /* 0x001ee20000300a00 */
[----:B--2---:R-:W-:Y:S03]  /*d380*/  HMMA.16816.F32.BF16 R12, R8, R14, R24 ;  /* 0x0000000e080c723c */ /* 0x004fe60000041818 */
[----:B------:R-:W2:-:S15]  /*d390*/  LDL.LU.64 R26, [R1+0xf18] ;  /* 0x000f1800011a7983 */ /* 0x000e9e0000300a00 */
[----:B------:R-:W-:Y:S01]  /*d3a0*/  NOP ;  /* 0x0000000000007918 */ /* 0x000fe20000000000 */
[----:B------:R-:W-:Y:S01]  /*d3b0*/  IMAD.MOV.U32 R19, RZ, RZ, R14 ;  /* 0x000000ffff137224 */ /* 0x000fe200078e000e */
[----:B------:R0:W-:Y:S01]  /*d3c0*/  STL.64 [R1+0xb0], R12 ;  /* 0x0000b00c01007387 */ /* 0x0001e20000100a00 */
[----:B------:R-:W-:-:S03]  /*d3d0*/  IMAD.MOV.U32 R18, RZ, RZ, R15 ;  /* 0x000000ffff127224 */ /* 0x000fc600078e000f */
[----:B------:R-:W2:Y:S04]  /*d3e0*/  LDL.LU.64 R14, [R1+0xf10] ;  /* 0x000f1000010e7983 */ /* 0x000ea80000300a00 */
[----:B0-----:R-:W2:Y:S04]  /*d3f0*/  LDL.LU.64 R12, [R1+0xf08] ;  /* 0x000f0800010c7983 */ /* 0x001ea80000300a00 */
[----:B------:R-:W-:Y:S04]  /*d400*/  STL [R1+0xe5c], R18 ;  /* 0x000e5c1201007387 */ /* 0x000fe80000100800 */
[----:B------:R-:W-:Y:S01]  /*d410*/  STL [R1+0xe58], R19 ;  /* 0x000e581301007387 */ /* 0x000fe20000100800 */
[----:B--2---:R-:W-:Y:S03]  /*d420*/  HMMA.16816.F32.BF16 R24, R8, R26, R12 ;  /* 0x0000001a0818723c */ /* 0x004fe6000004180c */
[----:B------:R-:W3:-:S15]  /*d430*/  LDL.LU.64 R14, [R1+0xf00] ;  /* 0x000f0000010e7983 */ /* 0x000ede0000300a00 */
[----:B------:R-:W-:Y:S01]  /*d440*/  NOP ;  /* 0x0000000000007918 */ /* 0x000fe20000000000 */
[----:B------:R-:W-:Y:S02]  /*d450*/  IMAD.MOV.U32 R2, RZ, RZ, R24 ;  /* 0x000000ffff027224 */ /* 0x000fe400078e0018 */
[----:B------:R-:W-:Y:S01]  /*d460*/  IMAD.MOV.U32 R0, RZ, RZ, R27 ;  /* 0x000000ffff007224 */ /* 0x000fe200078e001b */
[----:B------:R-:W2:Y:S01]  /*d470*/  LDL.LU R24, [R1] ;  /* 0x0000000001187983 */ /* 0x000ea20000300800 */
[----:B------:R-:W-:Y:S02]  /*d480*/  IMAD.MOV.U32 R3, RZ, RZ, R25 ;  /* 0x000000ffff037224 */ /* 0x000fe400078e0019 */
[----:B------:R-:W-:Y:S01]  /*d490*/  IMAD.MOV.U32 R29, RZ, RZ, R26 ;  /* 0x000000ffff1d7224 */ /* 0x000fe200078e001a */
[----:B------:R-:W2:Y:S04]  /*d4a0*/  LDL.LU R25, [R1+0x4] ;  /* 0x0000040001197983 */ /* 0x000ea80000300800 */
[----:B------:R-:W2:Y:S04]  /*d4b0*/  LDL.LU R26, [R1+0x8] ;  /* 0x00000800011a7983 */ /* 0x000ea80000300800 */
[----:B------:R-:W2:Y:S04]  /*d4c0*/  LDL.LU R27, [R1+0xc] ;  /* 0x00000c00011b7983 */ /* 0x000ea80000300800 */
[----:B------:R-:W-:Y:S04]  /*d4d0*/  STL [R1+0xe6c], R0 ;  /* 0x000e6c0001007387 */ /* 0x000fe80000100800 */
[----:B------:R-:W-:Y:S04]  /*d4e0*/  STL [R1+0xe68], R29 ;  /* 0x000e681d01007387 */ /* 0x000fe80000100800 */
[----:B------:R-:W-:Y:S04]  /*d4f0*/  STL [R1+0xe64], R3 ;  /* 0x000e640301007387 */ /* 0x000fe80000100800 */
[----:B------:R-:W-:Y:S01]  /*d500*/  STL [R1+0xe60], R2 ;  /* 0x000e600201007387 */ /* 0x000fe20000100800 */
[----:B---3--:R-:W-:-:S15]  /*d510*/  HMMA.16816.F32.BF16 R4, R8, R14, R4 ;  /* 0x0000000e0804723c */ /* 0x008fde0000041804 */
[----:B------:R-:W-:-:S04]  /*d520*/  NOP ;  /* 0x0000000000007918 */ /* 0x000fc80000000000 */
[----:B------:R-:W-:Y:S02]  /*d530*/  IMAD.MOV.U32 R13, RZ, RZ, R6 ;  /* 0x000000ffff0d7224 */ /* 0x000fe400078e0006 */
[----:B------:R-:W-:Y:S02]  /*d540*/  IMAD.MOV.U32 R12, RZ, RZ, R7 ;  /* 0x000000ffff0c7224 */ /* 0x000fe400078e0007 */
[----:B------:R-:W4:Y:S01]  /*d550*/  LDL.LU.64 R6, [R1+0xef8] ;  /* 0x000ef80001067983 */ /* 0x000f220000300a00 */
[----:B------:R-:W-:Y:S02]  /*d560*/  IMAD.MOV.U32 R15, RZ, RZ, R4 ;  /* 0x000000ffff0f7224 */ /* 0x000fe400078e0004 */
[----:B------:R-:W-:-:S05]  /*d570*/  IMAD.MOV.U32 R14, RZ, RZ, R5 ;  /* 0x000000ffff0e7224 */ /* 0x000fca00078e0005 */
[----:B------:R-:W-:Y:S04]  /*d580*/  STL.64 [R1+0xe78], R14 ;  /* 0x000e780e01007387 */ /* 0x000fe80000100a00 */
[----:B------:R0:W-:Y:S04]  /*d590*/  STL.64 [R1+0xe70], R12 ;  /* 0x000e700c01007387 */ /* 0x0001e80000100a00 */
[----:B0-----:R-:W3:Y:S04]  /*d5a0*/  LDL R12, [R1+0x70] ;  /* 0x00007000010c7983 */ /* 0x001ee80000100800 */
[----:B------:R-:W3:Y:S01]  /*d5b0*/  LDL R13, [R1+0x74] ;  /* 0x00007400010d7983 */ /* 0x000ee20000100800 */
[----:B----4-:R-:W-:Y:S03]  /*d5c0*/  HMMA.16816.F32.BF16 R4, R8, R6, R20 ;  /* 0x000000060804723c */ /* 0x010fe60000041814 */
[----:B------:R-:W0:-:S15]  /*d5d0*/  LDSM.16.MT88.4 R8, [R28+0xc100] ;  /* 0x00c100001c08783b */ /* 0x000e1e0000004200 */
[----:B------:R-:W-:Y:S01]  /*d5e0*/  NOP ;  /* 0x0000000000007918 */ /* 0x000fe20000000000 */
[----:B------:R-:W-:Y:S02]  /*d5f0*/  IMAD.MOV.U32 R18, RZ, RZ, R4 ;  /* 0x000000ffff127224 */ /* 0x000fe400078e0004 */
[----:B------:R-:W-:Y:S02]  /*d600*/  IMAD.MOV.U32 R19, RZ, RZ, R5 ;  /* 0x000000ffff137224 */ /* 0x000fe400078e0005 */
[----:B------:R-:W-:Y:S01]  /*d610*/  IMAD.MOV.U32 R23, RZ, RZ, R6 ;  /* 0x000000ffff177224 */ /* 0x000fe200078e0006 */
[----:B---3--:R1:W-:Y:S01]  /*d620*/  STL.64 [R1+0xed8], R12 ;  /* 0x000ed80c01007387 */ /* 0x0083e20000100a00 */
[----:B------:R-:W-:-:S03]  /*d630*/  IMAD.MOV.U32 R22, RZ, RZ, R7 ;  /* 0x000000ffff167224 */ /* 0x000fc600078e0007 */
[----:B-1----:R-:W2:Y:S04]  /*d640*/  LDL R12, [R1+0x80] ;  /* 0x00008000010c7983 */ /* 0x002ea80000100800 */
[----:B------:R-:W2:Y:S04]  /*d650*/  LDL R13, [R1+0x84] ;  /* 0x00008400010d7983 */ /* 0x000ea80000100800 */
[----:B------:R-:W3:Y:S04]  /*d660*/  LDL.LU.64 R20, [R1+0xef0] ;  /* 0x000ef00001147983 */ /* 0x000ee80000300a00 */
[----:B------:R-:W4:Y:S04]  /*d670*/  LDL.LU R4, [R1+0x150] ;  /* 0x0001500001047983 */ /* 0x000f280000300800 */
[----:B------:R-:W4:Y:S04]  /*d680*/  LDL.LU R5, [R1+0x154] ;  /* 0x0001540001057983 */ /* 0x000f280000300800 */
[----:B------:R-:W2:Y:S04]  /*d690*/  LDL.LU R6, [R1+0x158] ;  /* 0x0001580001067983 */ /* 0x000ea80000300800 */
[----:B------:R-:W2:Y:S04]  /*d6a0*/  LDL.LU R7, [R1+0x15c] ;  /* 0x00015c0001077983 */ /* 0x000ea80000300800 */
[----:B--2---:R-:W-:Y:S04]  /*d6b0*/  STL.64 [R1+0xec0], R6 ;  /* 0x000ec00601007387 */ /* 0x004fe80000100a00 */
[----:B----4-:R1:W-:Y:S04]  /*d6c0*/  STL.64 [R1+0xeb8], R4 ;  /* 0x000eb80401007387 */ /* 0x0103e80000100a00 */
[----:B-1----:R-:W2:Y:S04]  /*d6d0*/  LDL.LU R4, [R1+0x180] ;  /* 0x0001800001047983 */ /* 0x002ea80000300800 */
[----:B------:R-:W2:Y:S04]  /*d6e0*/  LDL.LU R5, [R1+0x184] ;  /* 0x0001840001057983 */ /* 0x000ea80000300800 */
[----:B------:R-:W4:Y:S04]  /*d6f0*/  LDL.LU R6, [R1+0x188] ;  /* 0x0001880001067983 */ /* 0x000f280000300800 */
[----:B------:R-:W4:Y:S04]  /*d700*/  LDL.LU R7, [R1+0x18c] ;  /* 0x00018c0001077983 */ /* 0x000f280000300800 */
[----:B----4-:R-:W-:Y:S04]  /*d710*/  STL.64 [R1+0xed0], R6 ;  /* 0x000ed00601007387 */ /* 0x010fe80000100a00 */
[----:B--2---:R1:W-:Y:S04]  /*d720*/  STL.64 [R1+0xec8], R4 ;  /* 0x000ec80401007387 */ /* 0x0043e80000100a00 */
        /* <DEDUP_REMOVED lines=8> */
[----:B------:R-:W2:Y:S04]  /*d7b0*/  LDL.LU R6, [R1+0x1a8] ;  /* 0x0001a80001067983 */ /* 0x000ea80000300800 */
[----:B------:R-:W2:Y:S04]  /*d7c0*/  LDL.LU R7, [R1+0x1ac] ;  /* 0x0001ac0001077983 */ /* 0x000ea80000300800 */
[----:B------:R-:W-:Y:S04]  /*d7d0*/  STL [R1+0xe8c], R22 ;  /* 0x000e8c1601007387 */ /* 0x000fe80000100800 */
[----:B------:R-:W-:Y:S04]  /*d7e0*/  STL [R1+0xe88], R23 ;  /* 0x000e881701007387 */ /* 0x000fe80000100800 */
[----:B------:R-:W-:Y:S04]  /*d7f0*/  STL [R1+0xe84], R19 ;  /* 0x000e841301007387 */ /* 0x000fe80000100800 */
[----:B------:R-:W-:Y:S04]  /*d800*/  STL [R1+0xe80], R18 ;  /* 0x000e801201007387 */ /* 0x000fe80000100800 */
[----:B------:R-:W-:Y:S04]  /*d810*/  STL [R1+0xe90], R28 ;  /* 0x000e901c01007387 */ /* 0x000fe80000100800 */
[----:B0-----:R-:W-:Y:S04]  /*d820*/  STL.64 [R1+0xd28], R10 ;  /* 0x000d280a01007387 */ /* 0x001fe80000100a00 */
[----:B------:R0:W-:Y:S04]  /*d830*/  STL.64 [R1+0xd20], R8 ;  /* 0x000d200801007387 */ /* 0x0001e80000100a00 */
[----:B0-----:R-:W4:Y:S01]  /*d840*/  LDL.LU R8, [R1+0x130] ;  /* 0x0001300001087983 */ /* 0x001f220000300800 */
[----:B--2---:R-:W-:-:S15]  /*d850*/  HMMA.16816.F32.BF16 R12, R24, R12, R4 ;  /* 0x0000000c180c723c */ /* 0x004fde0000041804 */
[----:B------:R-:W-:-:S04]  /*d860*/  NOP ;  /* 0x0000000000007918 */ /* 0x000fc80000000000 */
[----:B------:R-:W-:Y:S02]  /*d870*/  IMAD.MOV.U32 R0, RZ, RZ, R12 ;  /* 0x000000ffff007224 */ /* 0x000fe400078e000c */
[----:B------:R-:W-:Y:S01]  /*d880*/  IMAD.MOV.U32 R29, RZ, RZ, R13 ;  /* 0x000000ffff1d7224 */ /* 0x000fe200078e000d */
[----:B----4-:R-:W-:Y:S04]  /*d890*/  STL [R1+0xe94], R8 ;  /* 0x000e940801007387 */ /* 0x010fe80000100800 */
[----:B------:R-:W2:Y:S04]  /*d8a0*/  LDL.LU R9, [R1+0x134] ;  /* 0x0001340001097983 */ /* 0x000ea80000300800 */
[----:B------:R-:W2:Y:S04]  /*d8b0*/  LDL.LU R10, [R1+0x138] ;  /* 0x00013800010a7983 */ /* 0x000ea80000300800 */
[----:B------:R-:W2:Y:S04]  /*d8c0*/  LDL.LU R11, [R1+0x13c] ;  /* 0x00013c00010b7983 */ /* 0x000ea80000300800 */
[----:B------:R-:W4:Y:S04]  /*d8d0*/  LDL.LU.64 R6, [R1+0xee8] ;  /* 0x000ee80001067983 */ /* 0x000f280000300a00 */
[----:B------:R-:W4:Y:S04]  /*d8e0*/  LDL.LU.64 R4, [R1+0xee0] ;  /* 0x000ee00001047983 */ /* 0x000f280000300a00 */
[----:B------:R-:W4:Y:S01]  /*d8f0*/  LDL.LU.64 R12, [R1+0xed8] ;  /* 0x000ed800010c7983 */ /* 0x000f220000300a00 */
[----:B------:R-:W-:-:S02]  /*d900*/  IMAD.MOV.U32 R3, RZ, RZ, R14 ;  /* 0x000000ffff037224 */ /* 0x000fc400078e000e */
[----:B------:R-:W-:Y:S01]  /*d910*/  IMAD.MOV.U32 R2, RZ, RZ, R15 ;  /* 0x000000ffff027224 */ /* 0x000fe200078e000f */
[----:B----4-:R-:W-:-:S15]  /*d920*/  HMMA.16816.F32.BF16 R4, R24, R12, R4 ;  /* 0x0000000c1804723c */ /* 0x010fde0000041804 */
[----:B------:R-:W-:-:S04]  /*d930*/  NOP ;  /* 0x0000000000007918 */ /* 0x000fc80000000000 */
[----:B------:R-:W-:Y:S02]  /*d940*/  IMAD.MOV.U32 R15, RZ, RZ, R6 ;  /* 0x000000ffff0f7224 */ /* 0x000fe400078e0006 */
[----:B------:R-:W-:Y:S02]  /*d950*/  IMAD.MOV.U32 R14, RZ, RZ, R7 ;  /* 0x000000ffff0e7224 */ /* 0x000fe400078e0007 */
[----:B------:R-:W-:Y:S01]  /*d960*/  IMAD.MOV.U32 R19, RZ, RZ, R4 ;  /* 0x000000ffff137224 */ /* 0x000fe200078e0004 */
[----:B------:R-:W4:Y:S01]  /*d970*/  LDL.LU.64 R6, [R1+0xed0] ;  /* 0x000ed00001067983 */ /* 0x000f220000300a00 */
[----:B------:R-:W-:-:S03]  /*d980*/  IMAD.MOV.U32 R18, RZ, RZ, R5 ;  /* 0x000000ffff127224 */ /* 0x000fc600078e0005 */
[----:B------:R-:W4:Y:S04]  /*d990*/  LDL.LU.64 R4, [R1+0xec8] ;  /* 0x000ec80001047983 */ /* 0x000f280000300a00 */
[----:B------:R-:W-:Y:S04]  /*d9a0*/  STL.64 [R1+0xea0], R14 ;  /* 0x000ea00e01007387 */ /* 0x000fe80000100a00 */
[----:B------:R0:W-:Y:S04]  /*d9b0*/  STL.64 [R1+0xe98], R12 ;  /* 0x000e980c01007387 */ /* 0x0001e80000100a00 */
[----:B0-----:R-:W2:Y:S04]  /*d9c0*/  LDL.LU R12, [R1+0x140] ;  /* 0x00014000010c7983 */ /* 0x001ea80000300800 */
[----:B------:R-:W2:Y:S04]  /*d9d0*/  LDL.LU R13, [R1+0x144] ;  /* 0x00014400010d7983 */ /* 0x000ea80000300800 */
[----:B------:R-:W2:Y:S04]  /*d9e0*/  LDL.LU R14, [R1+0x148] ;  /* 0x00014800010e7983 */ /* 0x000ea80000300800 */
[----:B------:R-:W2:Y:S01]  /*d9f0*/  LDL.LU R15, [R1+0x14c] ;  /* 0x00014c00010f7983 */ /* 0x000ea20000300800 */
[----:B----4-:R-:W-:-:S15]  /*da00*/  HMMA.16816.F32.BF16 R4, R24, R16, R4 ;  /* 0x000000101804723c */ /* 0x010fde0000041804 */
[----:B------:R-:W-:-:S04]  /*da10*/  NOP ;  /* 0x0000000000007918 */ /* 0x000fc80000000000 */
[----:B------:R-:W-:Y:S02]  /*da20*/  IMAD.MOV.U32 R22, RZ, RZ, R6 ;  /* 0x000000ffff167224 */ /* 0x000fe400078e0006 */
[----:B------:R-:W-:Y:S02]  /*da30*/  IMAD.MOV.U32 R23, RZ, RZ, R7 ;  /* 0x000000ffff177224 */ /* 0x000fe400078e0007 */
[----:B------:R-:W-:Y:S01]  /*da40*/  IMAD.MOV.U32 R8, RZ, RZ, R4 ;  /* 0x000000ffff087224 */ /* 0x000fe200078e0004 */
[----:B------:R-:W3:Y:S01]  /*da50*/  LDL.LU.64 R6, [R1+0xec0] ;  /* 0x000ec00001067983 */ /* 0x000ee20000300a00 */
[----:B------:R-:W-:-:S03]  /*da60*/  IMAD.MOV.U32 R28, RZ, RZ, R5 ;  /* 0x000000ffff1c7224 */ /* 0x000fc600078e0005 */
[----:B------:R-:W3:Y:S02]  /*da70*/  LDL.LU.64 R4, [R1+0xeb8] ;  /* 0x000eb80001047983 */ /* 0x000ee40000300a00 */
[----:B---3--:R-:W-:Y:S02]  /*da80*/  HMMA.16816.F32.BF16 R24, R24, R20, R4 ;  /* 0x000000141818723c */ /* 0x008fe40000041804 */
[----:B------:R-:W2:Y:S04]  /*da90*/  LDL.LU.64 R6, [R1+0xeb0] ;  /* 0x000eb00001067983 */ /* 0x000ea80000300a00 */
[----:B------:R-:W2:Y:S04]  /*daa0*/  LDL.LU.64 R4, [R1+0xea8] ;  /* 0x000ea80001047983 */ /* 0x000ea80000300a00 */
[----:B------:R-:W-:Y:S09]  /*dab0*/  STL.64 [R1+0xe28], R20 ;  /* 0x000e281401007387 */ /* 0x000ff20000100a00 */
[----:B------:R-:W-:Y:S04]  /*dac0*/  STL.64 [R1+0xd40], R26 ;  /* 0x000d401a01007387 */ /* 0x000fe80000100a00 */
[----:B------:R0:W-:Y:S04]  /*dad0*/  STL.64 [R1+0xd38], R24 ;  /* 0x000d381801007387 */ /* 0x0001e80000100a00 */
[----:B0-----:R-:W2:Y:S04]  /*dae0*/  LDL R24, [R1+0x80] ;  /* 0x0000800001187983 */ /* 0x001ea80000100800 */
[----:B------:R-:W2:Y:S02]  /*daf0*/  LDL R25, [R1+0x84] ;  /* 0x0000840001197983 */ /* 0x000ea40000100800 */
[----:B--2---:R-:W-:Y:S02]  /*db00*/  HMMA.16816.F32.BF16 R24, R4, R24, R12 ;  /* 0x000000180418723c */ /* 0x004fe4000004180c */
[----:B------:R-:W2:Y:S04]  /*db10*/  LDL.LU.64 R14, [R1+0xea0] ;  /* 0x000ea000010e7983 */ /* 0x000ea80000300a00 */
[----:B------:R-:W3:-:S13]  /*db20*/  LDL.LU.64 R12, [R1+0xe98] ;  /* 0x000e9800010c7983 */ /* 0x000eda0000300a00 */
[----:B------:R0:W-:Y:S04]  /*db30*/  STL.64 [R1+0x110], R24 ;  /* 0x0001101801007387 */ /* 0x0001e80000100a00 */
[----:B------:R1:W-:Y:S01]  /*db40*/  STL.64 [R1+0x118], R26 ;  /* 0x0001181a01007387 */ /* 0x0003e20000100a00 */
[----:B0-----:R-:W-:-:S03]  /*db50*/  IMAD.MOV.U32 R24, RZ, RZ, R8 ;  /* 0x000000ffff187224 */ /* 0x001fc600078e0008 */
[----:B------:R-:W3:Y:S01]  /*db60*/  LDL.LU R8, [R1+0xe94] ;  /* 0x000e940001087983 */ /* 0x000ee20000300800 */
[----:B------:R-:W-:Y:S02]  /*db70*/  IMAD.MOV.U32 R25, RZ, RZ, R28 ;  /* 0x000000ffff197224 */ /* 0x000fe400078e001c */
[----:B-1----:R-:W-:Y:S01]  /*db80*/  IMAD.MOV.U32 R26, RZ, RZ, R22 ;  /* 0x000000ffff1a7224 */ /* 0x002fe200078e0016 */
[----:B------:R-:W4:Y:S01]  /*db90*/  LDL.LU R28, [R1+0xe90] ;  /* 0x000e9000011c7983 */ /* 0x000f220000300800 */
[----:B------:R-:W-:-:S03]  /*dba0*/  IMAD.MOV.U32 R27, RZ, RZ, R23 ;  /* 0x000000ffff1b7224 */ /* 0x000fc600078e0017 */
[----:B------:R-:W4:Y:S04]  /*dbb0*/  LDL.LU R22, [R1+0xe8c] ;  /* 0x000e8c0001167983 */ /* 0x000f280000300800 */
[----:B------:R-:W4:Y:S04]  /*dbc0*/  LDL.LU R23, [R1+0xe88] ;  /* 0x000e880001177983 */ /* 0x000f280000300800 */
[----:B------:R-:W-:Y:S04]  /*dbd0*/  STL.64 [R1+0xd50], R26 ;  /* 0x000d501a01007387 */ /* 0x000fe80000100a00 */
[----:B------:R0:W-:Y:S02]  /*dbe0*/  STL.64 [R1+0xd48], R24 ;  /* 0x000d481801007387 */ /* 0x0001e40000100a00 */
[----:B0-----:R-:W-:-:S02]  /*dbf0*/  IMAD.MOV.U32 R24, RZ, RZ, R19 ;  /* 0x000000ffff187224 */ /* 0x001fc400078e0013 */
[----:B------:R-:W-:Y:S01]  /*dc00*/  IMAD.MOV.U32 R25, RZ, RZ, R18 ;  /* 0x000000ffff197224 */ /* 0x000fe200078e0012 */
[----:B------:R-:W4:Y:S04]  /*dc10*/  LDL.LU R19, [R1+0xe84] ;  /* 0x000e840001137983 */ /* 0x000f280000300800 */
[----:B------:R-:W4:Y:S01]  /*dc20*/  LDL.LU R18, [R1+0xe80] ;  /* 0x000e800001127983 */ /* 0x000f220000300800 */
[----:B--2---:R-:W-:Y:S02]  /*dc30*/  IMAD.MOV.U32 R26, RZ, RZ, R15 ;  /* 0x000000ffff1a7224 */ /* 0x004fe400078e000f */
[----:B------:R-:W-:-:S05]  /*dc40*/  IMAD.MOV.U32 R27, RZ, RZ, R14 ;  /* 0x000000ffff1b7224 */ /* 0x000fca00078e000e */
[----:B------:R-:W-:Y:S04]  /*dc50*/  STL.64 [R1+0xd60], R26 ;  /* 0x000d601a01007387 */ /* 0x000fe80000100a00 */
[----:B------:R0:W-:Y:S04]  /*dc60*/  STL.64 [R1+0xd58], R24 ;  /* 0x000d581801007387 */ /* 0x0001e80000100a00 */
[----:B0-----:R-:W2:Y:S04]  /*dc70*/  LDL.LU.64 R24, [R1+0x80] ;  /* 0x0000800001187983 */ /* 0x001ea80000300a00 */
[----:B------:R-:W2:Y:S01]  /*dc80*/  LDL.64 R26, [R1+0x88] ;  /* 0x00008800011a7983 */ /* 0x000ea20000100a00 */
[----:B---3--:R-:W-:-:S15]  /*dc90*/  HMMA.16816.F32.BF16 R12, R4, R12, R8 ;  /* 0x0000000c040c723c */ /* 0x008fde0000041808 */
[----:B------:R-:W-:-:S04]  /*dca0*/  NOP ;  /* 0x0000000000007918 */ /* 0x000fc80000000000 */
[----:B------:R-:W-:Y:S02]  /*dcb0*/  IMAD.MOV.U32 R9, RZ, RZ, R14 ;  /* 0x000000ffff097224 */ /* 0x000fe400078e000e */
[----:B------:R-:W-:Y:S02]  /*dcc0*/  IMAD.MOV.U32 R8, RZ, RZ, R15 ;  /* 0x000000ffff087224 */ /* 0x000fe400078e000f */
[----:B------:R-:W-:Y:S01]  /*dcd0*/  IMAD.MOV.U32 R11, RZ, RZ, R12 ;  /* 0x000000ffff0b7224 */ /* 0x000fe200078e000c */
[----:B------:R-:W3:Y:S01]  /*dce0*/  LDL.LU.64 R14, [R1+0xe78] ;  /* 0x000e7800010e7983 */ /* 0x000ee20000300a00 */
[----:B------:R-:W-:-:S03]  /*dcf0*/  IMAD.MOV.U32 R10, RZ, RZ, R13 ;  /* 0x000000ffff0a7224 */ /* 0x000fc600078e000d */
[----:B------:R-:W2:Y:S04]  /*dd00*/  LDL.LU.64 R12, [R1+0xe70] ;  /* 0x000e7000010c7983 */ /* 0x000ea80000300a00 */
[----:B------:R0:W-:Y:S04]  /*dd10*/  STL.64 [R1+0xd70], R10 ;  /* 0x000d700a01007387 */ /* 0x0001e80000100a00 */
[----:B------:R1:W-:Y:S01]  /*dd20*/  STL.64 [R1+0xd68], R8 ;  /* 0x000d680801007387 */ /* 0x0003e20000100a00 */
[----:B0-----:R-:W-:Y:S02]  /*dd30*/  IMAD.MOV.U32 R10, RZ, RZ, R3 ;  /* 0x000000ffff0a7224 */ /* 0x001fe400078e0003 */
[----:B-1----:R-:W-:-:S02]  /*dd40*/  IMAD.MOV.U32 R8, RZ, RZ, R0 ;  /* 0x000000ffff087224 */ /* 0x002fc400078e0000 */
[----:B------:R-:W2:Y:S01]  /*dd50*/  LDL.LU R0, [R1+0xe6c] ;  /* 0x000e6c0001007983 */ /* 0x000ea20000300800 */
[----:B------:R-:W-:Y:S02]  /*dd60*/  IMAD.MOV.U32 R9, RZ, RZ, R29 ;  /* 0x000000ffff097224 */ /* 0x000fe400078e001d */
[----:B------:R-:W-:Y:S01]  /*dd70*/  IMAD.MOV.U32 R11, RZ, RZ, R2 ;  /* 0x000000ffff0b7224 */ /* 0x000fe200078e0002 */
[----:B------:R-:W2:Y:S04]  /*dd80*/  LDL.LU R29, [R1+0xe68] ;  /* 0x000e6800011d7983 */ /* 0x000ea80000300800 */
[----:B------:R-:W2:Y:S04]  /*dd90*/  LDL.LU R3, [R1+0xe64] ;  /* 0x000e640001037983 */ /* 0x000ea80000300800 */
[----:B------:R-:W2:Y:S04]  /*dda0*/  LDL.LU R2, [R1+0xe60] ;  /* 0x000e600001027983 */ /* 0x000ea80000300800 */
[----:B------:R4:W-:Y:S04]  /*ddb0*/  STL.64 [R1+0xd90], R10 ;  /* 0x000d900a01007387 */ /* 0x0009e80000100a00 */
[----:B------:R0:W-:Y:S01]  /*ddc0*/  STL.64 [R1+0xd88], R8 ;  /* 0x000d880801007387 */ /* 0x0001e20000100a00 */
[----:B----4-:R-:W-:-:S02]  /*ddd0*/  IMAD.MOV.U32 R10, RZ, RZ, R23 ;  /* 0x000000ffff0a7224 */ /* 0x010fc400078e0017 */
[----:B------:R-:W-:Y:S02]  /*dde0*/  IMAD.MOV.U32 R11, RZ, RZ, R22 ;  /* 0x000000ffff0b7224 */ /* 0x000fe400078e0016 */
[----:B0-----:R-:W-:Y:S02]  /*ddf0*/  IMAD.MOV.U32 R8, RZ, RZ, R18 ;  /* 0x000000ffff087224 */ /* 0x001fe400078e0012 */
[----:B------:R-:W-:Y:S01]  /*de00*/  IMAD.MOV.U32 R9, RZ, RZ, R19 ;  /* 0x000000ffff097224 */ /* 0x000fe200078e0013 */
[----:B------:R-:W4:Y:S04]  /*de10*/  LDL.LU R18, [R1+0xe5c] ;  /* 0x000e5c0001127983 */ /* 0x000f280000300800 */
[----:B------:R-:W4:Y:S04]  /*de20*/  LDL.LU R19, [R1+0xe58] ;  /* 0x000e580001137983 */ /* 0x000f280000300800 */
[----:B------:R-:W-:Y:S04]  /*de30*/  STL.64 [R1+0xda0], R10 ;  /* 0x000da00a01007387 */ /* 0x000fe80000100a00 */
[----:B------:R3:W-:Y:S02]  /*de40*/  STL.64 [R1+0xd98], R8 ;  /* 0x000d980801007387 */ /* 0x0007e40000100a00 */
[----:B---3--:R-:W-:-:S02]  /*de50*/  IMAD.MOV.U32 R9, RZ, RZ, R14 ;  /* 0x000000ffff097224 */ /* 0x008fc400078e000e */
[----:B--2---:R-:W-:Y:S02]  /*de60*/  IMAD.MOV.U32 R11, RZ, RZ, R12 ;  /* 0x000000ffff0b7224 */ /* 0x004fe400078e000c */
[----:B------:R-:W-:Y:S01]  /*de70*/  IMAD.MOV.U32 R10, RZ, RZ, R13 ;  /* 0x000000ffff0a7224 */ /* 0x000fe200078e000d */
[----:B------:R-:W2:Y:S01]  /*de80*/  LDL.LU R12, [R1+0x100] ;  /* 0x00010000010c7983 */ /* 0x000ea20000300800 */
[----:B------:R-:W-:-:S03]  /*de90*/  IMAD.MOV.U32 R8, RZ, RZ, R15 ;  /* 0x000000ffff087224 */ /* 0x000fc600078e000f */
[----:B------:R-:W2:Y:S04]  /*dea0*/  LDL.LU R13, [R1+0x104] ;  /* 0x00010400010d7983 */ /* 0x000ea80000300800 */
[----:B------:R-:W2:Y:S04]  /*deb0*/  LDL.LU R14, [R1+0x108] ;  /* 0x00010800010e7983 */ /* 0x000ea80000300800 */
[----:B------:R-:W2:Y:S04]  /*dec0*/  LDL.LU R15, [R1+0x10c] ;  /* 0x00010c00010f7983 */ /* 0x000ea80000300800 */
[----:B------:R-:W3:Y:S04]  /*ded0*/  LDL.LU R20, [R1+0x120] ;  /* 0x0001200001147983 */ /* 0x000ee80000300800 */
[----:B------:R-:W3:Y:S04]  /*dee0*/  LDL.LU R21, [R1+0x124] ;  /* 0x0001240001157983 */ /* 0x000ee80000300800 */
[----:B------:R-:W3:Y:S04]  /*def0*/  LDL.LU R22, [R1+0x128] ;  /* 0x0001280001167983 */ /* 0x000ee80000300800 */
[----:B------:R-:W3:Y:S04]  /*df00*/  LDL.LU R23, [R1+0x12c] ;  /* 0x00012c0001177983 */ /* 0x000ee80000300800 */
[----:B------:R0:W-:Y:S04]  /*df10*/  STL.64 [R1+0xdb0], R10 ;  /* 0x000db00a01007387 */ /* 0x0001e80000100a00 */
[----:B------:R1:W-:Y:S01]  /*df20*/  STL.64 [R1+0xda8], R8 ;  /* 0x000da80801007387 */ /* 0x0003e20000100a00 */
[----:B0-----:R-:W-:-:S02]  /*df30*/  IMAD.MOV.U32 R10, RZ, RZ, R29 ;  /* 0x000000ffff0a7224 */ /* 0x001fc400078e001d */
[----:B------:R-:W-:Y:S02]  /*df40*/  IMAD.MOV.U32 R11, RZ, RZ, R0 ;  /* 0x000000ffff0b7224 */ /* 0x000fe400078e0000 */
[----:B-1----:R-:W-:Y:S02]  /*df50*/  IMAD.MOV.U32 R8, RZ, RZ, R2 ;  /* 0x000000ffff087224 */ /* 0x002fe400078e0002 */
[----:B------:R-:W2:Y:S01]  /*df60*/  LDL.LU R2, [R1+0xe54] ;  /* 0x000e540001027983 */ /* 0x000ea20000300800 */
[----:B------:R-:W-:-:S03]  /*df70*/  IMAD.MOV.U32 R9, RZ, RZ, R3 ;  /* 0x000000ffff097224 */ /* 0x000fc600078e0003 */
[----:B------:R-:W3:Y:S04]  /*df80*/  LDL.LU R3, [R1+0xe50] ;  /* 0x000e500001037983 */ /* 0x000ee80000300800 */
[----:B------:R-:W3:Y:S04]  /*df90*/  LDL.LU R29, [R1+0xe4c] ;  /* 0x000e4c00011d7983 */ /* 0x000ee80000300800 */
[----:B------:R-:W3:Y:S04]  /*dfa0*/  LDL.LU R0, [R1+0xe48] ;  /* 0x000e480001007983 */ /* 0x000ee80000300800 */
[----:B------:R-:W-:Y:S04]  /*dfb0*/  STL.64 [R1+0xdc0], R10 ;  /* 0x000dc00a01007387 */ /* 0x000fe80000100a00 */
[----:B------:R0:W-:Y:S04]  /*dfc0*/  STL.64 [R1+0xdb8], R8 ;  /* 0x000db80801007387 */ /* 0x0001e80000100a00 */
[----:B0-----:R-:W3:Y:S04]  /*dfd0*/  LDL.LU R8, [R1+0xb0] ;  /* 0x0000b00001087983 */ /* 0x001ee80000300800 */
[----:B------:R-:W3:Y:S01]  /*dfe0*/  LDL.LU R9, [R1+0xb4] ;  /* 0x0000b40001097983 */ /* 0x000ee20000300800 */
[----:B----4-:R-:W-:-:S02]  /*dff0*/  IMAD.MOV.U32 R10, RZ, RZ, R19 ;  /* 0x000000ffff0a7224 */ /* 0x010fc400078e0013 */
[----:B------:R-:W-:-:S05]  /*e000*/  IMAD.MOV.U32 R11, RZ, RZ, R18 ;  /* 0x000000ffff0b7224 */ /* 0x000fca00078e0012 */
[----:B------:R2:W-:Y:S02]  /*e010*/  STL.64 [R1+0xdf0], R10 ;  /* 0x000df00a01007387 */ /* 0x0005e40000100a00 */
[----:B--2---:R-:W-:Y:S02]  /*e020*/  IMAD.MOV.U32 R11, RZ, RZ, R2 ;  /* 0x000000ffff0b7224 */ /* 0x004fe400078e0002 */
[----:B---3--:R-:W-:Y:S01]  /*e030*/  IMAD.MOV.U32 R10, RZ, RZ, R3 ;  /* 0x000000ffff0a7224 */ /* 0x008fe200078e0003 */
[----:B------:R0:W-:Y:S02]  /*e040*/  STL.64 [R1+0xde8], R8 ;  /* 0x000de80801007387 */ /* 0x0001e40000100a00 */
[----:B0-----:R-:W-:Y:S02]  /*e050*/  IMAD.MOV.U32 R8, RZ, RZ, R0 ;  /* 0x000000ffff087224 */ /* 0x001fe400078e0000 */
[----:B------:R-:W2:Y:S01]  /*e060*/  LDL.LU R0, [R1+0xe44] ;  /* 0x000e440001007983 */ /* 0x000ea20000300800 */
[----:B------:R-:W-:-:S03]  /*e070*/  IMAD.MOV.U32 R9, RZ, RZ, R29 ;  /* 0x000000ffff097224 */ /* 0x000fc600078e001d */
[----:B------:R-:W3:Y:S04]  /*e080*/  LDL.LU R29, [R1+0xe40] ;  /* 0x000e4000011d7983 */ /* 0x000ee80000300800 */
[----:B------:R-:W4:Y:S04]  /*e090*/  LDL.LU R3, [R1+0xe3c] ;  /* 0x000e3c0001037983 */ /* 0x000f280000300800 */
[----:B------:R-:W2:Y:S04]  /*e0a0*/  LDL.LU R2, [R1+0xe38] ;  /* 0x000e380001027983 */ /* 0x000ea80000300800 */
[----:B------:R-:W-:Y:S04]  /*e0b0*/  STL.64 [R1+0xe00], R10 ;  /* 0x000e000a01007387 */ /* 0x000fe80000100a00 */
[----:B------:R0:W-:Y:S04]  /*e0c0*/  STL.64 [R1+0xdf8], R8 ;  /* 0x000df80801007387 */ /* 0x0001e80000100a00 */
[----:B0-----:R-:W2:Y:S04]  /*e0d0*/  LDL.LU R8, [R1+0xe0] ;  /* 0x0000e00001087983 */ /* 0x001ea80000300800 */
[----:B------:R-:W2:Y:S04]  /*e0e0*/  LDL.LU R9, [R1+0xe4] ;  /* 0x0000e40001097983 */ /* 0x000ea80000300800 */
[----:B------:R-:W2:Y:S04]  /*e0f0*/  LDL.LU R10, [R1+0xe8] ;  /* 0x0000e800010a7983 */ /* 0x000ea80000300800 */
[----:B------:R-:W2:Y:S01]  /*e100*/  LDL.LU R11, [R1+0xec] ;  /* 0x0000ec00010b7983 */ /* 0x000ea20000300800 */
[----:B------:R-:W-:Y:S03]  /*e110*/  HMMA.16816.F32.BF16 R20, R4, R16, R20 ;  /* 0x000000100414723c */ /* 0x000fe60000041814 */
[----:B--2---:R-:W-:Y:S04]  /*e120*/  STL.64 [R1+0xe10], R10 ;  /* 0x000e100a01007387 */ /* 0x004fe80000100a00 */
[----:B------:R0:W-:Y:S02]  /*e130*/  STL.64 [R1+0xe08], R8 ;  /* 0x000e080801007387 */ /* 0x0001e40000100a00 */
[----:B0-----:R-:W-:-:S02]  /*e140*/  IMAD.MOV.U32 R8, RZ, RZ, R2 ;  /* 0x000000ffff087224 */ /* 0x001fc400078e0002 */
[----:B------:R-:W2:Y:S01]  /*e150*/  LDL.LU R2, [R1+0xe34] ;  /* 0x000e340001027983 */ /* 0x000ea20000300800 */
[----:B----4-:R-:W-:-:S03]  /*e160*/  IMAD.MOV.U32 R9, RZ, RZ, R3 ;  /* 0x000000ffff097224 */ /* 0x010fc600078e0003 */
[----:B------:R-:W4:Y:S04]  /*e170*/  LDL.LU R3, [R1+0xe30] ;  /* 0x000e300001037983 */ /* 0x000f280000300800 */
[----:B------:R0:W-:Y:S04]  /*e180*/  STL.64 [R1+0x120], R20 ;  /* 0x0001201401007387 */ /* 0x0001e80000100a00 */
[----:B------:R-:W-:Y:S04]  /*e190*/  STL [R1+0x128], R22 ;  /* 0x0001281601007387 */ /* 0x000fe80000100800 */
[----:B0-----:R-:W2:Y:S02]  /*e1a0*/  LDL.LU.64 R20, [R1+0xe28] ;  /* 0x000e280001147983 */ /* 0x001ea40000300a00 */
[----:B--2---:R-:W-:-:S15]  /*e1b0*/  HMMA.16816.F32.BF16 R12, R4, R20, R12 ;  /* 0x00000014040c723c */ /* 0x004fde000004180c */
[----:B------:R-:W-:-:S04]  /*e1c0*/  NOP ;  /* 0x0000000000007918 */ /* 0x000fc80000000000 */
[----:B------:R-:W-:Y:S01]  /*e1d0*/  IMAD.MOV.U32 R7, RZ, RZ, R14 ;  /* 0x000000ffff077224 */ /* 0x000fe200078e000e */
[----:B------:R0:W-:Y:S01]  /*e1e0*/  STL.64 [R1+0x150], R12 ;  /* 0x0001500c01007387 */ /* 0x0001e20000100a00 */
[----:B------:R-:W-:-:S03]  /*e1f0*/  IMAD.MOV.U32 R6, RZ, RZ, R15 ;  /* 0x000000ffff067224 */ /* 0x000fc600078e000f */
[----:B------:R-:W2:Y:S04]  /*e200*/  LDL.LU.64 R14, [R1+0xe20] ;  /* 0x000e2000010e7983 */ /* 0x000ea80000300a00 */
[----:B0-----:R-:W2:Y:S01]  /*e210*/  LDL.LU.64 R12, [R1+0xe18] ;  /* 0x000e1800010c7983 */ /* 0x001ea20000300a00 */
[----:B---3--:R-:W-:Y:S02]  /*e220*/  IMAD.MOV.U32 R10, RZ, RZ, R29 ;  /* 0x000000ffff0a7224 */ /* 0x008fe400078e001d */
[----:B------:R-:W-:Y:S01]  /*e230*/  IMAD.MOV.U32 R11, RZ, RZ, R0 ;  /* 0x000000ffff0b7224 */ /* 0x000fe200078e0000 */
[----:B------:R0:W-:Y:S04]  /*e240*/  STL.64 [R1+0xd08], R6 ;  /* 0x000d080601007387 */ /* 0x0001e80000100a00 */
[----:B------:R-:W3:Y:S04]  /*e250*/  LDL.LU.64 R4, [R1+0x70] ;  /* 0x0000700001047983 */ /* 0x000ee80000300a00 */
[----:B0-----:R-:W3:Y:S01]  /*e260*/  LDL.LU.64 R6, [R1+0x78] ;  /* 0x0000780001067983 */ /* 0x001ee20000300a00 */
[----:B--2---:R-:W-:-:S15]  /*e270*/  HMMA.16816.F32.BF16 R8, R12, R24, R8 ;  /* 0x000000180c08723c */ /* 0x004fde0000041808 */
[----:B------:R-:W-:-:S04]  /*e280*/  NOP ;  /* 0x0000000000007918 */ /* 0x000fc80000000000 */
[----:B------:R-:W-:Y:S04]  /*e290*/  STL.64 [R1+0x160], R8 ;  /* 0x0001600801007387 */ /* 0x000fe80000100a00 */
[----:B------:R0:W-:Y:S04]  /*e2a0*/  STL.64 [R1+0x168], R10 ;  /* 0x0001680a01007387 */ /* 0x0001e80000100a00 */
[----:B0-----:R-:W3:Y:S04]  /*e2b0*/  LDL.LU.64 R10, [R1+0xe10] ;  /* 0x000e1000010a7983 */ /* 0x001ee80000300a00 */
[----:B------:R-:W3:Y:S02]  /*e2c0*/  LDL.LU.64 R8, [R1+0xe08] ;  /* 0x000e080001087983 */ /* 0x000ee40000300a00 */
[----:B---3--:R-:W-:-:S15]  /*e2d0*/  HMMA.16816.F32.BF16 R8, R12, R4, R8 ;  /* 0x000000040c08723c */ /* 0x008fde0000041808 */
[----:B------:R-:W-:-:S04]  /*e2e0*/  NOP ;  /* 0x0000000000007918 */ /* 0x000fc80000000000 */
[----:B------:R-:W-:Y:S04]  /*e2f0*/  STL.64 [R1+0x140], R8 ;  /* 0x0001400801007387 */ /* 0x000fe80000100a00 */
[----:B------:R0:W-:Y:S04]  /*e300*/  STL.64 [R1+0x148], R10 ;  /* 0x0001480a01007387 */ /* 0x0001e80000100a00 */
[----:B0-----:R-:W2:Y:S04]  /*e310*/  LDL.LU.64 R10, [R1+0xe00] ;  /* 0x000e0000010a7983 */ /* 0x001ea80000300a00 */
[----:B------:R-:W2:Y:S01]  /*e320*/  LDL.LU.64 R8, [R1+0xdf8] ;  /* 0x000df80001087983 */ /* 0x000ea20000300a00 */
[----:B------:R-:W-:-:S02]  /*e330*/  IMAD.MOV.U32 R22, RZ, RZ, R16 ;  /* 0x000000ffff167224 */ /* 0x000fc400078e0010 */
[----:B------:R-:W-:Y:S01]  /*e340*/  IMAD.MOV.U32 R0, RZ, RZ, R17 ;  /* 0x000000ffff007224 */ /* 0x000fe200078e0011 */
[----:B--2---:R-:W-:-:S15]  /*e350*/  HMMA.16816.F32.BF16 R8, R12, R16, R8 ;  /* 0x000000100c08723c */ /* 0x004fde0000041808 */
[----:B------:R-:W-:-:S04]  /*e360*/  NOP ;  /* 0x0000000000007918 */ /* 0x000fc80000000000 */
[----:B------:R-:W-:Y:S04]  /*e370*/  STL.64 [R1+0x100], R8 ;  /* 0x0001000801007387 */ /* 0x000fe80000100a00 */
[----:B------:R0:W-:Y:S04]  /*e380*/  STL.64 [R1+0x108], R10 ;  /* 0x0001080a01007387 */ /* 0x0001e80000100a00 */
[----:B0-----:R-:W2:Y:S04]  /*e390*/  LDL.LU.64 R10, [R1+0xdf0] ;  /* 0x000df000010a7983 */ /* 0x001ea80000300a00 */
[----:B------:R-:W2:Y:S04]  /*e3a0*/  LDL.LU.64 R8, [R1+0xde8] ;  /* 0x000de80001087983 */ /* 0x000ea80000300a00 */
[----:B------:R-:W3:Y:S04]  /*e3b0*/  LDL.LU.64 R18, [R1+0xde0] ;  /* 0x000de00001127983 */ /* 0x000ee80000300a00 */
[----:B------:R-:W3:Y:S02]  /*e3c0*/  LDL.LU.64 R16, [R1+0xdd8] ;  /* 0x000dd80001107983 */ /* 0x000ee40000300a00 */
[----:B---3--:R-:W-:Y:S02]  /*e3d0*/  HMMA.16816.F32.BF16 R12, R12, R20, R16 ;  /* 0x000000140c0c723c */ /* 0x008fe40000041810 */
[----:B------:R-:W2:Y:S04]  /*e3e0*/  LDL.LU.64 R18, [R1+0xdd0] ;  /* 0x000dd00001127983 */ /* 0x000ea80000300a00 */
[----:B------:R-:W2:-:S13]  /*e3f0*/  LDL.LU.64 R16, [R1+0xdc8] ;  /* 0x000dc80001107983 */ /* 0x000e9a0000300a00 */
[----:B------:R-:W-:Y:S04]  /*e400*/  STL.64 [R1+0xf0], R12 ;  /* 0x0000f00c01007387 */ /* 0x000fe80000100a00 */
[----:B------:R-:W-:Y:S01]  /*e410*/  STL.64 [R1+0xf8], R14 ;  /* 0x0000f80e01007387 */ /* 0x000fe20000100a00 */
[----:B--2---:R-:W-:-:S15]  /*e420*/  HMMA.16816.F32.BF16 R8, R16, R24, R8 ;  /* 0x000000181008723c */ /* 0x004fde0000041808 */
[----:B------:R-:W-:-:S04]  /*e430*/  NOP ;  /* 0x0000000000007918 */ /* 0x000fc80000000000 */
[----:B------:R-:W-:Y:S04]  /*e440*/  STL.64 [R1+0xe0], R8 ;  /* 0x0000e00801007387 */ /* 0x000fe80000100a00 */
[----:B------:R0:W-:Y:S04]  /*e450*/  STL.64 [R1+0xe8], R10 ;  /* 0x0000e80a01007387 */ /* 0x0001e80000100a00 */
[----:B0-----:R-:W2:Y:S04]  /*e460*/  LDL.LU.64 R10, [R1+0xdc0] ;  /* 0x000dc000010a7983 */ /* 0x001ea80000300a00 */
[----:B------:R-:W2:Y:S02]  /*e470*/  LDL.LU.64 R8, [R1+0xdb8] ;  /* 0x000db80001087983 */ /* 0x000ea40000300a00 */
[----:B--2---:R-:W-:-:S15]  /*e480*/  HMMA.16816.F32.BF16 R8, R16, R4, R8 ;  /* 0x000000041008723c */ /* 0x004fde0000041808 */
[----:B------:R-:W-:-:S04]  /*e490*/  NOP ;  /* 0x0000000000007918 */ /* 0x000fc80000000000 */
[----:B------:R-:W-:Y:S04]  /*e4a0*/  STL.64 [R1+0xd0], R8 ;  /* 0x0000d00801007387 */ /* 0x000fe80000100a00 */
[----:B------:R0:W-:Y:S04]  /*e4b0*/  STL.64 [R1+0xd8], R10 ;  /* 0x0000d80a01007387 */ /* 0x0001e80000100a00 */
[----:B0-----:R-:W2:Y:S04]  /*e4c0*/  LDL.LU.64 R10, [R1+0xdb0] ;  /* 0x000db000010a7983 */ /* 0x001ea80000300a00 */
[----:B------:R-:W2:Y:S01]  /*e4d0*/  LDL.LU.64 R8, [R1+0xda8] ;  /* 0x000da80001087983 */ /* 0x000ea20000300a00 */
[----:B------:R-:W-:-:S02]  /*e4e0*/  IMAD.MOV.U32 R12, RZ, RZ, R22 ;  /* 0x000000ffff0c7224 */ /* 0x000fc400078e0016 */
[----:B------:R-:W-:-:S07]  /*e4f0*/  IMAD.MOV.U32 R13, RZ, RZ, R0 ;  /* 0x000000ffff0d7224 */ /* 0x000fce00078e0000 */
[----:B--2---:R-:W-:-:S15]  /*e500*/  HMMA.16816.F32.BF16 R8, R16, R12, R8 ;  /* 0x0000000c1008723c */ /* 0x004fde0000041808 */
[----:B------:R-:W-:-:S04]  /*e510*/  NOP ;  /* 0x0000000000007918 */ /* 0x000fc80000000000 */
[----:B------:R-:W-:Y:S04]  /*e520*/  STL.64 [R1+0xc0], R8 ;  /* 0x0000c00801007387 */ /* 0x000fe80000100a00 */
[----:B------:R0:W-:Y:S04]  /*e530*/  STL.64 [R1+0xc8], R10 ;  /* 0x0000c80a01007387 */ /* 0x0001e80000100a00 */
[----:B0-----:R-:W2:Y:S04]  /*e540*/  LDL.LU.64 R10, [R1+0xda0] ;  /* 0x000da000010a7983 */ /* 0x001ea80000300a00 */
[----:B------:R-:W2:Y:S01]  /*e550*/  LDL.LU.64 R8, [R1+0xd98] ;  /* 0x000d980001087983 */ /* 0x000ea20000300a00 */
[----:B------:R-:W-:Y:S01]  /*e560*/  IMAD.MOV.U32 R29, RZ, RZ, R23 ;  /* 0x000000ffff1d7224 */ /* 0x000fe200078e0017 */
[----:B--2---:R-:W-:Y:S02]  /*e570*/  HMMA.16816.F32.BF16 R16, R16, R20, R8 ;  /* 0x000000141010723c */ /* 0x004fe40000041808 */
[----:B------:R-:W2:Y:S04]  /*e580*/  LDL.LU.64 R10, [R1+0xd90] ;  /* 0x000d9000010a7983 */ /* 0x000ea80000300a00 */
[----:B------:R-:W2:Y:S04]  /*e590*/  LDL.LU.64 R8, [R1+0xd88] ;  /* 0x000d880001087983 */ /* 0x000ea80000300a00 */
[----:B------:R-:W2:Y:S04]  /*e5a0*/  LDL.LU.64 R22, [R1+0xd80] ;  /* 0x000d800001167983 */ /* 0x000ea80000300a00 */
[----:B------:R-:W2:Y:S01]  /*e5b0*/  LDL.LU.64 R20, [R1+0xd78] ;  /* 0x000d780001147983 */ /* 0x000ea20000300a00 */
[----:B------:R-:W-:-:S04]  /*e5c0*/  IMAD.MOV.U32 R15, RZ, RZ, R2 ;  /* 0x000000ffff0f7224 */ /* 0x000fc800078e0002 */
[----:B------:R-:W-:Y:S01]  /*e5d0*/  IMAD.MOV.U32 R2, RZ, RZ, R18 ;  /* 0x000000ffff027224 */ /* 0x000fe200078e0012 */
[----:B------:R-:W-:Y:S01]  /*e5e0*/  STL [R1+0xb0], R16 ;  /* 0x0000b01001007387 */ /* 0x000fe20000100800 */
[----:B------:R-:W-:-:S03]  /*e5f0*/  IMAD.MOV.U32 R0, RZ, RZ, R19 ;  /* 0x000000ffff007224 */ /* 0x000fc600078e0013 */
[----:B------:R-:W3:Y:S01]  /*e600*/  LDL.LU.64 R18, [R1+0x18] ;  /* 0x0000180001127983 */ /* 0x000ee20000300a00 */
[----:B------:R-:W-:Y:S02]  /*e610*/  IMAD.MOV.U32 R5, RZ, RZ, R26 ;  /* 0x000000ffff057224 */ /* 0x000fe400078e001a */
[----:B------:R-:W-:Y:S01]  /*e620*/  IMAD.MOV.U32 R4, RZ, RZ, R27 ;  /* 0x000000ffff047224 */ /* 0x000fe200078e001b */
[----:B--2---:R-:W-:-:S15]  /*e630*/  HMMA.16816.F32.BF16 R8, R20, R26, R8 ;  /* 0x0000001a1408723c */ /* 0x004fde0000041808 */
[----:B------:R-:W-:-:S04]  /*e640*/  NOP ;  /* 0x0000000000007918 */ /* 0x000fc80000000000 */
[----:B------:R-:W-:Y:S04]  /*e650*/  STL.64 [R1+0x50], R8 ;  /* 0x0000500801007387 */ /* 0x000fe80000100a00 */
[----:B------:R0:W-:Y:S04]  /*e660*/  STL.64 [R1+0x58], R10 ;  /* 0x0000580a01007387 */ /* 0x0001e80000100a00 */
[----:B0-----:R-:W2:Y:S04]  /*e670*/  LDL.LU.64 R10, [R1+0xd70] ;  /* 0x000d7000010a7983 */ /* 0x001ea80000300a00 */
[----:B------:R-:W2:Y:S04]  /*e680*/  LDL.LU.64 R8, [R1+0xd68] ;  /* 0x000d680001087983 */ /* 0x000ea80000300a00 */
[----:B------:R-:W2:Y:S04]  /*e690*/  LDL.LU.64 R26, [R1+0xd60] ;  /* 0x000d6000011a7983 */ /* 0x000ea80000300a00 */
[----:B------:R-:W2:Y:S02]  /*e6a0*/  LDL.LU.64 R24, [R1+0xd58] ;  /* 0x000d580001187983 */ /* 0x000ea40000300a00 */
[----:B--2---:R-:W-:-:S15]  /*e6b0*/  HMMA.16816.F32.BF16 R24, R20, R6, R24 ;  /* 0x000000061418723c */ /* 0x004fde0000041818 */
[----:B------:R-:W-:-:S04]  /*e6c0*/  NOP ;  /* 0x0000000000007918 */ /* 0x000fc80000000000 */
[----:B------:R-:W-:Y:S04]  /*e6d0*/  STL.64 [R1+0x1b0], R24 ;  /* 0x0001b01801007387 */ /* 0x000fe80000100a00 */
[----:B------:R0:W-:Y:S04]  /*e6e0*/  STL.64 [R1+0x1b8], R26 ;  /* 0x0001b81a01007387 */ /* 0x0001e80000100a00 */
[----:B0-----:R-:W2:Y:S04]  /*e6f0*/  LDL.LU.64 R26, [R1+0xd50] ;  /* 0x000d5000011a7983 */ /* 0x001ea80000300a00 */
[----:B------:R-:W2:Y:S01]  /*e700*/  LDL.LU.64 R24, [R1+0xd48] ;  /* 0x000d480001187983 */ /* 0x000ea20000300a00 */
[----:B----4-:R-:W-:-:S03]  /*e710*/  IMAD.MOV.U32 R14, RZ, RZ, R3 ;  /* 0x000000ffff0e7224 */ /* 0x010fc600078e0003 */
[----:B------:R-:W-:Y:S04]  /*e720*/  STL.64 [R1+0xd10], R6 ;  /* 0x000d100601007387 */ /* 0x000fe80000100a00 */
[----:B--2---:R-:W-:Y:S01]  /*e730*/  HMMA.16816.F32.BF16 R12, R20, R14, R24 ;  /* 0x0000000e140c723c */ /* 0x004fe20000041818 */
[----:B------:R-:W2:Y:S04]  /*e740*/  LDL.LU.64 R26, [R1+0xd40] ;  /* 0x000d4000011a7983 */ /* 0x000ea80000300a00 */
[----:B------:R-:W2:-:S14]  /*e750*/  LDL.LU.64 R24, [R1+0xd38] ;  /* 0x000d380001187983 */ /* 0x000e9c0000300a00 */
[----:B------:R-:W-:Y:S04]  /*e760*/  STL.64 [R1+0x1c0], R12 ;  /* 0x0001c00c01007387 */ /* 0x000fe80000100a00 */
[----:B------:R-:W-:Y:S04]  /*e770*/  STL.64 [R1+0x1c8], R14 ;  /* 0x0001c80e01007387 */ /* 0x000fe80000100a00 */
[----:B------:R-:W0:Y:S04]  /*e780*/  LDSM.16.MT88.4 R12, [R28+0xc200] ;  /* 0x00c200001c0c783b */ /* 0x000e280000004200 */
[----:B0-----:R0:W-:Y:S04]  /*e790*/  STL.64 [R1+0xd00], R14 ;  /* 0x000d000e01007387 */ /* 0x0011e80000100a00 */
[----:B------:R1:W-:Y:S04]  /*e7a0*/  STL.64 [R1+0xcf8], R12 ;  /* 0x000cf80c01007387 */ /* 0x0003e80000100a00 */
[----:B0-----:R-:W4:Y:S01]  /*e7b0*/  LDL.LU.64 R14, [R1+0x68] ;  /* 0x00006800010e7983 */ /* 0x001f220000300a00 */
[----:B------:R-:W-:-:S02]  /*e7c0*/  IMAD.MOV.U32 R6, RZ, RZ, R5 ;  /* 0x000000ffff067224 */ /* 0x000fc400078e0005 */
[----:B------:R-:W-:Y:S02]  /*e7d0*/  IMAD.MOV.U32 R7, RZ, RZ, R4 ;  /* 0x000000ffff077224 */ /* 0x000fe400078e0004 */
[----:B------:R-:W-:Y:S02]  /*e7e0*/  IMAD.MOV.U32 R3, RZ, RZ, R17 ;  /* 0x000000ffff037224 */ /* 0x000fe400078e0011 */
[----:B---3--:R-:W-:Y:S02]  /*e7f0*/  IMAD.MOV.U32 R5, RZ, RZ, R18 ;  /* 0x000000ffff057224 */ /* 0x008fe400078e0012 */
[----:B------:R-:W-:Y:S01]  /*e800*/  IMAD.MOV.U32 R4, RZ, RZ, R19 ;  /* 0x000000ffff047224 */ /* 0x000fe200078e0013 */
[----:B--2---:R-:W-:Y:S01]  /*e810*/  HMMA.16816.F32.BF16 R20, R20, R18, R24 ;  /* 0x000000121414723c */ /* 0x004fe20000041818 */
[----:B------:R-:W0:Y:S04]  /*e820*/  LDSM.16.MT88.4 R16, [R28+0xc300] ;  /* 0x00c300001c10783b */ /* 0x000e280000004200 */
[----:B----4-:R2:W-:Y:S04]  /*e830*/  STL.64 [R1+0xd18], R14 ;  /* 0x000d180e01007387 */ /* 0x0105e80000100a00 */
[----:B-1----:R-:W3:Y:S04]  /*e840*/  LDL.LU R12, [R1+0x110] ;  /* 0x00011000010c7983 */ /* 0x002ee80000300800 */
[----:B------:R-:W3:Y:S04]  /*e850*/  LDL.LU R13, [R1+0x114] ;  /* 0x00011400010d7983 */ /* 0x000ee80000300800 */
[----:B--2---:R-:W3:Y:S04]  /*e860*/  LDL.LU R14, [R1+0x118] ;  /* 0x00011800010e7983 */ /* 0x004ee80000300800 */
[----:B------:R-:W3:Y:S04]  /*e870*/  LDL.LU R15, [R1+0x11c] ;  /* 0x00011c00010f7983 */ /* 0x000ee80000300800 */
[----:B------:R1:W-:Y:S04]  /*e880*/  STL.64 [R1+0x1a0], R20 ;  /* 0x0001a01401007387 */ /* 0x0003e80000100a00 */
[----:B------:R2:W-:Y:S04]  /*e890*/  STL.64 [R1+0x1a8], R22 ;  /* 0x0001a81601007387 */ /* 0x0005e80000100a00 */
[----:B-1----:R-:W4:Y:S04]  /*e8a0*/  LDL.LU R20, [R1+0x120] ;  /* 0x0001200001147983 */ /* 0x002f280000300800 */
[----:B------:R-:W4:Y:S04]  /*e8b0*/  LDL.LU R21, [R1+0x124] ;  /* 0x0001240001157983 */ /* 0x000f280000300800 */
[----:B--2---:R-:W4:Y:S01]  /*e8c0*/  LDL.LU R22, [R1+0x128] ;  /* 0x0001280001167983 */ /* 0x004f220000300800 */
[----:B------:R-:W-:-:S03]  /*e8d0*/  IMAD.MOV.U32 R23, RZ, RZ, R29 ;  /* 0x000000ffff177224 */ /* 0x000fc600078e001d */
[----:B------:R-:W2:Y:S04]  /*e8e0*/  LDL.LU R29, [R1+0xd30] ;  /* 0x000d3000011d7983 */ /* 0x000ea80000300800 */
[----:B0-----:R0:W-:Y:S04]  /*e8f0*/  STL.64 [R1+0xcd0], R18 ;  /* 0x000cd01201007387 */ /* 0x0011e80000100a00 */
[----:B------:R1:W-:Y:S01]  /*e900*/  STL.64 [R1+0xcc8], R16 ;  /* 0x000cc81001007387 */ /* 0x0003e20000100a00 */
[----:B0-----:R-:W-:Y:S02]  /*e910*/  IMAD.MOV.U32 R18, RZ, RZ, R9 ;  /* 0x000000ffff127224 */ /* 0x001fe400078e0009 */
[----:B-1----:R-:W-:-:S02]  /*e920*/  IMAD.MOV.U32 R16, RZ, RZ, R11 ;  /* 0x000000ffff107224 */ /* 0x002fc400078e000b */
[----:B------:R-:W-:Y:S02]  /*e930*/  IMAD.MOV.U32 R17, RZ, RZ, R10 ;  /* 0x000000ffff117224 */ /* 0x000fe400078e000a */
[----:B------:R-:W-:Y:S02]  /*e940*/  IMAD.MOV.U32 R19, RZ, RZ, R8 ;  /* 0x000000ffff137224 */ /* 0x000fe400078e0008 */
[----:B------:R-:W0:Y:S04]  /*e950*/  LDSM.16.MT88.4 R8, [R28+0x10000] ;  /* 0x010000001c08783b */ /* 0x000e280000004200 */
[----:B0-----:R-:W-:Y:S04]  /*e960*/  STL.64 [R1], R8 ;  /* 0x0000000801007387 */ /* 0x001fe80000100a00 */
[----:B------:R0:W-:Y:S04]  /*e970*/  STL.64 [R1+0x8], R10 ;  /* 0x0000080a01007387 */ /* 0x0001e80000100a00 */
[----:B0-----:R-:W3:Y:S04]  /*e980*/  LDL.LU.64 R10, [R1+0xd28] ;  /* 0x000d2800010a7983 */ /* 0x001ee80000300a00 */
[----:B------:R-:W3:Y:S01]  /*e990*/  LDL.LU.64 R8, [R1+0xd20] ;  /* 0x000d200001087983 */ /* 0x000ee20000300a00 */
[----:B------:R-:W-:-:S02]  /*e9a0*/  IMAD.MOV.U32 R26, RZ, RZ, R5 ;  /* 0x000000ffff1a7224 */ /* 0x000fc400078e0005 */
[----:B------:R-:W-:Y:S02]  /*e9b0*/  IMAD.MOV.U32 R27, RZ, RZ, R4 ;  /* 0x000000ffff1b7224 */ /* 0x000fe400078e0004 */
[----:B---3--:R-:W-:Y:S01]  /*e9c0*/  HMMA.16816.F32.BF16 R4, R8, R6, R12 ;  /* 0x000000060804723c */ /* 0x008fe2000004180c */
[----:B------:R-:W4:-:S15]  /*e9d0*/  LDL.LU.64 R14, [R1+0xd18] ;  /* 0x000d1800010e7983 */ /* 0x000f1e0000300a00 */
[----:B------:R-:W-:-:S03]  /*e9e0*/  NOP ;  /* 0x0000000000007918 */ /* 0x000fc60000000000 */
[----:B------:R-:W-:Y:S04]  /*e9f0*/  STL.64 [R1+0x190], R4 ;  /* 0x0001900401007387 */ /* 0x000fe80000100a00 */
[----:B------:R-:W-:Y:S04]  /*ea00*/  STL.64 [R1+0x198], R6 ;  /* 0x0001980601007387 */ /* 0x000fe80000100a00 */
[----:B--2---:R-:W0:Y:S04]  /*ea10*/  LDSM.16.M88.4 R4, [R29+UR4+0x20080] ;  /* 0x020080041d04783b */ /* 0x004e280008000200 */
[----:B0-----:R-:W-:Y:S04]  /*ea20*/  STL.64 [R1+0x20], R4 ;  /* 0x0000200401007387 */ /* 0x001fe80000100a00 */
[----:B------:R0:W-:Y:S04]  /*ea30*/  STL.64 [R1+0x28], R6 ;  /* 0x0000280601007387 */ /* 0x0001e80000100a00 */
[----:B0-----:R-:W2:Y:S02]  /*ea40*/  LDL.LU.64 R6, [R1+0xd10] ;  /* 0x000d100001067983 */ /* 0x001ea40000300a00 */
[----:B--2---:R-:W-:-:S15]  /*ea50*/  HMMA.16816.F32.BF16 R16, R8, R6, R16 ;  /* 0x000000060810723c */ /* 0x004fde0000041810 */
[----:B------:R-:W-:-:S04]  /*ea60*/  NOP ;  /* 0x0000000000007918 */ /* 0x000fc80000000000 */
[----:B------:R0:W-:Y:S02]  /*ea70*/  STL.64 [R1+0x180], R16 ;  /* 0x0001801001007387 */ /* 0x0001e40000100a00 */
[----:B0-----:R-:W-:Y:S02]  /*ea80*/  IMAD.MOV.U32 R17, RZ, RZ, R6 ;  /* 0x000000ffff117224 */ /* 0x001fe400078e0006 */
[----:B------:R-:W-:Y:S02]  /*ea90*/  IMAD.MOV.U32 R16, RZ, RZ, R7 ;  /* 0x000000ffff107224 */ /* 0x000fe400078e0007 */
[----:B------:R-:W0:Y:S04]  /*eaa0*/  LDSM.16.M88.4 R4, [R29+UR4+0x21080] ;  /* 0x021080041d04783b */ /* 0x000e280008000200 */
[----:B------:R-:W-:Y:S04]  /*eab0*/  STL.64 [R1+0x188], R18 ;  /* 0x0001881201007387 */ /* 0x000fe80000100a00 */
[----:B0-----:R-:W-:Y:S04]  /*eac0*/  STL.64 [R1+0x40], R4 ;  /* 0x0000400401007387 */ /* 0x001fe80000100a00 */
[----:B------:R0:W-:Y:S04]  /*ead0*/  STL.64 [R1+0x48], R6 ;  /* 0x0000480601007387 */ /* 0x0001e80000100a00 */
[----:B0-----:R-:W2:Y:S01]  /*eae0*/  LDL.LU.64 R6, [R1+0xd08] ;  /* 0x000d080001067983 */ /* 0x001ea20000300a00 */
[----:B----4-:R-:W-:Y:S01]  /*eaf0*/  HMMA.16816.F32.BF16 R20, R8, R14, R20 ;  /* 0x0000000e0814723c */ /* 0x010fe20000041814 */
[----:B------:R-:W-:-:S02]  /*eb00*/  IMAD.MOV.U32 R5, RZ, RZ, R14 ;  /* 0x000000ffff057224 */ /* 0x000fc400078e000e */
[----:B------:R-:W-:Y:S02]  /*eb10*/  IMAD.MOV.U32 R4, RZ, RZ, R15 ;  /* 0x000000ffff047224 */ /* 0x000fe400078e000f */
[----:B------:R-:W-:-:S14]  /*eb20*/  LDSM.16.M88.4 R12, [R29+UR4+0x23080] ;  /* 0x023080041d0c783b */ /* 0x000fdc0008000200 */
[----:B------:R-:W-:Y:S04]  /*eb30*/  STL.64 [R1+0x170], R20 ;  /* 0x0001701401007387 */ /* 0x000fe80000100a00 */
[----:B------:R-:W-:Y:S04]  /*eb40*/  STL.64 [R1+0x178], R22 ;  /* 0x0001781601007387 */ /* 0x000fe80000100a00 */
[----:B------:R-:W0:Y:S04]  /*eb50*/  LDSM.16.M88.4 R20, [R29+UR4+0x22080] ;  /* 0x022080041d14783b */ /* 0x000e280008000200 */
[----:B0-----:R-:W-:Y:S04]  /*eb60*/  STL.64 [R1+0x90], R20 ;  /* 0x0000901401007387 */ /* 0x001fe80000100a00 */
[----:B------:R0:W-:Y:S04]  /*eb70*/  STL.64 [R1+0x98], R22 ;  /* 0x0000981601007387 */ /* 0x0001e80000100a00 */
[----:B------:R-:W-:Y:S01]  /*eb80*/  STL.64 [R1+0xa8], R14 ;  /* 0x0000a80e01007387 */ /* 0x000fe20000100a00 */
[----:B0-----:R-:W-:-:S02]  /*eb90*/  IMAD.MOV.U32 R22, RZ, RZ, R5 ;  /* 0x000000ffff167224 */ /* 0x001fc400078e0005 */
[----:B------:R-:W-:Y:S02]  /*eba0*/  IMAD.MOV.U32 R23, RZ, RZ, R4 ;  /* 0x000000ffff177224 */ /* 0x000fe400078e0004 */
[----:B------:R-:W-:Y:S02]  /*ebb0*/  IMAD.MOV.U32 R21, RZ, RZ, R12 ;  /* 0x000000ffff157224 */ /* 0x000fe400078e000c */
[----:B------:R-:W-:Y:S01]  /*ebc0*/  IMAD.MOV.U32 R20, RZ, RZ, R13 ;  /* 0x000000ffff147224 */ /* 0x000fe200078e000d */
[----:B------:R-:W3:Y:S04]  /*ebd0*/  LDL.LU R12, [R1+0x150] ;  /* 0x00015000010c7983 */ /* 0x000ee80000300800 */
[----:B------:R-:W3:Y:S04]  /*ebe0*/  LDL.LU R13, [R1+0x154] ;  /* 0x00015400010d7983 */ /* 0x000ee80000300800 */
[----:B------:R-:W-:Y:S04]  /*ebf0*/  STL.64 [R1+0xc88], R20 ;  /* 0x000c881401007387 */ /* 0x000fe80000100a00 */
[----:B------:R0:W-:Y:S04]  /*ec00*/  STL.64 [R1+0xce8], R22 ;  /* 0x000ce81601007387 */ /* 0x0001e80000100a00 */
[----:B0-----:R-:W4:Y:S01]  /*ec10*/  LDL.LU.64 R22, [R1+0x88] ;  /* 0x0000880001167983 */ /* 0x001f220000300a00 */
[----:B--2---:R-:W-:-:S02]  /*ec20*/  IMAD.MOV.U32 R14, RZ, RZ, R7 ;  /* 0x000000ffff0e7224 */ /* 0x004fc400078e0007 */
[----:B------:R-:W-:Y:S02]  /*ec30*/  IMAD.MOV.U32 R15, RZ, RZ, R6 ;  /* 0x000000ffff0f7224 */ /* 0x000fe400078e0006 */
[----:B------:R-:W0:Y:S04]  /*ec40*/  LDSM.16.MT88.4 R4, [R28+0x10100] ;  /* 0x010100001c04783b */ /* 0x000e280000004200 */
[----:B0-----:R-:W-:Y:S04]  /*ec50*/  STL [R1+0xc74], R6 ;  /* 0x000c740601007387 */ /* 0x001fe80000100800 */
[----:B------:R-:W-:Y:S04]  /*ec60*/  STL [R1+0xc70], R7 ;  /* 0x000c700701007387 */ /* 0x000fe80000100800 */
[----:B------:R0:W-:Y:S04]  /*ec70*/  STL.64 [R1+0xc90], R4 ;  /* 0x000c900401007387 */ /* 0x0001e80000100a00 */
[----:B0-----:R-:W2:Y:S04]  /*ec80*/  LDL.LU R4, [R1+0xc0] ;  /* 0x0000c00001047983 */ /* 0x001ea80000300800 */
[----:B------:R-:W2:Y:S04]  /*ec90*/  LDL.LU R5, [R1+0xc4] ;  /* 0x0000c40001057983 */ /* 0x000ea80000300800 */
[----:B------:R-:W2:Y:S04]  /*eca0*/  LDL.LU R6, [R1+0xc8] ;  /* 0x0000c80001067983 */ /* 0x000ea80000300800 */
[----:B------:R-:W2:Y:S04]  /*ecb0*/  LDL.LU R7, [R1+0xcc] ;  /* 0x0000cc0001077983 */ /* 0x000ea80000300800 */
[----:B--2---:R0:W-:Y:S04]  /*ecc0*/  STL.64 [R1+0xca0], R6 ;  /* 0x000ca00601007387 */ /* 0x0041e80000100a00 */
[----:B------:R1:W-:Y:S01]  /*ecd0*/  STL.64 [R1+0xc98], R4 ;  /* 0x000c980401007387 */ /* 0x0003e20000100a00 */
[----:B0-----:R-:W-:-:S02]  /*ece0*/  IMAD.MOV.U32 R6, RZ, RZ, R17 ;  /* 0x000000ffff067224 */ /* 0x001fc400078e0011 */
[----:B------:R-:W-:-:S05]  /*ecf0*/  IMAD.MOV.U32 R7, RZ, RZ, R16 ;  /* 0x000000ffff077224 */ /* 0x000fca00078e0010 */
[----:B------:R0:W-:Y:S04]  /*ed00*/  STL.64 [R1+0xcf0], R6 ;  /* 0x000cf00601007387 */ /* 0x0001e80000100a00 */
[----:B-1----:R-:W4:Y:S04]  /*ed10*/  LDL.LU R4, [R1+0x160] ;  /* 0x0001600001047983 */ /* 0x002f280000300800 */
[----:B------:R-:W4:Y:S04]  /*ed20*/  LDL.LU R5, [R1+0x164] ;  /* 0x0001640001057983 */ /* 0x000f280000300800 */
[----:B0-----:R-:W4:Y:S04]  /*ed30*/  LDL.LU R6, [R1+0x168] ;  /* 0x0001680001067983 */ /* 0x001f280000300800 */
[----:B------:R-:W4:Y:S04]  /*ed40*/  LDL.LU R7, [R1+0x16c] ;  /* 0x00016c0001077983 */ /* 0x000f280000300800 */
[----:B------:R-:W2:Y:S04]  /*ed50*/  LDL.LU R16, [R1+0xf0] ;  /* 0x0000f00001107983 */ /* 0x000ea80000300800 */
[----:B------:R-:W2:Y:S04]  /*ed60*/  LDL.LU R17, [R1+0xf4] ;  /* 0x0000f40001117983 */ /* 0x000ea80000300800 */
[----:B------:R-:W2:Y:S04]  /*ed70*/  LDL.LU R18, [R1+0xf8] ;  /* 0x0000f80001127983 */ /* 0x000ea80000300800 */
[----:B------:R-:W2:Y:S01]  /*ed80*/  LDL.LU R19, [R1+0xfc] ;  /* 0x0000fc0001137983 */ /* 0x000ea20000300800 */
[----:B---3--:R-:W-:Y:S03]  /*ed90*/  HMMA.16816.F32.BF16 R8, R8, R26, R12 ;  /* 0x0000001a0808723c */ /* 0x008fe6000004180c */
[----:B--2---:R-:W-:Y:S04]  /*eda0*/  STL.64 [R1+0xce0], R18 ;  /* 0x000ce01201007387 */ /* 0x004fe80000100a00 */
[----:B------:R0:W-:Y:S04]  /*edb0*/  STL.64 [R1+0xcd8], R16 ;  /* 0x000cd81001007387 */ /* 0x0001e80000100a00 */
[----:B0-----:R-:W2:Y:S04]  /*edc0*/  LDL.LU R16, [R1+0x100] ;  /* 0x0001000001107983 */ /* 0x001ea80000300800 */
[----:B------:R-:W2:Y:S04]  /*edd0*/  LDL.LU R17, [R1+0x104] ;  /* 0x0001040001117983 */ /* 0x000ea80000300800 */
[----:B------:R-:W2:Y:S04]  /*ede0*/  LDL.LU R18, [R1+0x108] ;  /* 0x0001080001127983 */ /* 0x000ea80000300800 */
[----:B------:R-:W2:Y:S04]  /*edf0*/  LDL.LU R19, [R1+0x10c] ;  /* 0x00010c0001137983 */ /* 0x000ea80000300800 */
[----:B------:R-:W4:Y:S04]  /*ee00*/  LDL.LU.64 R14, [R1+0xd00] ;  /* 0x000d0000010e7983 */ /* 0x000f280000300a00 */
[----:B------:R-:W4:Y:S04]  /*ee10*/  LDL.LU.64 R12, [R1+0xcf8] ;  /* 0x000cf800010c7983 */ /* 0x000f280000300a00 */
[----:B------:R-:W-:Y:S04]  /*ee20*/  STL.64 [R1+0x30], R8 ;  /* 0x0000300801007387 */ /* 0x000fe80000100a00 */
[----:B------:R-:W-:Y:S04]  /*ee30*/  STL.64 [R1+0x38], R10 ;  /* 0x0000380a01007387 */ /* 0x000fe80000100a00 */
[----:B------:R-:W0:Y:S04]  /*ee40*/  LDSM.16.MT88.4 R8, [R28+0x10200] ;  /* 0x010200001c08783b */ /* 0x000e280000004200 */
[----:B0-----:R0:W-:Y:S04]  /*ee50*/  STL [R1+0xc34], R8 ;  /* 0x000c340801007387 */ /* 0x0011e80000100800 */
[----:B------:R1:W-:Y:S04]  /*ee60*/  STL [R1+0xc30], R9 ;  /* 0x000c300901007387 */ /* 0x0003e80000100800 */
[----:B------:R3:W-:Y:S04]  /*ee70*/  STL [R1+0xc2c], R10 ;  /* 0x000c2c0a01007387 */ /* 0x0007e80000100800 */
[----:B------:R3:W-:Y:S04]  /*ee80*/  STL [R1+0xc28], R11 ;  /* 0x000c280b01007387 */ /* 0x0007e80000100800 */
[----:B0-----:R-:W2:Y:S04]  /*ee90*/  LDL.LU R8, [R1+0x140] ;  /* 0x0001400001087983 */ /* 0x001ea80000300800 */
[----:B-1----:R-:W2:Y:S04]  /*eea0*/  LDL.LU R9, [R1+0x144] ;  /* 0x0001440001097983 */ /* 0x002ea80000300800 */
[----:B---3--:R-:W2:Y:S04]  /*eeb0*/  LDL.LU R10, [R1+0x148] ;  /* 0x00014800010a7983 */ /* 0x008ea80000300800 */
[----:B------:R-:W2:Y:S01]  /*eec0*/  LDL.LU R11, [R1+0x14c] ;  /* 0x00014c00010b7983 */ /* 0x000ea20000300800 */
[----:B----4-:R-:W-:-:S15]  /*eed0*/  HMMA.16816.F32.BF16 R4, R12, R22, R4 ;  /* 0x000000160c04723c */ /* 0x010fde0000041804 */
[----:B------:R-:W-:-:S04]  /*eee0*/  NOP ;  /* 0x0000000000007918 */ /* 0x000fc80000000000 */
[----:B------:R0:W-:Y:S04]  /*eef0*/  STL.64 [R1+0x160], R4 ;  /* 0x0001600401007387 */ /* 0x0001e80000100a00 */
[----:B------:R1:W-:Y:S01]  /*ef00*/  STL.64 [R1+0x168], R6 ;  /* 0x0001680601007387 */ /* 0x0003e20000100a00 */
[----:B0-----:R-:W-:-:S03]  /*ef10*/  IMAD.MOV.U32 R5, RZ, RZ, R22 ;  /* 0x000000ffff057224 */ /* 0x001fc600078e0016 */
[----:B-1----:R-:W2:Y:S01]  /*ef20*/  LDL.LU.64 R6, [R1+0xcf0] ;  /* 0x000cf00001067983 */ /* 0x002ea20000300a00 */
[----:B------:R-:W-:-:S03]  /*ef30*/  IMAD.MOV.U32 R4, RZ, RZ, R23 ;  /* 0x000000ffff047224 */ /* 0x000fc600078e0017 */
[----:B------:R-:W3:Y:S01]  /*ef40*/  LDL.LU.64 R22, [R1+0xce8] ;  /* 0x000ce80001167983 */ /* 0x000ee20000300a00 */
[C---:B--2---:R-:W-:Y:S08]  /*ef50*/  HMMA.16816.F32.BF16 R8, R12.reuse, R6, R8 ;  /* 0x000000060c08723c */ /* 0x044ff00000041808 */
[----:B---3--:R-:W-:Y:S01]  /*ef60*/  HMMA.16816.F32.BF16 R16, R12, R22, R16 ;  /* 0x000000160c10723c */ /* 0x008fe20000041810 */
[----:B------:R-:W-:Y:S10]  /*ef70*/  STL.64 [R1+0xcb0], R6 ;  /* 0x000cb00601007387 */ /* 0x000ff40000100a00 */
[----:B------:R0:W-:Y:S04]  /*ef80*/  STL.64 [R1+0x150], R8 ;  /* 0x0001500801007387 */ /* 0x0001e80000100a00 */
[----:B------:R1:W-:Y:S04]  /*ef90*/  STL.64 [R1+0x158], R10 ;  /* 0x0001580a01007387 */ /* 0x0003e80000100a00 */
[----:B0-----:R-:W-:-:S02]  /*efa0*/  IMAD.MOV.U32 R8, RZ, RZ, R16 ;  /* 0x000000ffff087224 */ /* 0x001fc400078e0010 */
[----:B-1----:R-:W-:Y:S02]  /*efb0*/  IMAD.MOV.U32 R10, RZ, RZ, R18 ;  /* 0x000000ffff0a7224 */ /* 0x002fe400078e0012 */
[----:B------:R-:W-:Y:S02]  /*efc0*/  IMAD.MOV.U32 R11, RZ, RZ, R19 ;  /* 0x000000ffff0b7224 */ /* 0x000fe400078e0013 */
[----:B------:R-:W-:Y:S01]  /*efd0*/  IMAD.MOV.U32 R9, RZ, RZ, R17 ;  /* 0x000000ffff097224 */ /* 0x000fe200078e0011 */
[----:B------:R-:W2:Y:S04]  /*efe0*/  LDL.LU.64 R18, [R1+0xce0] ;  /* 0x000ce00001127983 */ /* 0x000ea80000300a00 */
[----:B------:R-:W2:Y:S04]  /*eff0*/  LDL.LU.64 R16, [R1+0xcd8] ;  /* 0x000cd80001107983 */ /* 0x000ea80000300a00 */
[----:B------:R0:W-:Y:S04]  /*f000*/  STL.64 [R1+0xca8], R22 ;  /* 0x000ca81601007387 */ /* 0x0001e80000100a00 */
[----:B------:R-:W3:Y:S04]  /*f010*/  LDL.LU R20, [R1+0xd0] ;  /* 0x0000d00001147983 */ /* 0x000ee80000300800 */
[----:B------:R-:W3:Y:S04]  /*f020*/  LDL.LU R21, [R1+0xd4] ;  /* 0x0000d40001157983 */ /* 0x000ee80000300800 */
[----:B0-----:R-:W4:Y:S04]  /*f030*/  LDL.LU R22, [R1+0xd8] ;  /* 0x0000d80001167983 */ /* 0x001f280000300800 */
[----:B------:R-:W4:Y:S01]  /*f040*/  LDL.LU R23, [R1+0xdc] ;  /* 0x0000dc0001177983 */ /* 0x000f220000300800 */
[----:B--2---:R-:W-:Y:S03]  /*f050*/  HMMA.16816.F32.BF16 R12, R12, R26, R16 ;  /* 0x0000001a0c0c723c */ /* 0x004fe60000041810 */
[----:B----4-:R-:W-:Y:S04]  /*f060*/  STL.64 [R1+0xcc0], R22 ;  /* 0x000cc01601007387 */ /* 0x010fe80000100a00 */
[----:B---3--:R0:W-:Y:S04]  /*f070*/  STL.64 [R1+0xcb8], R20 ;  /* 0x000cb81401007387 */ /* 0x0081e80000100a00 */
[----:B0-----:R-:W2:Y:S04]  /*f080*/  LDL.LU R20, [R1+0xe0] ;  /* 0x0000e00001147983 */ /* 0x001ea80000300800 */
[----:B------:R-:W2:Y:S04]  /*f090*/  LDL.LU R21, [R1+0xe4] ;  /* 0x0000e40001157983 */ /* 0x000ea80000300800 */
[----:B------:R-:W2:Y:S04]  /*f0a0*/  LDL.LU R22, [R1+0xe8] ;  /* 0x0000e80001167983 */ /* 0x000ea80000300800 */
[----:B------:R-:W2:Y:S04]  /*f0b0*/  LDL.LU R23, [R1+0xec] ;  /* 0x0000ec0001177983 */ /* 0x000ea80000300800 */
[----:B------:R-:W-:Y:S04]  /*f0c0*/  STL.64 [R1+0xc40], R10 ;  /* 0x000c400a01007387 */ /* 0x000fe80000100a00 */
[----:B------:R0:W-:Y:S04]  /*f0d0*/  STL.64 [R1+0xc38], R8 ;  /* 0x000c380801007387 */ /* 0x0001e80000100a00 */
[----:B0-----:R-:W3:Y:S04]  /*f0e0*/  LDL.64 R8, [R1+0x20] ;  /* 0x0000200001087983 */ /* 0x001ee80000100a00 */
[----:B------:R-:W2:Y:S04]  /*f0f0*/  LDL.LU.64 R18, [R1+0xcd0] ;  /* 0x000cd00001127983 */ /* 0x000ea80000300a00 */
[----:B------:R-:W2:Y:S01]  /*f100*/  LDL.LU.64 R16, [R1+0xcc8] ;  /* 0x000cc80001107983 */ /* 0x000ea20000300a00 */
[----:B------:R-:W-:-:S02]  /*f110*/  IMAD.MOV.U32 R6, RZ, RZ, R5 ;  /* 0x000000ffff067224 */ /* 0x000fc400078e0005 */
[----:B------:R-:W-:Y:S01]  /*f120*/  IMAD.MOV.U32 R7, RZ, RZ, R4 ;  /* 0x000000ffff077224 */ /* 0x000fe200078e0004 */
[----:B------:R0:W-:Y:S04]  /*f130*/  STL.64 [R1+0x130], R12 ;  /* 0x0001300c01007387 */ /* 0x0001e80000100a00 */
[----:B------:R-:W-:Y:S04]  /*f140*/  STL.64 [R1+0x138], R14 ;  /* 0x0001380e01007387 */ /* 0x000fe80000100a00 */
[----:B0-----:R-:W4:Y:S01]  /*f150*/  LDL.LU R12, [R1+0xb0] ;  /* 0x0000b000010c7983 */ /* 0x001f220000300800 */
[----:B--2---:R-:W-:Y:S03]  /*f160*/  HMMA.16816.F32.BF16 R4, R16, R6, R20 ;  /* 0x000000061004723c */ /* 0x004fe60000041814 */
[----:B------:R-:W2:Y:S04]  /*f170*/  LDL.LU.64 R22, [R1+0xcc0] ;  /* 0x000cc00001167983 */ /* 0x000ea80000300a00 */
[----:B------:R-:W2:-:S12]  /*f180*/  LDL.LU.64 R20, [R1+0xcb8] ;  /* 0x000cb80001147983 */ /* 0x000e980000300a00 */
[----:B------:R-:W-:Y:S04]  /*f190*/  STL.64 [R1+0x100], R4 ;  /* 0x0001000401007387 */ /* 0x000fe80000100a00 */
[----:B------:R0:W-:Y:S04]  /*f1a0*/  STL.64 [R1+0x108], R6 ;  /* 0x0001080601007387 */ /* 0x0001e80000100a00 */
[----:B0-----:R-:W2:Y:S01]  /*f1b0*/  LDL.LU.64 R6, [R1+0xcb0] ;  /* 0x000cb00001067983 */ /* 0x001ea20000300a00 */
[----:B------:R-:W-:Y:S02]  /*f1c0*/  IMAD.MOV.U32 R13, RZ, RZ, R3 ;  /* 0x000000ffff0d7224 */ /* 0x000fe400078e0003 */
[----:B------:R-:W-:-:S02]  /*f1d0*/  IMAD.MOV.U32 R14, RZ, RZ, R2 ;  /* 0x000000ffff0e7224 */ /* 0x000fc400078e0002 */
[----:B------:R-:W-:Y:S01]  /*f1e0*/  IMAD.MOV.U32 R15, RZ, RZ, R0 ;  /* 0x000000ffff0f7224 */ /* 0x000fe200078e0000 */
[----:B--2---:R-:W-:Y:S01]  /*f1f0*/  HMMA.16816.F32.BF16 R4, R16, R6, R20 ;  /* 0x000000061004723c */ /* 0x004fe20000041814 */
[----:B------:R-:W2:-:S15]  /*f200*/  LDL.LU.64 R22, [R1+0xca8] ;  /* 0x000ca80001167983 */ /* 0x000e9e0000300a00 */
[----:B------:R-:W-:-:S03]  /*f210*/  NOP ;  /* 0x0000000000007918 */ /* 0x000fc60000000000 */
[----:B------:R-:W-:Y:S04]  /*f220*/  STL.64 [R1+0x120], R4 ;  /* 0x0001200401007387 */ /* 0x000fe80000100a00 */
[----:B------:R0:W-:Y:S04]  /*f230*/  STL.64 [R1+0x128], R6 ;  /* 0x0001280601007387 */ /* 0x0001e80000100a00 */
[----:B0-----:R-:W2:Y:S04]  /*f240*/  LDL.LU.64 R6, [R1+0xca0] ;  /* 0x000ca00001067983 */ /* 0x001ea80000300a00 */
[----:B------:R-:W2:Y:S01]  /*f250*/  LDL.LU.64 R4, [R1+0xc98] ;  /* 0x000c980001047983 */ /* 0x000ea20000300a00 */
[----:B----4-:R-:W-:-:S15]  /*f260*/  HMMA.16816.F32.BF16 R12, R16, R26, R12 ;  /* 0x0000001a100c723c */ /* 0x010fde000004180c */
[----:B------:R-:W-:-:S04]  /*f270*/  NOP ;  /* 0x0000000000007918 */ /* 0x000fc80000000000 */
[----:B------:R-:W-:Y:S02]  /*f280*/  IMAD.MOV.U32 R0, RZ, RZ, R12 ;  /* 0x000000ffff007224 */ /* 0x000fe400078e000c */
[----:B------:R-:W-:Y:S02]  /*f290*/  IMAD.MOV.U32 R29, RZ, RZ, R13 ;  /* 0x000000ffff1d7224 */ /* 0x000fe400078e000d */
[----:B------:R-:W-:Y:S02]  /*f2a0*/  IMAD.MOV.U32 R3, RZ, RZ, R14 ;  /* 0x000000ffff037224 */ /* 0x000fe400078e000e */
[----:B------:R-:W-:Y:S02]  /*f2b0*/  IMAD.MOV.U32 R2, RZ, RZ, R15 ;  /* 0x000000ffff027224 */ /* 0x000fe400078e000f */
[----:B------:R-:W0:Y:S01]  /*f2c0*/  LDSM.16.MT88.4 R12, [R28+0x10300] ;  /* 0x010300001c0c783b */ /* 0x000e220000004200 */
[----:B--2---:R-:W-:Y:S03]  /*f2d0*/  HMMA.16816.F32.BF16 R20, R16, R22, R4 ;  /* 0x000000161014723c */ /* 0x004fe60000041804 */
[----:B------:R-:W2:-:S15]  /*f2e0*/  LDL.LU.64 R4, [R1+0xc90] ;  /* 0x000c900001047983 */ /* 0x000e9e0000300a00 */
[----:B------:R-:W-:Y:S01]  /*f2f0*/  NOP ;  /* 0x0000000000007918 */ /* 0x000fe20000000000 */
[----:B------:R1:W-:Y:S04]  /*f300*/  STL.64 [R1+0x110], R20 ;  /* 0x0001101401007387 */ /* 0x0003e80000100a00 */
[----:B------:R-:W-:Y:S04]  /*f310*/  STL.64 [R1+0x118], R22 ;  /* 0x0001181601007387 */ /* 0x000fe80000100a00 */
[----:B-1----:R-:W4:Y:S04]  /*f320*/  LDL.LU.64 R20, [R1+0xc88] ;  /* 0x000c880001147983 */ /* 0x002f280000300a00 */
[----:B------:R-:W2:Y:S04]  /*f330*/  LDL.LU.64 R16, [R1] ;  /* 0x0000000001107983 */ /* 0x000ea80000300a00 */
[----:B------:R-:W2:Y:S04]  /*f340*/  LDL.LU.64 R18, [R1+0x8] ;  /* 0x0000080001127983 */ /* 0x000ea80000300a00 */
[----:B------:R-:W2:Y:S04]  /*f350*/  LDL.LU R24, [R1+0x1b0] ;  /* 0x0001b00001187983 */ /* 0x000ea80000300800 */
[----:B------:R-:W2:Y:S04]  /*f360*/  LDL.LU R25, [R1+0x1b4] ;  /* 0x0001b40001197983 */ /* 0x000ea80000300800 */
[----:B------:R-:W2:Y:S04]  /*f370*/  LDL.LU R26, [R1+0x1b8] ;  /* 0x0001b800011a7983 */ /* 0x000ea80000300800 */
[----:B------:R-:W2:Y:S04]  /*f380*/  LDL.LU R27, [R1+0x1bc] ;  /* 0x0001bc00011b7983 */ /* 0x000ea80000300800 */
[----:B------:R-:W-:Y:S04]  /*f390*/  STL [R1+0xbb0], R2 ;  /* 0x000bb00201007387 */ /* 0x000fe80000100800 */
[----:B------:R-:W-:Y:S04]  /*f3a0*/  STL [R1+0xbac], R3 ;  /* 0x000bac0301007387 */ /* 0x000fe80000100800 */
[----:B------:R-:W-:Y:S04]  /*f3b0*/  STL [R1+0xba8], R29 ;  /* 0x000ba81d01007387 */ /* 0x000fe80000100800 */
[----:B------:R-:W-:Y:S04]  /*f3c0*/  STL [R1+0xba4], R0 ;  /* 0x000ba40001007387 */ /* 0x000fe80000100800 */
[----:B0-----:R0:W-:Y:S04]  /*f3d0*/  STL [R1+0xbc0], R12 ;  /* 0x000bc00c01007387 */ /* 0x0011e80000100800 */
[----:B------:R1:W-:Y:S04]  /*f3e0*/  STL [R1+0xbbc], R13 ;  /* 0x000bbc0d01007387 */ /* 0x0003e80000100800 */
[----:B------:R1:W-:Y:S04]  /*f3f0*/  STL [R1+0xbb8], R14 ;  /* 0x000bb80e01007387 */ /* 0x0003e80000100800 */
[----:B------:R3:W-:Y:S04]  /*f400*/  STL [R1+0xbb4], R15 ;  /* 0x000bb40f01007387 */ /* 0x0007e80000100800 */
[----:B0-----:R-:W2:Y:S04]  /*f410*/  LDL.LU R12, [R1+0x50] ;  /* 0x00005000010c7983 */ /* 0x001ea80000300800 */
[----:B-1----:R-:W2:Y:S04]  /*f420*/  LDL.LU R13, [R1+0x54] ;  /* 0x00005400010d7983 */ /* 0x002ea80000300800 */
[----:B------:R-:W2:Y:S04]  /*f430*/  LDL.LU R14, [R1+0x58] ;  /* 0x00005800010e7983 */ /* 0x000ea80000300800 */
[----:B---3--:R-:W2:Y:S01]  /*f440*/  LDL.LU R15, [R1+0x5c] ;  /* 0x00005c00010f7983 */ /* 0x008ea20000300800 */
[----:B------:R-:W-:-:S02]  /*f450*/  IMAD.MOV.U32 R6, RZ, RZ, R8 ;  /* 0x000000ffff067224 */ /* 0x000fc400078e0008 */
[----:B------:R-:W-:Y:S01]  /*f460*/  IMAD.MOV.U32 R7, RZ, RZ, R9 ;  /* 0x000000ffff077224 */ /* 0x000fe200078e0009 */
[----:B--2---:R-:W-:-:S15]  /*f470*/  HMMA.16816.F32.BF16 R12, R16, R8, R12 ;  /* 0x00000008100c723c */ /* 0x004fde000004180c */
[----:B------:R-:W-:-:S04]  /*f480*/  NOP ;  /* 0x0000000000007918 */ /* 0x000fc80000000000 */
[----:B------:R-:W-:Y:S04]  /*f490*/  STL.64 [R1+0xe0], R12 ;  /* 0x0000e00c01007387 */ /* 0x000fe80000100a00 */
[----:B------:R-:W-:Y:S04]  /*f4a0*/  STL.64 [R1+0xe8], R14 ;  /* 0x0000e80e01007387 */ /* 0x000fe80000100a00 */
[----:B------:R-:W-:Y:S04]  /*f4b0*/  STL.64 [R1+0xc80], R6 ;  /* 0x000c800601007387 */ /* 0x000fe80000100a00 */
[----:B------:R0:W-:Y:S04]  /*f4c0*/  STL.64 [R1+0xc78], R4 ;  /* 0x000c780401007387 */ /* 0x0001e80000100a00 */
[----:B0-----:R-:W2:Y:S04]  /*f4d0*/  LDL.64 R4, [R1+0x40] ;  /* 0x0000400001047983 */ /* 0x001ea80000100a00 */
[----:B------:R-:W3:Y:S04]  /*f4e0*/  LDL.LU R8, [R1+0x1c0] ;  /* 0x0001c00001087983 */ /* 0x000ee80000300800 */
[----:B------:R-:W3:Y:S04]  /*f4f0*/  LDL.LU R9, [R1+0x1c4] ;  /* 0x0001c40001097983 */ /* 0x000ee80000300800 */
[----:B------:R-:W3:Y:S04]  /*f500*/  LDL.LU R10, [R1+0x1c8] ;  /* 0x0001c800010a7983 */ /* 0x000ee80000300800 */
[----:B------:R-:W3:Y:S04]  /*f510*/  LDL.LU R11, [R1+0x1cc] ;  /* 0x0001cc00010b7983 */ /* 0x000ee80000300800 */
[----:B------:R-:W3:Y:S01]  /*f520*/  LDL.LU.64 R12, [R1+0x90] ;  /* 0x00009000010c7983 */ /* 0x000ee20000300a00 */
[----:B------:R-:W-:-:S02]  /*f530*/  IMAD.MOV.U32 R14, RZ, RZ, R16 ;  /* 0x000000ffff0e7224 */ /* 0x000fc400078e0010 */
[----:B------:R-:W-:Y:S02]  /*f540*/  IMAD.MOV.U32 R3, RZ, RZ, R17 ;  /* 0x000000ffff037224 */ /* 0x000fe400078e0011 */
[----:B------:R-:W-:Y:S02]  /*f550*/  IMAD.MOV.U32 R2, RZ, RZ, R18 ;  /* 0x000000ffff027224 */ /* 0x000fe400078e0012 */
[----:B------:R-:W-:Y:S02]  /*f560*/  IMAD.MOV.U32 R0, RZ, RZ, R19 ;  /* 0x000000ffff007224 */ /* 0x000fe400078e0013 */
[----:B------:R-:W0:Y:S04]  /*f570*/  LDSM.16.MT88.4 R16, [R28+0x14000] ;  /* 0x014000001c10783b */ /* 0x000e280000004200 */
[----:B0-----:R-:W-:Y:S04]  /*f580*/  STL.64 [R1+0xb60], R18 ;  /* 0x000b601201007387 */ /* 0x001fe80000100a00 */
[----:B------:R4:W-:Y:S02]  /*f590*/  STL.64 [R1+0xb58], R16 ;  /* 0x000b581001007387 */ /* 0x0009e40000100a00 */
[----:B----4-:R-:W-:-:S02]  /*f5a0*/  IMAD.MOV.U32 R16, RZ, RZ, R21 ;  /* 0x000000ffff107224 */ /* 0x010fc400078e0015 */
[----:B------:R-:W-:Y:S02]  /*f5b0*/  IMAD.MOV.U32 R17, RZ, RZ, R20 ;  /* 0x000000ffff117224 */ /* 0x000fe400078e0014 */
[----:B------:R-:W0:Y:S04]  /*f5c0*/  LDSM.16.MT88.4 R20, [R28+0x14100] ;  /* 0x014100001c14783b */ /* 0x000e280000004200 */
[----:B0-----:R0:W-:Y:S04]  /*f5d0*/  STL.64 [R1+0xb10], R22 ;  /* 0x000b101601007387 */ /* 0x0011e80000100a00 */
[----:B------:R1:W-:Y:S04]  /*f5e0*/  STL.64 [R1+0xb08], R20 ;  /* 0x000b081401007387 */ /* 0x0003e80000100a00 */
[----:B------:R-:W4:Y:S01]  /*f5f0*/  LDL.LU.64 R6, [R1+0xc80] ;  /* 0x000c800001067983 */ /* 0x000f220000300a00 */
[----:B0-----:R-:W-:-:S02]  /*f600*/  IMAD.MOV.U32 R22, RZ, RZ, R2 ;  /* 0x000000ffff167224 */ /* 0x001fc400078e0002 */
[----:B-1----:R-:W-:Y:S02]  /*f610*/  IMAD.MOV.U32 R20, RZ, RZ, R14 ;  /* 0x000000ffff147224 */ /* 0x002fe400078e000e */
[----:B------:R-:W-:Y:S02]  /*f620*/  IMAD.MOV.U32 R21, RZ, RZ, R3 ;  /* 0x000000ffff157224 */ /* 0x000fe400078e0003 */
[----:B------:R-:W-:-:S07]  /*f630*/  IMAD.MOV.U32 R23, RZ, RZ, R0 ;  /* 0x000000ffff177224 */ /* 0x000fce00078e0000 */
[----:B--2---:R-:W-:-:S15]  /*f640*/  HMMA.16816.F32.BF16 R24, R20, R4, R24 ;  /* 0x000000041418723c */ /* 0x004fde0000041818 */
[----:B------:R-:W-:-:S04]  /*f650*/  NOP ;  /* 0x0000000000007918 */ /* 0x000fc80000000000 */
[----:B------:R-:W-:Y:S02]  /*f660*/  IMAD.MOV.U32 R2, RZ, RZ, R24 ;  /* 0x000000ffff027224 */ /* 0x000fe400078e0018 */
[----:B------:R-:W-:Y:S02]  /*f670*/  IMAD.MOV.U32 R3, RZ, RZ, R25 ;  /* 0x000000ffff037224 */ /* 0x000fe400078e0019 */
[----:B------:R-:W-:Y:S02]  /*f680*/  IMAD.MOV.U32 R29, RZ, RZ, R26 ;  /* 0x000000ffff1d7224 */ /* 0x000fe400078e001a */
[----:B------:R-:W-:Y:S02]  /*f690*/  IMAD.MOV.U32 R0, RZ, RZ, R27 ;  /* 0x000000ffff007224 */ /* 0x000fe400078e001b */
[----:B------:R-:W0:Y:S01]  /*f6a0*/  LDSM.16.MT88.4 R24, [R28+0x14200] ;  /* 0x014200001c18783b */ /* 0x000e220000004200 */
[----:B---3--:R-:W-:Y:S01]  /*f6b0*/  HMMA.16816.F32.BF16 R8, R20, R12, R8 ;  /* 0x0000000c1408723c */ /* 0x008fe20000041808 */
[----:B------:R-:W-:-:S02]  /*f6c0*/  IMAD.MOV.U32 R19, RZ, RZ, R4 ;  /* 0x000000ffff137224 */ /* 0x000fc400078e0004 */
[----:B------:R-:W-:Y:S02]  /*f6d0*/  IMAD.MOV.U32 R18, RZ, RZ, R5 ;  /* 0x000000ffff127224 */ /* 0x000fe400078e0005 */
[----:B------:R-:W2:Y:S04]  /*f6e0*/  LDL.LU.64 R4, [R1+0xc78] ;  /* 0x000c780001047983 */ /* 0x000ea80000300a00 */
[----:B------:R1:W-:Y:S04]  /*f6f0*/  STL [R1+0xbd0], R0 ;  /* 0x000bd00001007387 */ /* 0x0003e80000100800 */
[----:B------:R-:W-:Y:S04]  /*f700*/  STL [R1+0xbcc], R29 ;  /* 0x000bcc1d01007387 */ /* 0x000fe80000100800 */
[----:B------:R-:W-:Y:S04]  /*f710*/  STL [R1+0xbc8], R3 ;  /* 0x000bc80301007387 */ /* 0x000fe80000100800 */
[----:B------:R3:W-:Y:S04]  /*f720*/  STL [R1+0xbc4], R2 ;  /* 0x000bc40201007387 */ /* 0x0007e80000100800 */
[----:B------:R-:W-:Y:S01]  /*f730*/  STL [R1+0xbf4], R28 ;  /* 0x000bf41c01007387 */ /* 0x000fe20000100800 */
[----:B-1----:R-:W-:-:S02]  /*f740*/  IMAD.MOV.U32 R0, RZ, RZ, R13 ;  /* 0x000000ffff007224 */ /* 0x002fc400078e000d */
[----:B---3--:R-:W-:Y:S02]  /*f750*/  IMAD.MOV.U32 R2, RZ, RZ, R12 ;  /* 0x000000ffff027224 */ /* 0x008fe400078e000c */
[----:B------:R-:W-:Y:S02]  /*f760*/  IMAD.MOV.U32 R12, RZ, RZ, R8 ;  /* 0x000000ffff0c7224 */ /* 0x000fe400078e0008 */
[----:B------:R-:W-:Y:S02]  /*f770*/  IMAD.MOV.U32 R13, RZ, RZ, R9 ;  /* 0x000000ffff0d7224 */ /* 0x000fe400078e0009 */
[----:B------:R-:W-:Y:S02]  /*f780*/  IMAD.MOV.U32 R14, RZ, RZ, R10 ;  /* 0x000000ffff0e7224 */ /* 0x000fe400078e000a */
[----:B------:R-:W-:Y:S01]  /*f790*/  IMAD.MOV.U32 R15, RZ, RZ, R11 ;  /* 0x000000ffff0f7224 */ /* 0x000fe200078e000b */
[----:B0-----:R-:W-:Y:S04]  /*f7a0*/  STL.64 [R1+0xac0], R26 ;  /* 0x000ac01a01007387 */ /* 0x001fe80000100a00 */
[----:B------:R0:W-:Y:S04]  /*f7b0*/  STL.64 [R1+0xab8], R24 ;  /* 0x000ab81801007387 */ /* 0x0001e80000100a00 */
[----:B0-----:R-:W3:Y:S04]  /*f7c0*/  LDL.LU R24, [R1+0x1a0] ;  /* 0x0001a00001187983 */ /* 0x001ee80000300800 */
[----:B------:R-:W3:Y:S04]  /*f7d0*/  LDL.LU R25, [R1+0x1a4] ;  /* 0x0001a40001197983 */ /* 0x000ee80000300800 */
[----:B------:R-:W3:Y:S04]  /*f7e0*/  LDL.LU R26, [R1+0x1a8] ;  /* 0x0001a800011a7983 */ /* 0x000ee80000300800 */
[----:B------:R-:W3:Y:S04]  /*f7f0*/  LDL.LU R27, [R1+0x1ac] ;  /* 0x0001ac00011b7983 */ /* 0x000ee80000300800 */
[----:B------:R-:W2:Y:S04]  /*f800*/  LDL.LU R8, [R1+0x170] ;  /* 0x0001700001087983 */ /* 0x000ea80000300800 */
[----:B------:R-:W2:Y:S04]  /*f810*/  LDL.LU R9, [R1+0x174] ;  /* 0x0001740001097983 */ /* 0x000ea80000300800 */
[----:B------:R-:W2:Y:S04]  /*f820*/  LDL.LU R10, [R1+0x178] ;  /* 0x00017800010a7983 */ /* 0x000ea80000300800 */
[----:B------:R-:W2:Y:S04]  /*f830*/  LDL.LU R11, [R1+0x17c] ;  /* 0x00017c00010b7983 */ /* 0x000ea80000300800 */
[----:B--2---:R-:W-:Y:S04]  /*f840*/  STL.64 [R1+0xc50], R10 ;  /* 0x000c500a01007387 */ /* 0x004fe80000100a00 */
[----:B------:R0:W-:Y:S02]  /*f850*/  STL.64 [R1+0xc48], R8 ;  /* 0x000c480801007387 */ /* 0x0001e40000100a00 */
[----:B0-----:R-:W-:-:S02]  /*f860*/  IMAD.MOV.U32 R8, RZ, RZ, R19 ;  /* 0x000000ffff087224 */ /* 0x001fc400078e0013 */
[----:B------:R-:W-:-:S05]  /*f870*/  IMAD.MOV.U32 R9, RZ, RZ, R18 ;  /* 0x000000ffff097224 */ /* 0x000fca00078e0012 */
[----:B------:R4:W-:Y:S02]  /*f880*/  STL.64 [R1+0xc58], R8 ;  /* 0x000c580801007387 */ /* 0x0009e40000100a00 */
[----:B----4-:R-:W-:Y:S02]  /*f890*/  IMAD.MOV.U32 R8, RZ, RZ, R6 ;  /* 0x000000ffff087224 */ /* 0x010fe400078e0006 */
[----:B------:R-:W-:Y:S01]  /*f8a0*/  IMAD.MOV.U32 R9, RZ, RZ, R7 ;  /* 0x000000ffff097224 */ /* 0x000fe200078e0007 */
[----:B------:R-:W2:Y:S04]  /*f8b0*/  LDL.LU R6, [R1+0xc74] ;  /* 0x000c740001067983 */ /* 0x000ea80000300800 */
[----:B------:R-:W2:Y:S04]  /*f8c0*/  LDL.LU R7, [R1+0xc70] ;  /* 0x000c700001077983 */ /* 0x000ea80000300800 */
[----:B------:R-:W-:Y:S04]  /*f8d0*/  STL [R1+0xbe0], R15 ;  /* 0x000be00f01007387 */ /* 0x000fe80000100800 */
[----:B------:R-:W-:Y:S04]  /*f8e0*/  STL [R1+0xbdc], R14 ;  /* 0x000bdc0e01007387 */ /* 0x000fe80000100800 */
[----:B------:R-:W-:Y:S04]  /*f8f0*/  STL [R1+0xbd8], R13 ;  /* 0x000bd80d01007387 */ /* 0x000fe80000100800 */
[----:B------:R0:W-:Y:S04]  /*f900*/  STL [R1+0xbd4], R12 ;  /* 0x000bd40c01007387 */ /* 0x0001e80000100800 */
[----:B0-----:R-:W4:Y:S04]  /*f910*/  LDL.LU R12, [R1+0x180] ;  /* 0x00018000010c7983 */ /* 0x001f280000300800 */
[----:B------:R-:W4:Y:S04]  /*f920*/  LDL.LU R13, [R1+0x184] ;  /* 0x00018400010d7983 */ /* 0x000f280000300800 */
[----:B------:R-:W2:Y:S04]  /*f930*/  LDL.LU R14, [R1+0x188] ;  /* 0x00018800010e7983 */ /* 0x000ea80000300800 */
[----:B------:R-:W2:Y:S04]  /*f940*/  LDL.LU R15, [R1+0x18c] ;  /* 0x00018c00010f7983 */ /* 0x000ea80000300800 */
[----:B--2---:R-:W-:Y:S04]  /*f950*/  STL.64 [R1+0xc68], R14 ;  /* 0x000c680e01007387 */ /* 0x004fe80000100a00 */
[----:B----4-:R0:W-:Y:S04]  /*f960*/  STL.64 [R1+0xc60], R12 ;  /* 0x000c600c01007387 */ /* 0x0101e80000100a00 */
[----:B0-----:R-:W2:Y:S04]  /*f970*/  LDL.LU R12, [R1+0x190] ;  /* 0x00019000010c7983 */ /* 0x001ea80000300800 */
[----:B------:R-:W2:Y:S04]  /*f980*/  LDL.LU R13, [R1+0x194] ;  /* 0x00019400010d7983 */ /* 0x000ea80000300800 */
[----:B------:R-:W2:Y:S04]  /*f990*/  LDL.LU R14, [R1+0x198] ;  /* 0x00019800010e7983 */ /* 0x000ea80000300800 */
[----:B------:R-:W2:Y:S01]  /*f9a0*/  LDL.LU R15, [R1+0x19c] ;  /* 0x00019c00010f7983 */ /* 0x000ea20000300800 */
[----:B---3--:R-:W-:Y:S03]  /*f9b0*/  HMMA.16816.F32.BF16 R20, R20, R16, R24 ;  /* 0x000000101414723c */ /* 0x008fe60000041818 */
[----:B------:R-:W3:Y:S04]  /*f9c0*/  LDL.LU R24, [R1+0x30] ;  /* 0x0000300001187983 */ /* 0x000ee80000300800 */
[----:B------:R-:W3:Y:S04]  /*f9d0*/  LDL.LU R25, [R1+0x34] ;  /* 0x0000340001197983 */ /* 0x000ee80000300800 */
[----:B------:R-:W3:Y:S04]  /*f9e0*/  LDL.LU R26, [R1+0x38] ;  /* 0x00003800011a7983 */ /* 0x000ee80000300800 */
[----:B------:R-:W3:Y:S04]  /*f9f0*/  LDL.LU R27, [R1+0x3c] ;  /* 0x00003c00011b7983 */ /* 0x000ee80000300800 */
[----:B------:R0:W-:Y:S04]  /*fa00*/  STL.64 [R1+0xb20], R22 ;  /* 0x000b201601007387 */ /* 0x0001e80000100a00 */
[----:B------:R1:W-:Y:S04]  /*fa10*/  STL.64 [R1+0xb18], R20 ;  /* 0x000b181401007387 */ /* 0x0003e80000100a00 */
[----:B0-----:R-:W4:Y:S04]  /*fa20*/  LDL R22, [R1+0x98] ;  /* 0x0000980001167983 */ /* 0x001f280000100800 */
[----:B------:R-:W4:Y:S01]  /*fa30*/  LDL R23, [R1+0x9c] ;  /* 0x00009c0001177983 */ /* 0x000f220000100800 */
[----:B-1----:R-:W-:Y:S01]  /*fa40*/  IMAD.MOV.U32 R21, RZ, RZ, R0 ;  /* 0x000000ffff157224 */ /* 0x002fe200078e0000 */
[----:B--2---:R-:W-:Y:S02]  /*fa50*/  HMMA.16816.F32.BF16 R8, R4, R8, R12 ;  /* 0x000000080408723c */ /* 0x004fe4000004180c */
[----:B------:R-:W2:Y:S04]  /*fa60*/  LDL.LU.64 R14, [R1+0xc68] ;  /* 0x000c6800010e7983 */ /* 0x000ea80000300a00 */
[----:B------:R-:W2:-:S13]  /*fa70*/  LDL.LU.64 R12, [R1+0xc60] ;  /* 0x000c6000010c7983 */ /* 0x000e9a0000300a00 */
[----:B------:R-:W-:Y:S02]  /*fa80*/  IMAD.MOV.U32 R0, RZ, RZ, R8 ;  /* 0x000000ffff007224 */ /* 0x000fe400078e0008 */
[----:B------:R-:W-:Y:S02]  /*fa90*/  IMAD.MOV.U32 R29, RZ, RZ, R9 ;  /* 0x000000ffff1d7224 */ /* 0x000fe400078e0009 */
[----:B------:R-:W2:Y:S01]  /*faa0*/  LDL.LU.64 R8, [R1+0xc58] ;  /* 0x000c580001087983 */ /* 0x000ea20000300a00 */
[----:B------:R-:W-:Y:S02]  /*fab0*/  IMAD.MOV.U32 R20, RZ, RZ, R2 ;  /* 0x000000ffff147224 */ /* 0x000fe400078e0002 */
[----:B------:R-:W-:Y:S02]  /*fac0*/  IMAD.MOV.U32 R3, RZ, RZ, R10 ;  /* 0x000000ffff037224 */ /* 0x000fe400078e000a */
[----:B------:R-:W-:-:S05]  /*fad0*/  IMAD.MOV.U32 R2, RZ, RZ, R11 ;  /* 0x000000ffff027224 */ /* 0x000fca00078e000b */
[----:B------:R-:W-:Y:S04]  /*fae0*/  STL [R1+0xbf0], R2 ;  /* 0x000bf00201007387 */ /* 0x000fe80000100800 */
[----:B------:R-:W-:Y:S04]  /*faf0*/  STL [R1+0xbec], R3 ;  /* 0x000bec0301007387 */ /* 0x000fe80000100800 */
[----:B------:R-:W-:Y:S04]  /*fb00*/  STL [R1+0xbe8], R29 ;  /* 0x000be81d01007387 */ /* 0x000fe80000100800 */
[----:B------:R-:W-:Y:S01]  /*fb10*/  STL [R1+0xbe4], R0 ;  /* 0x000be40001007387 */ /* 0x000fe20000100800 */
[----:B--2---:R-:W-:-:S15]  /*fb20*/  HMMA.16816.F32.BF16 R8, R4, R8, R12 ;  /* 0x000000080408723c */ /* 0x004fde000004180c */
[----:B------:R-:W-:-:S04]  /*fb30*/  NOP ;  /* 0x0000000000007918 */ /* 0x000fc80000000000 */
[----:B------:R-:W-:Y:S02]  /*fb40*/  IMAD.MOV.U32 R19, RZ, RZ, R10 ;  /* 0x000000ffff137224 */ /* 0x000fe400078e000a */
[----:B------:R-:W-:Y:S02]  /*fb50*/  IMAD.MOV.U32 R18, RZ, RZ, R11 ;  /* 0x000000ffff127224 */ /* 0x000fe400078e000b */
[----:B------:R-:W-:Y:S02]  /*fb60*/  IMAD.MOV.U32 R13, RZ, RZ, R8 ;  /* 0x000000ffff0d7224 */ /* 0x000fe400078e0008 */
[----:B------:R-:W-:Y:S01]  /*fb70*/  IMAD.MOV.U32 R12, RZ, RZ, R9 ;  /* 0x000000ffff0c7224 */ /* 0x000fe200078e0009 */
[----:B------:R-:W2:Y:S04]  /*fb80*/  LDL.LU.64 R10, [R1+0xc50] ;  /* 0x000c5000010a7983 */ /* 0x000ea80000300a00 */
[----:B------:R-:W2:Y:S04]  /*fb90*/  LDL.LU.64 R8, [R1+0xc48] ;  /* 0x000c480001087983 */ /* 0x000ea80000300a00 */
[----:B------:R-:W-:Y:S04]  /*fba0*/  STL [R1+0xc04], R18 ;  /* 0x000c041201007387 */ /* 0x000fe80000100800 */
[----:B------:R-:W-:Y:S04]  /*fbb0*/  STL [R1+0xc00], R19 ;  /* 0x000c001301007387 */ /* 0x000fe80000100800 */
[----:B------:R-:W-:Y:S04]  /*fbc0*/  STL [R1+0xbfc], R12 ;  /* 0x000bfc0c01007387 */ /* 0x000fe80000100800 */
[----:B------:R0:W-:Y:S04]  /*fbd0*/  STL [R1+0xbf8], R13 ;  /* 0x000bf80d01007387 */ /* 0x0001e80000100800 */
[----:B0-----:R-:W3:Y:S01]  /*fbe0*/  LDL.LU.64 R12, [R1+0x20] ;  /* 0x00002000010c7983 */ /* 0x001ee20000300a00 */
[----:B--2---:R-:W-:-:S15]  /*fbf0*/  HMMA.16816.F32.BF16 R8, R4, R20, R8 ;  /* 0x000000140408723c */ /* 0x004fde0000041808 */
[----:B------:R-:W-:-:S04]  /*fc00*/  NOP ;  /* 0x0000000000007918 */ /* 0x000fc80000000000 */
[----:B------:R-:W-:Y:S04]  /*fc10*/  STL.64 [R1+0x50], R8 ;  /* 0x0000500801007387 */ /* 0x000fe80000100a00 */
[----:B------:R0:W-:Y:S04]  /*fc20*/  STL.64 [R1+0x58], R10 ;  /* 0x0000580a01007387 */ /* 0x0001e80000100a00 */
[----:B0-----:R-:W2:Y:S04]  /*fc30*/  LDL.LU.64 R10, [R1+0xc40] ;  /* 0x000c4000010a7983 */ /* 0x001ea80000300a00 */
[----:B------:R-:W2:Y:S04]  /*fc40*/  LDL.LU.64 R8, [R1+0xc38] ;  /* 0x000c380001087983 */ /* 0x000ea80000300a00 */
[----:B----4-:R-:W-:Y:S04]  /*fc50*/  STL.64 [R1+0xc18], R22 ;  /* 0x000c181601007387 */ /* 0x010fe80000100a00 */
[----:B------:R0:W-:Y:S04]  /*fc60*/  STL.64 [R1+0xc10], R20 ;  /* 0x000c101401007387 */ /* 0x0001e80000100a00 */
[----:B0-----:R-:W4:Y:S01]  /*fc70*/  LDL.LU.64 R20, [R1+0x40] ;  /* 0x0000400001147983 */ /* 0x001f220000300a00 */
[----:B---3--:R-:W-:Y:S01]  /*fc80*/  HMMA.16816.F32.BF16 R24, R4, R16, R24 ;  /* 0x000000100418723c */ /* 0x008fe20000041818 */
[----:B--2---:R-:W-:-:S02]  /*fc90*/  IMAD.MOV.U32 R4, RZ, RZ, R8 ;  /* 0x000000ffff047224 */ /* 0x004fc400078e0008 */
[----:B------:R-:W-:Y:S02]  /*fca0*/  IMAD.MOV.U32 R5, RZ, RZ, R9 ;  /* 0x000000ffff057224 */ /* 0x000fe400078e0009 */
[----:B------:R-:W-:Y:S02]  /*fcb0*/  IMAD.MOV.U32 R6, RZ, RZ, R10 ;  /* 0x000000ffff067224 */ /* 0x000fe400078e000a */
[----:B------:R-:W-:Y:S01]  /*fcc0*/  IMAD.MOV.U32 R7, RZ, RZ, R11 ;  /* 0x000000ffff077224 */ /* 0x000fe200078e000b */
[----:B----4-:R0:W-:Y:S04]  /*fcd0*/  STL.64 [R1+0xc20], R20 ;  /* 0x000c201401007387 */ /* 0x0101e80000100a00 */
[----:B0-----:R-:W2:Y:S04]  /*fce0*/  LDL.LU R20, [R1+0x160] ;  /* 0x0001600001147983 */ /* 0x001ea80000300800 */
[----:B------:R-:W2:Y:S04]  /*fcf0*/  LDL.LU R21, [R1+0x164] ;  /* 0x0001640001157983 */ /* 0x000ea80000300800 */
[----:B------:R-:W2:Y:S04]  /*fd00*/  LDL.LU R22, [R1+0x168] ;  /* 0x0001680001167983 */ /* 0x000ea80000300800 */
[----:B------:R-:W2:Y:S04]  /*fd10*/  LDL.LU R23, [R1+0x16c] ;  /* 0x00016c0001177983 */ /* 0x000ea80000300800 */
[----:B------:R-:W2:Y:S04]  /*fd20*/  LDL.LU R8, [R1+0xc34] ;  /* 0x000c340001087983 */ /* 0x000ea80000300800 */
[----:B------:R-:W2:Y:S04]  /*fd30*/  LDL.LU R9, [R1+0xc30] ;  /* 0x000c300001097983 */ /* 0x000ea80000300800 */
[----:B------:R-:W2:Y:S04]  /*fd40*/  LDL.LU R10, [R1+0xc2c] ;  /* 0x000c2c00010a7983 */ /* 0x000ea80000300800 */
[----:B------:R-:W2:Y:S04]  /*fd50*/  LDL.LU R11, [R1+0xc28] ;  /* 0x000c2800010b7983 */ /* 0x000ea80000300800 */
[----:B------:R-:W-:Y:S04]  /*fd60*/  STL [R1+0xc08], R17 ;  /* 0x000c081101007387 */ /* 0x000fe80000100800 */
[----:B------:R-:W-:Y:S04]  /*fd70*/  STL.64 [R1+0xad0], R26 ;  /* 0x000ad01a01007387 */ /* 0x000fe80000100a00 */
[----:B------:R0:W-:Y:S04]  /*fd80*/  STL.64 [R1+0xac8], R24 ;  /* 0x000ac81801007387 */ /* 0x0001e80000100a00 */
[----:B0-----:R-:W3:Y:S04]  /*fd90*/  LDL.LU R24, [R1+0x150] ;  /* 0x0001500001187983 */ /* 0x001ee80000300800 */
[----:B------:R-:W3:Y:S04]  /*fda0*/  LDL.LU R25, [R1+0x154] ;  /* 0x0001540001197983 */ /* 0x000ee80000300800 */
[----:B------:R-:W3:Y:S04]  /*fdb0*/  LDL.LU R26, [R1+0x158] ;  /* 0x00015800011a7983 */ /* 0x000ee80000300800 */
[----:B------:R-:W3:Y:S01]  /*fdc0*/  LDL.LU R27, [R1+0x15c] ;  /* 0x00015c00011b7983 */ /* 0x000ee20000300800 */
[----:B--2---:R-:W-:-:S15]  /*fdd0*/  HMMA.16816.F32.BF16 R20, R8, R12, R20 ;  /* 0x0000000c0814723c */ /* 0x004fde0000041814 */
[----:B------:R-:W-:-:S04]  /*fde0*/  NOP ;  /* 0x0000000000007918 */ /* 0x000fc80000000000 */
[----:B------:R-:W-:Y:S02]  /*fdf0*/  IMAD.MOV.U32 R29, RZ, RZ, R20 ;  /* 0x000000ffff1d7224 */ /* 0x000fe400078e0014 */
[----:B------:R-:W-:Y:S02]  /*fe00*/  IMAD.MOV.U32 R0, RZ, RZ, R21 ;  /* 0x000000ffff007224 */ /* 0x000fe400078e0015 */
[----:B------:R-:W3:Y:S01]  /*fe10*/  LDL.LU.64 R20, [R1+0xc20] ;  /* 0x000c200001147983 */ /* 0x000ee20000300a00 */
[----:B------:R-:W-:Y:S02]  /*fe20*/  IMAD.MOV.U32 R15, RZ, RZ, R22 ;  /* 0x000000ffff0f7224 */ /* 0x000fe400078e0016 */
[----:B------:R-:W-:Y:S02]  /*fe30*/  IMAD.MOV.U32 R14, RZ, RZ, R23 ;  /* 0x000000ffff0e7224 */ /* 0x000fe400078e0017 */
[----:B------:R-:W2:Y:S01]  /*fe40*/  LDL.LU.64 R22, [R1+0xc18] ;  /* 0x000c180001167983 */ /* 0x000ea20000300a00 */
[----:B---3--:R-:W-:Y:S01]  /*fe50*/  HMMA.16816.F32.BF16 R24, R8, R20, R24 ;  /* 0x000000140818723c */ /* 0x008fe20000041818 */
[----:B------:R-:W-:-:S02]  /*fe60*/  IMAD.MOV.U32 R17, RZ, RZ, R20 ;  /* 0x000000ffff117224 */ /* 0x000fc400078e0014 */
[----:B------:R-:W-:Y:S02]  /*fe70*/  IMAD.MOV.U32 R18, RZ, RZ, R21 ;  /* 0x000000ffff127224 */ /* 0x000fe400078e0015 */
[----:B------:R-:W3:Y:S04]  /*fe80*/  LDL.LU.64 R20, [R1+0xc10] ;  /* 0x000c100001147983 */ /* 0x000ee80000300a00 */
[----:B--2---:R-:W-:Y:S01]  /*fe90*/  STL.64 [R1+0xb88], R22 ;  /* 0x000b881601007387 */ /* 0x004fe20000100a00 */
[----:B------:R-:W-:Y:S02]  /*fea0*/  IMAD.MOV.U32 R2, RZ, RZ, R12 ;  /* 0x000000ffff027224 */ /* 0x000fe400078e000c */
[----:B------:R-:W-:-:S07]  /*feb0*/  IMAD.MOV.U32 R3, RZ, RZ, R13 ;  /* 0x000000ffff037224 */ /* 0x000fce00078e000d */
[----:B------:R-:W-:Y:S02]  /*fec0*/  IMAD.MOV.U32 R19, RZ, RZ, R24 ;  /* 0x000000ffff137224 */ /* 0x000fe400078e0018 */
[----:B------:R-:W-:Y:S02]  /*fed0*/  IMAD.MOV.U32 R12, RZ, RZ, R25 ;  /* 0x000000ffff0c7224 */ /* 0x000fe400078e0019 */
[----:B------:R-:W-:Y:S02]  /*fee0*/  IMAD.MOV.U32 R13, RZ, RZ, R26 ;  /* 0x000000ffff0d7224 */ /* 0x000fe400078e001a */
[----:B------:R-:W-:Y:S01]  /*fef0*/  IMAD.MOV.U32 R28, RZ, RZ, R27 ;  /* 0x000000ffff1c7224 */ /* 0x000fe200078e001b */
[----:B---3--:R-:W-:Y:S01]  /*ff00*/  HMMA.16816.F32.BF16 R4, R8, R20, R4 ;  /* 0x000000140804723c */ /* 0x008fe20000041804 */
[----:B------:R0:W-:Y:S04]  /*ff10*/  STL.64 [R1+0xb80], R20 ;  /* 0x000b801401007387 */ /* 0x0001e80000100a00 */
[----:B0-----:R-:W2:Y:S04]  /*ff20*/  LDL.LU R20, [R1+0x130] ;  /* 0x0001300001147983 */ /* 0x001ea80000300800 */
[----:B------:R-:W2:Y:S04]  /*ff30*/  LDL.LU R21, [R1+0x134] ;  /* 0x0001340001157983 */ /* 0x000ea80000300800 */
[----:B------:R-:W2:Y:S04]  /*ff40*/  LDL.LU R22, [R1+0x138] ;  /* 0x0001380001167983 */ /* 0x000ea80000300800 */
[----:B------:R-:W2:Y:S04]  /*ff50*/  LDL.LU R23, [R1+0x13c] ;  /* 0x00013c0001177983 */ /* 0x000ea80000300800 */
[----:B------:R-:W3:Y:S04]  /*ff60*/  LDL.LU R24, [R1+0x50] ;  /* 0x0000500001187983 */ /* 0x000ee80000300800 */
[----:B------:R-:W3:Y:S04]  /*ff70*/  LDL.LU R25, [R1+0x54] ;  /* 0x0000540001197983 */ /* 0x000ee80000300800 */
[----:B------:R-:W4:Y:S04]  /*ff80*/  LDL.LU R26, [R1+0x58] ;  /* 0x00005800011a7983 */ /* 0x000f280000300800 */
[----:B------:R-:W4:Y:S04]  /*ff90*/  LDL.LU R27, [R1+0x5c] ;  /* 0x00005c00011b7983 */ /* 0x000f280000300800 */
[----:B----4-:R-:W-:Y:S04]  /*ffa0*/  STL.64 [R1+0xae0], R26 ;  /* 0x000ae01a01007387 */ /* 0x010fe80000100a00 */
[----:B---3--:R0:W-:Y:S02]  /*ffb0*/  STL.64 [R1+0xad8], R24 ;  /* 0x000ad81801007387 */ /* 0x0081e40000100a00 */
[----:B0-----:R-:W-:-:S02]  /*ffc0*/  IMAD.MOV.U32 R24, RZ, RZ, R17 ;  /* 0x000000ffff187224 */ /* 0x001fc400078e0011 */
[----:B------:R-:W-:Y:S01]  /*ffd0*/  IMAD.MOV.U32 R25, RZ, RZ, R18 ;  /* 0x000000ffff197224 */ /* 0x000fe200078e0012 */
[----:B------:R-:W2:Y:S04]  /*ffe0*/  LDL.LU R17, [R1+0xc08] ;  /* 0x000c080001117983 */ /* 0x000ea80000300800 */
[----:B------:R-:W3:Y:S04]  /*fff0*/  LDL.LU R18, [R1+0xc04] ;  /* 0x000c040001127983 */ /* 0x000ee80000300800 */
[----:B------:R-:W4:Y:S04]  /*10000*/  LDL R26, [R1+0x48] ;  /* 0x00004800011a7983 */ /* 0x000f280000100800 */
[----:B------:R-:W4:Y:S04]  /*10010*/  LDL R27, [R1+0x4c] ;  /* 0x00004c00011b7983 */ /* 0x000f280000100800 */
[----:B----4-:R-:W-:Y:S04]  /*10020*/  STL.64 [R1+0xb98], R26 ;  /* 0x000b981a01007387 */ /* 0x010fe80000100a00 */
[----:B------:R-:W-:Y:S04]  /*10030*/  STL.64 [R1+0xb90], R24 ;  /* 0x000b901801007387 */ /* 0x000fe80000100a00 */
[----:B------:R-:W-:Y:S04]  /*10040*/  STL.64 [R1+0xa90], R6 ;  /* 0x000a900601007387 */ /* 0x000fe80000100a00 */
[----:B------:R0:W-:Y:S02]  /*10050*/  STL.64 [R1+0xa88], R4 ;  /* 0x000a880401007387 */ /* 0x0001e40000100a00 */
[----:B0-----:R-:W-:-:S02]  /*10060*/  IMAD.MOV.U32 R4, RZ, RZ, R19 ;  /* 0x000000ffff047224 */ /* 0x001fc400078e0013 */
[----:B------:R-:W-:Y:S01]  /*10070*/  IMAD.MOV.U32 R5, RZ, RZ, R12 ;  /* 0x000000ffff057224 */ /* 0x000fe200078e000c */
[----:B------:R-:W4:Y:S04]  /*10080*/  LDL.LU R19, [R1+0xc00] ;  /* 0x000c000001137983 */ /* 0x000f280000300800 */
[----:B------:R-:W3:Y:S01]  /*10090*/  LDL.LU R12, [R1+0xbfc] ;  /* 0x000bfc00010c7983 */ /* 0x000ee20000300800 */
[----:B------:R-:W-:Y:S02]  /*100a0*/  IMAD.MOV.U32 R6, RZ, RZ, R13 ;  /* 0x000000ffff067224 */ /* 0x000fe400078e000d */
[----:B------:R-:W-:Y:S01]  /*100b0*/  IMAD.MOV.U32 R7, RZ, RZ, R28 ;  /* 0x000000ffff077224 */ /* 0x000fe200078e001c */
[----:B------:R-:W3:Y:S04]  /*100c0*/  LDL.LU R13, [R1+0xbf8] ;  /* 0x000bf800010d7983 */ /* 0x000ee80000300800 */
[----:B------:R-:W3:Y:S01]  /*100d0*/  LDL.LU R28, [R1+0xbf4] ;  /* 0x000bf400011c7983 */ /* 0x000ee20000300800 */
[----:B--2---:R-:W-:Y:S03]  /*100e0*/  HMMA.16816.F32.BF16 R8, R8, R16, R20 ;  /* 0x000000100808723c */ /* 0x004fe60000041814 */
[----:B------:R-:W-:Y:S04]  /*100f0*/  STL.64 [R1+0xaa0], R6 ;  /* 0x000aa00601007387 */ /* 0x000fe80000100a00 */
[----:B------:R0:W-:Y:S02]  /*10100*/  STL.64 [R1+0xa98], R4 ;  /* 0x000a980401007387 */ /* 0x0001e40000100a00 */
[----:B0-----:R-:W-:-:S02]  /*10110*/  IMAD.MOV.U32 R4, RZ, RZ, R2 ;  /* 0x000000ffff047224 */ /* 0x001fc400078e0002 */
[----:B------:R-:W-:Y:S01]  /*10120*/  IMAD.MOV.U32 R5, RZ, RZ, R3 ;  /* 0x000000ffff057224 */ /* 0x000fe200078e0003 */
[----:B------:R-:W2:Y:S04]  /*10130*/  LDL.LU R2, [R1+0xbf0] ;  /* 0x000bf00001027983 */ /* 0x000ea80000300800 */
[----:B------:R-:W2:Y:S04]  /*10140*/  LDL.LU R3, [R1+0xbec] ;  /* 0x000bec0001037983 */ /* 0x000ea80000300800 */
[----:B------:R-:W2:Y:S04]  /*10150*/  LDL R6, [R1+0x28] ;  /* 0x0000280001067983 */ /* 0x000ea80000100800 */
[----:B------:R-:W2:Y:S04]  /*10160*/  LDL R7, [R1+0x2c] ;  /* 0x00002c0001077983 */ /* 0x000ea80000100800 */
[----:B------:R-:W-:Y:S04]  /*10170*/  STL.64 [R1+0xb78], R16 ;  /* 0x000b781001007387 */ /* 0x000fe80000100a00 */
[----:B---3--:R-:W0:Y:S04]  /*10180*/  LDSM.16.MT88.4 R24, [R28+0x14300] ;  /* 0x014300001c18783b */ /* 0x008e280000004200 */
[----:B0-----:R-:W-:Y:S04]  /*10190*/  STL.64 [R1+0x60], R24 ;  /* 0x0000601801007387 */ /* 0x001fe80000100a00 */
[----:B------:R-:W-:Y:S04]  /*101a0*/  STL.64 [R1+0x68], R26 ;  /* 0x0000681a01007387 */ /* 0x000fe80000100a00 */
[----:B------:R-:W-:Y:S04]  /*101b0*/  STL.64 [R1+0xab0], R10 ;  /* 0x000ab00a01007387 */ /* 0x000fe80000100a00 */
[----:B------:R0:W-:Y:S02]  /*101c0*/  STL.64 [R1+0xaa8], R8 ;  /* 0x000aa80801007387 */ /* 0x0001e40000100a00 */
[----:B0-----:R-:W-:-:S02]  /*101d0*/  IMAD.MOV.U32 R8, RZ, RZ, R29 ;  /* 0x000000ffff087224 */ /* 0x001fc400078e001d */
[----:B------:R-:W-:Y:S01]  /*101e0*/  IMAD.MOV.U32 R9, RZ, RZ, R0 ;  /* 0x000000ffff097224 */ /* 0x000fe200078e0000 */
[----:B------:R-:W3:Y:S04]  /*101f0*/  LDL.LU R29, [R1+0xbe8] ;  /* 0x000be800011d7983 */ /* 0x000ee80000300800 */
[----:B------:R-:W3:Y:S01]  /*10200*/  LDL.LU R0, [R1+0xbe4] ;  /* 0x000be40001007983 */ /* 0x000ee20000300800 */
[----:B------:R-:W-:Y:S02]  /*10210*/  IMAD.MOV.U32 R10, RZ, RZ, R15 ;  /* 0x000000ffff0a7224 */ /* 0x000fe400078e000f */
[----:B------:R-:W-:Y:S01]  /*10220*/  IMAD.MOV.U32 R11, RZ, RZ, R14 ;  /* 0x000000ffff0b7224 */ /* 0x000fe200078e000e */
[----:B------:R-:W3:Y:S04]  /*10230*/  LDL.LU R15, [R1+0xbe0] ;  /* 0x000be000010f7983 */ /* 0x000ee80000300800 */
[----:B------:R-:W3:Y:S04]  /*10240*/  LDL.LU R14, [R1+0xbdc] ;  /* 0x000bdc00010e7983 */ /* 0x000ee80000300800 */
[----:B------:R-:W-:Y:S04]  /*10250*/  STL.64 [R1+0xaf0], R10 ;  /* 0x000af00a01007387 */ /* 0x000fe80000100a00 */
[----:B------:R0:W-:Y:S02]  /*10260*/  STL.64 [R1+0xae8], R8 ;  /* 0x000ae80801007387 */ /* 0x0001e40000100a00 */
[----:B0-----:R-:W-:-:S02]  /*10270*/  IMAD.MOV.U32 R8, RZ, RZ, R13 ;  /* 0x000000ffff087224 */ /* 0x001fc400078e000d */
[----:B------:R-:W-:Y:S01]  /*10280*/  IMAD.MOV.U32 R9, RZ, RZ, R12 ;  /* 0x000000ffff097224 */ /* 0x000fe200078e000c */
[----:B------:R-:W3:Y:S04]  /*10290*/  LDL.LU R13, [R1+0xbd8] ;  /* 0x000bd800010d7983 */ /* 0x000ee80000300800 */
[----:B------:R-:W3:Y:S04]  /*102a0*/  LDL.LU R12, [R1+0xbd4] ;  /* 0x000bd400010c7983 */ /* 0x000ee80000300800 */
[----:B------:R-:W3:Y:S01]  /*102b0*/  LDL.LU R16, [R1+0x110] ;  /* 0x0001100001107983 */ /* 0x000ee20000300800 */
[----:B------:R-:W-:-:S03]  /*102c0*/  IMAD.MOV.U32 R11, RZ, RZ, R18 ;  /* 0x000000ffff0b7224 */ /* 0x000fc600078e0012 */
[----:B------:R-:W3:Y:S01]  /*102d0*/  LDL.LU R17, [R1+0x114] ;  /* 0x0001140001117983 */ /* 0x000ee20000300800 */
[----:B----4-:R-:W-:-:S03]  /*102e0*/  IMAD.MOV.U32 R10, RZ, RZ, R19 ;  /* 0x000000ffff0a7224 */ /* 0x010fc600078e0013 */
[----:B------:R-:W4:Y:S04]  /*102f0*/  LDL.LU R18, [R1+0x118] ;  /* 0x0001180001127983 */ /* 0x000f280000300800 */
        /* <DEDUP_REMOVED lines=9> */
[----:B------:R2:W-:Y:S04]  /*10390*/  STL.64 [R1+0xb00], R10 ;  /* 0x000b000a01007387 */ /* 0x0005e80000100a00 */
[----:B------:R3:W-:Y:S01]  /*103a0*/  STL.64 [R1+0xaf8], R8 ;  /* 0x000af80801007387 */ /* 0x0007e20000100a00 */
[----:B--2---:R-:W-:-:S02]  /*103b0*/  IMAD.MOV.U32 R10, RZ, RZ, R3 ;  /* 0x000000ffff0a7224 */ /* 0x004fc400078e0003 */
[----:B------:R-:W-:Y:S02]  /*103c0*/  IMAD.MOV.U32 R11, RZ, RZ, R2 ;  /* 0x000000ffff0b7224 */ /* 0x000fe400078e0002 */
[----:B---3--:R-:W-:Y:S02]  /*103d0*/  IMAD.MOV.U32 R9, RZ, RZ, R29 ;  /* 0x000000ffff097224 */ /* 0x008fe400078e001d */
[----:B------:R-:W-:Y:S02]  /*103e0*/  IMAD.MOV.U32 R8, RZ, RZ, R0 ;  /* 0x000000ffff087224 */ /* 0x000fe400078e0000 */
[----:B------:R-:W2:Y:S04]  /*103f0*/  LDL.LU R0, [R1+0xbd0] ;  /* 0x000bd00001007983 */ /* 0x000ea80000300800 */
[----:B------:R-:W3:Y:S04]  /*10400*/  LDL.LU R29, [R1+0xbcc] ;  /* 0x000bcc00011d7983 */ /* 0x000ee80000300800 */
[----:B------:R-:W4:Y:S04]  /*10410*/  LDL.LU R3, [R1+0xbc8] ;  /* 0x000bc80001037983 */ /* 0x000f280000300800 */
[----:B------:R-:W4:Y:S04]  /*10420*/  LDL.LU R2, [R1+0xbc4] ;  /* 0x000bc40001027983 */ /* 0x000f280000300800 */
[----:B------:R0:W-:Y:S04]  /*10430*/  STL.64 [R1+0xb30], R10 ;  /* 0x000b300a01007387 */ /* 0x0001e80000100a00 */
[----:B------:R1:W-:Y:S01]  /*10440*/  STL.64 [R1+0xb28], R8 ;  /* 0x000b280801007387 */ /* 0x0003e20000100a00 */
[----:B0-----:R-:W-:-:S02]  /*10450*/  IMAD.MOV.U32 R10, RZ, RZ, R14 ;  /* 0x000000ffff0a7224 */ /* 0x001fc400078e000e */
[----:B------:R-:W-:Y:S02]  /*10460*/  IMAD.MOV.U32 R11, RZ, RZ, R15 ;  /* 0x000000ffff0b7224 */ /* 0x000fe400078e000f */
[----:B-1----:R-:W-:Y:S02]  /*10470*/  IMAD.MOV.U32 R9, RZ, RZ, R13 ;  /* 0x000000ffff097224 */ /* 0x002fe400078e000d */
[----:B------:R-:W-:Y:S02]  /*10480*/  IMAD.MOV.U32 R8, RZ, RZ, R12 ;  /* 0x000000ffff087224 */ /* 0x000fe400078e000c */
[----:B------:R-:W4:Y:S04]  /*10490*/  LDL.LU R12, [R1+0xbc0] ;  /* 0x000bc000010c7983 */ /* 0x000f280000300800 */
[----:B------:R-:W4:Y:S04]  /*104a0*/  LDL.LU R13, [R1+0xbbc] ;  /* 0x000bbc00010d7983 */ /* 0x000f280000300800 */
[----:B------:R-:W4:Y:S04]  /*104b0*/  LDL.LU R14, [R1+0xbb8] ;  /* 0x000bb800010e7983 */ /* 0x000f280000300800 */
[----:B------:R-:W4:Y:S04]  /*104c0*/  LDL.LU R15, [R1+0xbb4] ;  /* 0x000bb400010f7983 */ /* 0x000f280000300800 */
[----:B------:R2:W-:Y:S04]  /*104d0*/  STL.64 [R1+0xb40], R10 ;  /* 0x000b400a01007387 */ /* 0x0005e80000100a00 */
[----:B------:R4:W-:Y:S01]  /*104e0*/  STL.64 [R1+0xb38], R8 ;  /* 0x000b380801007387 */ /* 0x0009e20000100a00 */
[----:B--2---:R-:W-:-:S02]  /*104f0*/  IMAD.MOV.U32 R11, RZ, RZ, R0 ;  /* 0x000000ffff0b7224 */ /* 0x004fc400078e0000 */
[----:B---3--:R-:W-:Y:S02]  /*10500*/  IMAD.MOV.U32 R10, RZ, RZ, R29 ;  /* 0x000000ffff0a7224 */ /* 0x008fe400078e001d */
[----:B----4-:R-:W-:Y:S02]  /*10510*/  IMAD.MOV.U32 R9, RZ, RZ, R3 ;  /* 0x000000ffff097224 */ /* 0x010fe400078e0003 */
[----:B------:R-:W-:Y:S02]  /*10520*/  IMAD.MOV.U32 R8, RZ, RZ, R2 ;  /* 0x000000ffff087224 */ /* 0x000fe400078e0002 */
[----:B------:R-:W2:Y:S04]  /*10530*/  LDL.LU R2, [R1+0xbb0] ;  /* 0x000bb00001027983 */ /* 0x000ea80000300800 */
        /* <DEDUP_REMOVED lines=13> */
[----:B------:R-:W2:Y:S08]  /*10610*/  LDL.LU R0, [R1+0xba0] ;  /* 0x000ba00001007983 */ /* 0x000eb00000300800 */
        /* <DEDUP_REMOVED lines=12> */
[----:B------:R0:W-:Y:S04]  /*106e0*/  STL.64 [R1+0x110], R16 ;  /* 0x0001101001007387 */ /* 0x0001e80000100a00 */
[----:B------:R1:W-:Y:S04]  /*106f0*/  STL.64 [R1+0x118], R18 ;  /* 0x0001181201007387 */ /* 0x0003e80000100a00 */
[----:B0-----:R-:W2:Y:S01]  /*10700*/  LDL.LU.64 R16, [R1+0xb78] ;  /* 0x000b780001107983 */ /* 0x001ea20000300a00 */
[----:B----4-:R-:W-:Y:S02]  /*10710*/  IMAD.MOV.U32 R9, RZ, RZ, R29 ;  /* 0x000000ffff097224 */ /* 0x010fe400078e001d */
[----:B---3--:R-:W-:-:S02]  /*10720*/  IMAD.MOV.U32 R10, RZ, RZ, R3 ;  /* 0x000000ffff0a7224 */ /* 0x008fc400078e0003 */
[----:B------:R-:W-:-:S07]  /*10730*/  IMAD.MOV.U32 R11, RZ, RZ, R2 ;  /* 0x000000ffff0b7224 */ /* 0x000fce00078e0002 */
[----:B--2---:R-:W-:Y:S01]  /*10740*/  HMMA.16816.F32.BF16 R12, R12, R16, R8 ;  /* 0x000000100c0c723c */ /* 0x004fe20000041808 */
[----:B------:R-:W2:Y:S04]  /*10750*/  LDL.LU.64 R10, [R1+0xb70] ;  /* 0x000b7000010a7983 */ /* 0x000ea80000300a00 */
[----:B------:R-:W2:Y:S04]  /*10760*/  LDL.LU.64 R8, [R1+0xb68] ;  /* 0x000b680001087983 */ /* 0x000ea80000300a00 */
[----:B-1----:R-:W2:Y:S04]  /*10770*/  LDL.LU.64 R18, [R1+0xb60] ;  /* 0x000b600001127983 */ /* 0x002ea80000300a00 */
[----:B------:R-:W2:Y:S06]  /*10780*/  LDL.LU.64 R16, [R1+0xb58] ;  /* 0x000b580001107983 */ /* 0x000eac0000300a00 */
[----:B------:R-:W-:Y:S04]  /*10790*/  STL.64 [R1+0xf0], R12 ;  /* 0x0000f00c01007387 */ /* 0x000fe80000100a00 */
[----:B------:R0:W-:Y:S04]  /*107a0*/  STL.64 [R1+0xf8], R14 ;  /* 0x0000f80e01007387 */ /* 0x0001e80000100a00 */
[----:B0-----:R-:W3:Y:S01]  /*107b0*/  LDL.LU.64 R14, [R1+0xa8] ;  /* 0x0000a800010e7983 */ /* 0x001ee20000300a00 */
        /* <DEDUP_REMOVED lines=17> */
[----:B0-----:R-:W3:Y:S04]  /*108d0*/  LDL.LU.64 R22, [R1+0xb20] ;  /* 0x000b200001167983 */ /* 0x001ee80000300a00 */
[----:B------:R-:W3:Y:S02]  /*108e0*/  LDL.LU.64 R20, [R1+0xb18] ;  /* 0x000b180001147983 */ /* 0x000ee40000300a00 */
[----:B---3--:R-:W-:Y:S02]  /*108f0*/  HMMA.16816.F32.BF16 R16, R16, R14, R20 ;  /* 0x0000000e1010723c */ /* 0x008fe40000041814 */
[----:B------:R-:W2:Y:S04]  /*10900*/  LDL.LU.64 R22, [R1+0xb10] ;  /* 0x000b100001167983 */ /* 0x000ea80000300a00 */
[----:B------:R-:W2:-:S13]  /*10910*/  LDL.LU.64 R20, [R1+0xb08] ;  /* 0x000b080001147983 */ /* 0x000e9a0000300a00 */
[----:B------:R-:W-:Y:S04]  /*10920*/  STL.64 [R1+0xe0], R16 ;  /* 0x0000e01001007387 */ /* 0x000fe80000100a00 */
[----:B------:R0:W-:Y:S04]  /*10930*/  STL.64 [R1+0xe8], R18 ;  /* 0x0000e81201007387 */ /* 0x0001e80000100a00 */
[----:B0-----:R-:W3:Y:S01]  /*10940*/  LDL.LU.64 R18, [R1+0x98] ;  /* 0x0000980001127983 */ /* 0x001ee20000300a00 */
[----:B--2---:R-:W-:-:S15]  /*10950*/  HMMA.16816.F32.BF16 R8, R20, R6, R8 ;  /* 0x000000061408723c */ /* 0x004fde0000041808 */
[----:B------:R-:W-:-:S04]  /*10960*/  NOP ;  /* 0x0000000000007918 */ /* 0x000fc80000000000 */
[----:B------:R-:W-:Y:S04]  /*10970*/  STL.64 [R1+0xd0], R8 ;  /* 0x0000d00801007387 */ /* 0x000fe80000100a00 */
[----:B------:R0:W-:Y:S01]  /*10980*/  STL [R1+0xd8], R10 ;  /* 0x0000d80a01007387 */ /* 0x0001e20000100800 */
[----:B------:R-:W-:-:S03]  /*10990*/  IMAD.MOV.U32 R29, RZ, RZ, R11 ;  /* 0x000000ffff1d7224 */ /* 0x000fc600078e000b */
[----:B0-----:R-:W2:Y:S04]  /*109a0*/  LDL.LU.64 R10, [R1+0xb00] ;  /* 0x000b0000010a7983 */ /* 0x001ea80000300a00 */
[----:B------:R-:W2:Y:S04]  /*109b0*/  LDL.LU.64 R8, [R1+0xaf8] ;  /* 0x000af80001087983 */ /* 0x000ea80000300a00 */
[----:B------:R-:W-:Y:S01]  /*109c0*/  STL [R1+0xa20], R29 ;  /* 0x000a201d01007387 */ /* 0x000fe20000100800 */
[----:B--2---:R-:W-:Y:S03]  /*109d0*/  HMMA.16816.F32.BF16 R24, R20, R26, R8 ;  /* 0x0000001a1418723c */ /* 0x004fe60000041808 */
[----:B------:R-:W2:Y:S04]  /*109e0*/  LDL.LU.64 R10, [R1+0xaf0] ;  /* 0x000af000010a7983 */ /* 0x000ea80000300a00 */
[----:B------:R-:W2:-:S12]  /*109f0*/  LDL.LU.64 R8, [R1+0xae8] ;  /* 0x000ae80001087983 */ /* 0x000e980000300a00 */
[----:B------:R-:W-:Y:S04]  /*10a00*/  STL.64 [R1+0xc0], R24 ;  /* 0x0000c01801007387 */ /* 0x000fe80000100a00 */
[----:B------:R0:W-:Y:S04]  /*10a10*/  STL.64 [R1+0xc8], R26 ;  /* 0x0000c81a01007387 */ /* 0x0001e80000100a00 */
[----:B0-----:R-:W3:Y:S04]  /*10a20*/  LDL.LU.64 R26, [R1+0xae0] ;  /* 0x000ae000011a7983 */ /* 0x001ee80000300a00 */
[----:B------:R-:W3:Y:S02]  /*10a30*/  LDL.LU.64 R24, [R1+0xad8] ;  /* 0x000ad80001187983 */ /* 0x000ee40000300a00 */
[----:B---3--:R-:W-:-:S15]  /*10a40*/  HMMA.16816.F32.BF16 R24, R20, R18, R24 ;  /* 0x000000121418723c */ /* 0x008fde0000041818 */
[----:B------:R-:W-:-:S04]  /*10a50*/  NOP ;  /* 0x0000000000007918 */ /* 0x000fc80000000000 */
[----:B------:R-:W-:Y:S04]  /*10a60*/  STL.64 [R1+0xb0], R24 ;  /* 0x0000b01801007387 */ /* 0x000fe80000100a00 */
[----:B------:R0:W-:Y:S01]  /*10a70*/  STL [R1+0xb8], R26 ;  /* 0x0000b81a01007387 */ /* 0x0001e20000100800 */
[----:B------:R-:W-:-:S03]  /*10a80*/  IMAD.MOV.U32 R29, RZ, RZ, R27 ;  /* 0x000000ffff1d7224 */ /* 0x000fc600078e001b */
[----:B0-----:R-:W3:Y:S04]  /*10a90*/  LDL.LU.64 R26, [R1+0xad0] ;  /* 0x000ad000011a7983 */ /* 0x001ee80000300a00 */
[----:B------:R-:W3:Y:S04]  /*10aa0*/  LDL.LU.64 R24, [R1+0xac8] ;  /* 0x000ac80001187983 */ /* 0x000ee80000300a00 */
[----:B------:R-:W-:Y:S01]  /*10ab0*/  STL [R1+0xa24], R29 ;  /* 0x000a241d01007387 */ /* 0x000fe20000100800 */
[----:B---3--:R-:W-:Y:S03]  /*10ac0*/  HMMA.16816.F32.BF16 R20, R20, R14, R24 ;  /* 0x0000000e1414723c */ /* 0x008fe60000041818 */
[----:B------:R-:W2:Y:S04]  /*10ad0*/  LDL.LU.64 R26, [R1+0xac0] ;  /* 0x000ac000011a7983 */ /* 0x000ea80000300a00 */
[----:B------:R-:W2:-:S12]  /*10ae0*/  LDL.LU.64 R24, [R1+0xab8] ;  /* 0x000ab80001187983 */ /* 0x000e980000300a00 */
[----:B------:R-:W-:Y:S04]  /*10af0*/  STL.64 [R1+0x180], R20 ;  /* 0x0001801401007387 */ /* 0x000fe80000100a00 */
[----:B------:R0:W-:Y:S04]  /*10b00*/  STL.64 [R1+0x188], R22 ;  /* 0x0001881601007387 */ /* 0x0001e80000100a00 */
[----:B0-----:R-:W3:Y:S01]  /*10b10*/  LDL.64 R22, [R1+0x48] ;  /* 0x0000480001167983 */ /* 0x001ee20000100a00 */
        /* <DEDUP_REMOVED lines=11> */
[----:B0-----:R-:W3:Y:S04]  /*10bd0*/  LDL.LU.64 R6, [R1+0xa90] ;  /* 0x000a900001067983 */ /* 0x001ee80000300a00 */
[----:B------:R-:W3:Y:S01]  /*10be0*/  LDL.LU.64 R4, [R1+0xa88] ;  /* 0x000a880001047983 */ /* 0x000ee20000300a00 */
[----:B------:R-:W-:Y:S01]  /*10bf0*/  IMAD.MOV.U32 R29, RZ, RZ, R23 ;  /* 0x000000ffff1d7224 */ /* 0x000fe200078e0017 */
[C---:B--2---:R-:W-:Y:S08]  /*10c00*/  HMMA.16816.F32.BF16 R8, R24.reuse, R14, R8 ;  /* 0x0000000e1808723c */ /* 0x044ff00000041808 */
[----:B---3--:R-:W-:-:S15]  /*10c10*/  HMMA.16816.F32.BF16 R20, R24, R18, R4 ;  /* 0x000000121814723c */ /* 0x008fde0000041804 */
[----:B------:R-:W-:-:S04]  /*10c20*/  NOP ;  /* 0x0000000000007918 */ /* 0x000fc80000000000 */
[----:B------:R-:W-:Y:S04]  /*10c30*/  STL.64 [R1+0x70], R20 ;  /* 0x0000701401007387 */ /* 0x000fe80000100a00 */
[----:B------:R-:W-:Y:S04]  /*10c40*/  STL.64 [R1+0x78], R22 ;  /* 0x0000781601007387 */ /* 0x000fe80000100a00 */
[----:B------:R-:W-:Y:S04]  /*10c50*/  STL.64 [R1+0x160], R8 ;  /* 0x0001600801007387 */ /* 0x000fe80000100a00 */
[----:B------:R-:W-:Y:S04]  /*10c60*/  STL.64 [R1+0x168], R10 ;  /* 0x0001680a01007387 */ /* 0x000fe80000100a00 */
[----:B------:R-:W2:Y:S04]  /*10c70*/  LDL.LU R24, [R1+0x60] ;  /* 0x0000600001187983 */ /* 0x000ea80000300800 */
[----:B------:R-:W2:Y:S04]  /*10c80*/  LDL.LU R25, [R1+0x64] ;  /* 0x0000640001197983 */ /* 0x000ea80000300800 */
[----:B------:R-:W3:Y:S04]  /*10c90*/  LDL.LU R26, [R1+0x68] ;  /* 0x00006800011a7983 */ /* 0x000ee80000300800 */
[----:B------:R-:W3:Y:S04]  /*10ca0*/  LDL.LU R27, [R1+0x6c] ;  /* 0x00006c00011b7983 */ /* 0x000ee80000300800 */
[----:B------:R-:W0:Y:S04]  /*10cb0*/  LDSM.16.M88.4 R20, [R0+UR4+0x20080] ;  /* 0x020080040014783b */ /* 0x000e280008000200 */
[----:B------:R-:W1:Y:S01]  /*10cc0*/  LDSM.16.MT88.4 R8, [R28+0x18000] ;  /* 0x018000001c08783b */ /* 0x000e620000004200 */
[----:B------:R-:W-:-:S02]  /*10cd0*/  IMAD.MOV.U32 R5, RZ, RZ, R18 ;  /* 0x000000ffff057224 */ /* 0x000fc400078e0012 */
[----:B------:R-:W-:Y:S02]  /*10ce0*/  IMAD.MOV.U32 R4, RZ, RZ, R19 ;  /* 0x000000ffff047224 */ /* 0x000fe400078e0013 */
[----:B------:R-:W4:Y:S01]  /*10cf0*/  LDSM.16.M88.4 R16, [R0+UR4+0x21080] ;  /* 0x021080040010783b */ /* 0x000f220008000200 */
[----:B------:R-:W-:Y:S02]  /*10d00*/  IMAD.MOV.U32 R3, RZ, RZ, R14 ;  /* 0x000000ffff037224 */ /* 0x000fe400078e000e */
[----:B------:R-:W-:Y:S02]  /*10d10*/  IMAD.MOV.U32 R2, RZ, RZ, R15 ;  /* 0x000000ffff027224 */ /* 0x000fe400078e000f */
[----:B------:R-:W0:Y:S04]  /*10d20*/  LDSM.16.M88.4 R12, [R0+UR4+0x22080] ;  /* 0x02208004000c783b */ /* 0x000e280008000200 */
[----:B---3--:R-:W-:Y:S04]  /*10d30*/  STL.64 [R1+0xa80], R26 ;  /* 0x000a801a01007387 */ /* 0x008fe80000100a00 */
[----:B--2---:R-:W-:Y:S04]  /*10d40*/  STL.64 [R1+0xa78], R24 ;  /* 0x000a781801007387 */ /* 0x004fe80000100a00 */
[----:B0-----:R-:W-:Y:S04]  /*10d50*/  STL [R1+0x9a4], R22 ;  /* 0x0009a41601007387 */ /* 0x001fe80000100800 */
[----:B-1----:R-:W-:Y:S04]  /*10d60*/  STL.64 [R1+0x50], R8 ;  /* 0x0000500801007387 */ /* 0x002fe80000100a00 */
[----:B------:R-:W-:Y:S04]  /*10d70*/  STL.64 [R1+0x58], R10 ;  /* 0x0000580a01007387 */ /* 0x000fe80000100a00 */
[----:B------:R-:W0:Y:S04]  /*10d80*/  LDSM.16.M88.4 R8, [R0+UR4+0x23080] ;  /* 0x023080040008783b */ /* 0x000e280008000200 */
[----:B------:R-:W1:Y:S04]  /*10d90*/  LDSM.16.MT88.4 R24, [R28+0x18100] ;  /* 0x018100001c18783b */ /* 0x000e680000004200 */
[----:B------:R-:W-:Y:S04]  /*10da0*/  STL [R1+0x9a0], R23 ;  /* 0x0009a01701007387 */ /* 0x000fe80000100800 */
[----:B------:R-:W-:Y:S04]  /*10db0*/  STL.64 [R1+0xa70], R20 ;  /* 0x000a701401007387 */ /* 0x000fe80000100a00 */
[----:B----4-:R-:W-:Y:S04]  /*10dc0*/  STL [R1+0xa2c], R16 ;  /* 0x000a2c1001007387 */ /* 0x010fe80000100800 */
[----:B------:R-:W-:Y:S04]  /*10dd0*/  STL [R1+0xa28], R17 ;  /* 0x000a281101007387 */ /* 0x000fe80000100800 */
[----:B------:R-:W-:Y:S04]  /*10de0*/  STL [R1+0x8ac], R18 ;  /* 0x0008ac1201007387 */ /* 0x000fe80000100800 */
[----:B------:R-:W-:Y:S04]  /*10df0*/  STL [R1+0x8a8], R19 ;  /* 0x0008a81301007387 */ /* 0x000fe80000100800 */
[----:B------:R-:W-:Y:S04]  /*10e00*/  STL [R1+0x8a4], R14 ;  /* 0x0008a40e01007387 */ /* 0x000fe80000100800 */
[----:B------:R1:W-:Y:S04]  /*10e10*/  STL [R1+0x8a0], R15 ;  /* 0x0008a00f01007387 */ /* 0x0003e80000100800 */
[----:B0-----:R-:W-:Y:S04]  /*10e20*/  STL [R1+0x9cc], R10 ;  /* 0x0009cc0a01007387 */ /* 0x001fe80000100800 */
[----:B------:R-:W-:Y:S04]  /*10e30*/  STL [R1+0x9c8], R11 ;  /* 0x0009c80b01007387 */ /* 0x000fe80000100800 */
[----:B------:R-:W2:Y:S01]  /*10e40*/  LDL.LU R6, [R1+0x28] ;  /* 0x0000280001067983 */ /* 0x000ea20000300800 */
[----:B-1----:R-:W-:-:S02]  /*10e50*/  IMAD.MOV.U32 R15, RZ, RZ, R26 ;  /* 0x000000ffff0f7224 */ /* 0x002fc400078e001a */
[----:B------:R-:W-:Y:S01]  /*10e60*/  IMAD.MOV.U32 R14, RZ, RZ, R27 ;  /* 0x000000ffff0e7224 */ /* 0x000fe200078e001b */
[----:B------:R-:W2:Y:S04]  /*10e70*/  LDL.LU R7, [R1+0x2c] ;  /* 0x00002c0001077983 */ /* 0x000ea80000300800 */
[----:B------:R-:W2:Y:S04]  /*10e80*/  LDL.LU R20, [R1+0x100] ;  /* 0x0001000001147983 */ /* 0x000ea80000300800 */
[----:B------:R-:W2:Y:S04]  /*10e90*/  LDL.LU R21, [R1+0x104] ;  /* 0x0001040001157983 */ /* 0x000ea80000300800 */
[----:B------:R-:W2:Y:S04]  /*10ea0*/  LDL.LU R22, [R1+0x108] ;  /* 0x0001080001167983 */ /* 0x000ea80000300800 */
[----:B------:R-:W2:Y:S04]  /*10eb0*/  LDL.LU R23, [R1+0x10c] ;  /* 0x00010c0001177983 */ /* 0x000ea80000300800 */
[----:B------:R0:W-:Y:S01]  /*10ec0*/  STL.64 [R1+0xa40], R14 ;  /* 0x000a400e01007387 */ /* 0x0001e20000100a00 */
[----:B------:R-:W-:-:S02]  /*10ed0*/  IMAD.MOV.U32 R19, RZ, RZ, R24 ;  /* 0x000000ffff137224 */ /* 0x000fc400078e0018 */
[----:B------:R-:W-:Y:S01]  /*10ee0*/  IMAD.MOV.U32 R18, RZ, RZ, R25 ;  /* 0x000000ffff127224 */ /* 0x000fe200078e0019 */
[----:B------:R-:W-:Y:S04]  /*10ef0*/  STL.64 [R1+0xa38], R12 ;  /* 0x000a380c01007387 */ /* 0x000fe80000100a00 */
[----:B------:R-:W1:Y:S01]  /*10f00*/  LDSM.16.MT88.4 R24, [R28+0x18200] ;  /* 0x018200001c18783b */ /* 0x000e620000004200 */
[----:B0-----:R-:W-:Y:S02]  /*10f10*/  IMAD.MOV.U32 R14, RZ, RZ, R5 ;  /* 0x000000ffff0e7224 */ /* 0x001fe400078e0005 */
[----:B------:R-:W-:-:S05]  /*10f20*/  IMAD.MOV.U32 R15, RZ, RZ, R4 ;  /* 0x000000ffff0f7224 */ /* 0x000fca00078e0004 */
[----:B------:R0:W-:Y:S04]  /*10f30*/  STL.64 [R1+0xa58], R14 ;  /* 0x000a580e01007387 */ /* 0x0001e80000100a00 */
[----:B0-----:R-:W3:Y:S04]  /*10f40*/  LDL.LU R14, [R1+0x48] ;  /* 0x00004800010e7983 */ /* 0x001ee80000300800 */
[----:B------:R0:W-:Y:S04]  /*10f50*/  STL.64 [R1+0xa30], R18 ;  /* 0x000a301201007387 */ /* 0x0001e80000100a00 */
[----:B------:R-:W4:Y:S04]  /*10f60*/  LDL.LU R16, [R1+0xf0] ;  /* 0x0000f00001107983 */ /* 0x000f280000300800 */
[----:B------:R-:W4:Y:S04]  /*10f70*/  LDL.LU R17, [R1+0xf4] ;  /* 0x0000f40001117983 */ /* 0x000f280000300800 */
[----:B0-----:R-:W2:Y:S04]  /*10f80*/  LDL.LU R18, [R1+0xf8] ;  /* 0x0000f80001127983 */ /* 0x001ea80000300800 */
[----:B------:R-:W2:Y:S04]  /*10f90*/  LDL.LU R19, [R1+0xfc] ;  /* 0x0000fc0001137983 */ /* 0x000ea80000300800 */
[----:B--2---:R-:W-:Y:S04]  /*10fa0*/  STL.64 [R1+0xa50], R18 ;  /* 0x000a501201007387 */ /* 0x004fe80000100a00 */
[----:B----4-:R0:W-:Y:S04]  /*10fb0*/  STL.64 [R1+0xa48], R16 ;  /* 0x000a481001007387 */ /* 0x0101e80000100a00 */
[----:B0-----:R-:W2:Y:S04]  /*10fc0*/  LDL.LU R16, [R1+0x110] ;  /* 0x0001100001107983 */ /* 0x001ea80000300800 */
[----:B------:R-:W2:Y:S04]  /*10fd0*/  LDL.LU R17, [R1+0x114] ;  /* 0x0001140001117983 */ /* 0x000ea80000300800 */
[----:B------:R-:W4:Y:S04]  /*10fe0*/  LDL.LU R18, [R1+0x118] ;  /* 0x0001180001127983 */ /* 0x000f280000300800 */
[----:B------:R-:W4:Y:S01]  /*10ff0*/  LDL.LU R19, [R1+0x11c] ;  /* 0x00011c0001137983 */ /* 0x000f220000300800 */
[----:B-1----:R-:W-:-:S02]  /*11000*/  IMAD.MOV.U32 R11, RZ, RZ, R26 ;  /* 0x000000ffff0b7224 */ /* 0x002fc400078e001a */
[----:B------:R-:W-:Y:S01]  /*11010*/  IMAD.MOV.U32 R10, RZ, RZ, R25 ;  /* 0x000000ffff0a7224 */ /* 0x000fe200078e0019 */
[----:B----4-:R-:W-:Y:S04]  /*11020*/  STL.64 [R1+0xa68], R18 ;  /* 0x000a681201007387 */ /* 0x010fe80000100a00 */
[----:B--2---:R0:W-:Y:S04]  /*11030*/  STL.64 [R1+0xa60], R16 ;  /* 0x000a601001007387 */ /* 0x0041e80000100a00 */
[----:B0-----:R-:W3:Y:S04]  /*11040*/  LDL.LU R16, [R1+0x120] ;  /* 0x0001200001107983 */ /* 0x001ee80000300800 */
[----:B------:R-:W3:Y:S04]  /*11050*/  LDL.LU R17, [R1+0x124] ;  /* 0x0001240001117983 */ /* 0x000ee80000300800 */
[----:B------:R-:W3:Y:S04]  /*11060*/  LDL.LU R18, [R1+0x128] ;  /* 0x0001280001127983 */ /* 0x000ee80000300800 */
[----:B------:R-:W3:Y:S04]  /*11070*/  LDL.LU R19, [R1+0x12c] ;  /* 0x00012c0001137983 */ /* 0x000ee80000300800 */
[----:B------:R-:W-:Y:S04]  /*11080*/  STL [R1+0x10], R24 ;  /* 0x0000101801007387 */ /* 0x000fe80000100800 */
[----:B------:R0:W-:Y:S04]  /*11090*/  STL [R1+0x1c], R27 ;  /* 0x00001c1b01007387 */ /* 0x0001e80000100800 */
[----:B0-----:R-:W2:Y:S04]  /*110a0*/  LDL.LU.64 R26, [R1+0xa80] ;  /* 0x000a8000011a7983 */ /* 0x001ea80000300a00 */
[----:B------:R-:W2:Y:S04]  /*110b0*/  LDL.LU.64 R24, [R1+0xa78] ;  /* 0x000a780001187983 */ /* 0x000ea80000300a00 */
[----:B------:R-:W-:Y:S04]  /*110c0*/  STL.64 [R1+0xa18], R10 ;  /* 0x000a180a01007387 */ /* 0x000fe80000100a00 */
[----:B------:R0:W-:Y:S04]  /*110d0*/  STL.64 [R1+0xa10], R8 ;  /* 0x000a100801007387 */ /* 0x0001e80000100a00 */
[----:B0-----:R-:W4:Y:S04]  /*110e0*/  LDL.LU R8, [R1+0x1b0] ;  /* 0x0001b00001087983 */ /* 0x001f280000300800 */
[----:B------:R-:W4:Y:S04]  /*110f0*/  LDL.LU R9, [R1+0x1b4] ;  /* 0x0001b40001097983 */ /* 0x000f280000300800 */
[----:B------:R-:W4:Y:S04]  /*11100*/  LDL.LU R10, [R1+0x1b8] ;  /* 0x0001b800010a7983 */ /* 0x000f280000300800 */
[----:B------:R-:W4:Y:S01]  /*11110*/  LDL.LU R11, [R1+0x1bc] ;  /* 0x0001bc00010b7983 */ /* 0x000f220000300800 */
[----:B------:R-:W-:Y:S01]  /*11120*/  IMAD.MOV.U32 R15, RZ, RZ, R29 ;  /* 0x000000ffff0f7224 */ /* 0x000fe200078e001d */
[----:B--2---:R-:W-:Y:S02]  /*11130*/  HMMA.16816.F32.BF16 R4, R24, R6, R20 ;  /* 0x000000061804723c */ /* 0x004fe40000041814 */
[----:B------:R-:W4:-:S15]  /*11140*/  LDL.LU.64 R20, [R1+0xa70] ;  /* 0x000a700001147983 */ /* 0x000f1e0000300a00 */
[----:B------:R-:W-:Y:S02]  /*11150*/  NOP ;  /* 0x0000000000007918 */ /* 0x000fe40000000000 */
[----:B------:R-:W-:Y:S01]  /*11160*/  IMAD.MOV.U32 R22, RZ, RZ, R6 ;  /* 0x000000ffff167224 */ /* 0x000fe200078e0006 */
[----:B------:R-:W-:Y:S01]  /*11170*/  STL.64 [R1+0x150], R4 ;  /* 0x0001500401007387 */ /* 0x000fe20000100a00 */
[----:B------:R-:W-:-:S03]  /*11180*/  IMAD.MOV.U32 R23, RZ, RZ, R7 ;  /* 0x000000ffff177224 */ /* 0x000fc600078e0007 */
[----:B------:R-:W0:Y:S01]  /*11190*/  LDSM.16.MT88.4 R4, [R28+0x18300] ;  /* 0x018300001c04783b */ /* 0x000e220000004200 */
[----:B---3--:R-:W-:Y:S03]  /*111a0*/  HMMA.16816.F32.BF16 R12, R24, R14, R16 ;  /* 0x0000000e180c723c */ /* 0x008fe60000041810 */
[----:B------:R-:W-:Y:S04]  /*111b0*/  STL [R1+0x9ac], R23 ;  /* 0x0009ac1701007387 */ /* 0x000fe80000100800 */
[----:B------:R-:W-:Y:S04]  /*111c0*/  STL [R1+0x9a8], R22 ;  /* 0x0009a81601007387 */ /* 0x000fe80000100800 */
[----:B0-----:R-:W-:Y:S04]  /*111d0*/  STL.64 [R1+0x958], R6 ;  /* 0x0009580601007387 */ /* 0x001fe80000100a00 */
[----:B------:R-:W-:Y:S04]  /*111e0*/  STL.64 [R1+0x950], R4 ;  /* 0x0009500401007387 */ /* 0x000fe80000100a00 */
[----:B------:R-:W2:Y:S04]  /*111f0*/  LDL.LU.64 R18, [R1+0xa68] ;  /* 0x000a680001127983 */ /* 0x000ea80000300a00 */
[----:B------:R-:W2:Y:S04]  /*11200*/  LDL.LU.64 R16, [R1+0xa60] ;  /* 0x000a600001107983 */ /* 0x000ea80000300a00 */
[----:B------:R-:W-:Y:S04]  /*11210*/  STL.64 [R1+0x140], R12 ;  /* 0x0001400c01007387 */ /* 0x000fe80000100a00 */
[----:B------:R-:W-:Y:S04]  /*11220*/  STL.64 [R1+0x148], R14 ;  /* 0x0001480e01007387 */ /* 0x000fe80000100a00 */
[----:B------:R-:W0:Y:S04]  /*11230*/  LDSM.16.MT88.4 R12, [R28+0x1c000] ;  /* 0x01c000001c0c783b */ /* 0x000e280000004200 */
[----:B0-----:R-:W-:Y:S04]  /*11240*/  STL.64 [R1+0x40], R12 ;  /* 0x0000400c01007387 */ /* 0x001fe80000100a00 */
[----:B------:R0:W-:Y:S04]  /*11250*/  STL.64 [R1+0x48], R14 ;  /* 0x0000480e01007387 */ /* 0x0001e80000100a00 */
[----:B0-----:R-:W2:Y:S01]  /*11260*/  LDL.LU.64 R14, [R1+0xa58] ;  /* 0x000a5800010e7983 */ /* 0x001ea20000300a00 */
[----:B------:R-:W-:-:S02]  /*11270*/  IMAD.MOV.U32 R6, RZ, RZ, R3 ;  /* 0x000000ffff067224 */ /* 0x000fc400078e0003 */
[----:B------:R-:W-:Y:S01]  /*11280*/  IMAD.MOV.U32 R7, RZ, RZ, R2 ;  /* 0x000000ffff077224 */ /* 0x000fe200078e0002 */
[----:B--2---:R-:W-:Y:S01]  /*11290*/  HMMA.16816.F32.BF16 R12, R24, R14, R16 ;  /* 0x0000000e180c723c */ /* 0x004fe20000041810 */
[----:B------:R-:W2:Y:S04]  /*112a0*/  LDL.LU.64 R18, [R1+0xa50] ;  /* 0x000a500001127983 */ /* 0x000ea80000300a00 */
[----:B------:R-:W2:-:S14]  /*112b0*/  LDL.LU.64 R16, [R1+0xa48] ;  /* 0x000a480001107983 */ /* 0x000e9c0000300a00 */
[----:B------:R-:W-:Y:S01]  /*112c0*/  IMAD.MOV.U32 R23, RZ, RZ, R14 ;  /* 0x000000ffff177224 */ /* 0x000fe200078e000e */
[----:B------:R-:W-:Y:S01]  /*112d0*/  STL.64 [R1+0x130], R12 ;  /* 0x0001300c01007387 */ /* 0x000fe20000100a00 */
[----:B------:R-:W-:-:S03]  /*112e0*/  IMAD.MOV.U32 R22, RZ, RZ, R15 ;  /* 0x000000ffff167224 */ /* 0x000fc600078e000f */
[----:B------:R-:W0:Y:S04]  /*112f0*/  LDSM.16.MT88.4 R12, [R28+0x1c100] ;  /* 0x01c100001c0c783b */ /* 0x000e280000004200 */
[----:B------:R-:W-:Y:S04]  /*11300*/  STL [R1+0x9b4], R23 ;  /* 0x0009b41701007387 */ /* 0x000fe80000100800 */
[----:B------:R-:W-:Y:S04]  /*11310*/  STL [R1+0x9b0], R22 ;  /* 0x0009b01601007387 */ /* 0x000fe80000100800 */
[----:B0-----:R-:W-:Y:S04]  /*11320*/  STL.64 [R1+0x20], R12 ;  /* 0x0000200c01007387 */ /* 0x001fe80000100a00 */
[----:B------:R-:W-:Y:S04]  /*11330*/  STL.64 [R1+0x28], R14 ;  /* 0x0000280e01007387 */ /* 0x000fe80000100a00 */
[----:B------:R-:W0:Y:S02]  /*11340*/  LDSM.16.MT88.4 R12, [R28+0x1c200] ;  /* 0x01c200001c0c783b */ /* 0x000e240000004200 */
[----:B0-----:R-:W-:-:S02]  /*11350*/  IMAD.MOV.U32 R2, RZ, RZ, R14 ;  /* 0x000000ffff027224 */ /* 0x001fc400078e000e */
[----:B------:R0:W-:Y:S01]  /*11360*/  STL [R1], R12 ;  /* 0x0000000c01007387 */ /* 0x0001e20000100800 */
[----:B------:R-:W-:Y:S02]  /*11370*/  IMAD.MOV.U32 R0, RZ, RZ, R15 ;  /* 0x000000ffff007224 */ /* 0x000fe400078e000f */
[----:B------:R-:W-:Y:S01]  /*11380*/  IMAD.MOV.U32 R3, RZ, RZ, R13 ;  /* 0x000000ffff037224 */ /* 0x000fe200078e000d */
[----:B------:R-:W3:Y:S04]  /*11390*/  LDL.LU.64 R14, [R1+0xa40] ;  /* 0x000a4000010e7983 */ /* 0x000ee80000300a00 */
[----:B0-----:R-:W3:Y:S01]  /*113a0*/  LDL.LU.64 R12, [R1+0xa38] ;  /* 0x000a3800010c7983 */ /* 0x001ee20000300a00 */
[----:B--2---:R-:W-:Y:S03]  /*113b0*/  HMMA.16816.F32.BF16 R4, R24, R6, R16 ;  /* 0x000000061804723c */ /* 0x004fe60000041810 */
[----:B------:R-:W0:Y:S04]  /*113c0*/  LDSM.16.MT88.4 R24, [R28+0x1c300] ;  /* 0x01c300001c18783b */ /* 0x000e280000004200 */
[----:B------:R-:W2:-:S12]  /*113d0*/  LDL.LU.64 R18, [R1+0xa30] ;  /* 0x000a300001127983 */ /* 0x000e980000300a00 */
[----:B------:R1:W-:Y:S04]  /*113e0*/  STL [R1+0xf0], R4 ;  /* 0x0000f00401007387 */ /* 0x0003e80000100800 */
[----:B------:R4:W-:Y:S01]  /*113f0*/  STL [R1+0xfc], R7 ;  /* 0x0000fc0701007387 */ /* 0x0009e20000100800 */
[----:B------:R-:W-:Y:S02]  /*11400*/  IMAD.MOV.U32 R23, RZ, RZ, R5 ;  /* 0x000000ffff177224 */ /* 0x000fe400078e0005 */
[----:B------:R-:W-:Y:S01]  /*11410*/  IMAD.MOV.U32 R22, RZ, RZ, R6 ;  /* 0x000000ffff167224 */ /* 0x000fe200078e0006 */
[----:B-1----:R-:W2:Y:S04]  /*11420*/  LDL.LU R4, [R1+0x1a0] ;  /* 0x0001a00001047983 */ /* 0x002ea80000300800 */
[----:B------:R-:W2:Y:S04]  /*11430*/  LDL.LU R5, [R1+0x1a4] ;  /* 0x0001a40001057983 */ /* 0x000ea80000300800 */
[----:B------:R-:W2:Y:S04]  /*11440*/  LDL.LU R6, [R1+0x1a8] ;  /* 0x0001a80001067983 */ /* 0x000ea80000300800 */
[----:B----4-:R-:W4:Y:S04]  /*11450*/  LDL.LU R7, [R1+0x1ac] ;  /* 0x0001ac0001077983 */ /* 0x010f280000300800 */
[----:B0-----:R-:W-:Y:S04]  /*11460*/  STL.64 [R1+0x7d0], R26 ;  /* 0x0007d01a01007387 */ /* 0x001fe80000100a00 */
[----:B------:R0:W-:Y:S04]  /*11470*/  STL.64 [R1+0x7c8], R24 ;  /* 0x0007c81801007387 */ /* 0x0001e80000100a00 */
[----:B0-----:R-:W2:Y:S04]  /*11480*/  LDL.LU.64 R24, [R1+0x50] ;  /* 0x0000500001187983 */ /* 0x001ea80000300a00 */
[----:B------:R-:W2:Y:S02]  /*11490*/  LDL.LU.64 R26, [R1+0x58] ;  /* 0x00005800011a7983 */ /* 0x000ea40000300a00 */
[----:B--2---:R-:W-:Y:S01]  /*114a0*/  HMMA.16816.F32.BF16 R8, R24, R20, R8 ;  /* 0x000000141808723c */ /* 0x004fe20000041808 */
[----:B------:R-:W-:-:S02]  /*114b0*/  IMAD.MOV.U32 R28, RZ, RZ, R27 ;  /* 0x000000ffff1c7224 */ /* 0x000fc400078e001b */
[----:B------:R-:W-:Y:S02]  /*114c0*/  IMAD.MOV.U32 R29, RZ, RZ, R26 ;  /* 0x000000ffff1d7224 */ /* 0x000fe400078e001a */
[----:B------:R-:W-:Y:S02]  /*114d0*/  IMAD.MOV.U32 R17, RZ, RZ, R25 ;  /* 0x000000ffff117224 */ /* 0x000fe400078e0019 */
[----:B------:R-:W-:-:S12]  /*114e0*/  IMAD.MOV.U32 R16, RZ, RZ, R24 ;  /* 0x000000ffff107224 */ /* 0x000fd800078e0018 */
[----:B------:R-:W-:Y:S02]  /*114f0*/  IMAD.MOV.U32 R27, RZ, RZ, R8 ;  /* 0x000000ffff1b7224 */ /* 0x000fe400078e0008 */
[----:B------:R-:W-:Y:S01]  /*11500*/  IMAD.MOV.U32 R26, RZ, RZ, R9 ;  /* 0x000000ffff1a7224 */ /* 0x000fe200078e0009 */
[----:B------:R-:W2:Y:S01]  /*11510*/  LDL.LU R8, [R1+0x190] ;  /* 0x0001900001087983 */ /* 0x000ea20000300800 */
[----:B------:R-:W-:-:S03]  /*11520*/  IMAD.MOV.U32 R25, RZ, RZ, R10 ;  /* 0x000000ffff197224 */ /* 0x000fc600078e000a */
[----:B------:R-:W2:Y:S01]  /*11530*/  LDL.LU R9, [R1+0x194] ;  /* 0x0001940001097983 */ /* 0x000ea20000300800 */
[----:B------:R-:W-:-:S03]  /*11540*/  IMAD.MOV.U32 R24, RZ, RZ, R11 ;  /* 0x000000ffff187224 */ /* 0x000fc600078e000b */
[----:B------:R-:W2:Y:S04]  /*11550*/  LDL.LU R10, [R1+0x198] ;  /* 0x00019800010a7983 */ /* 0x000ea80000300800 */
[----:B------:R-:W2:Y:S04]  /*11560*/  LDL.LU R11, [R1+0x19c] ;  /* 0x00019c00010b7983 */ /* 0x000ea80000300800 */
[----:B------:R-:W-:Y:S04]  /*11570*/  STL.64 [R1+0x9f8], R22 ;  /* 0x0009f81601007387 */ /* 0x000fe80000100a00 */
[----:B------:R0:W-:Y:S02]  /*11580*/  STL.64 [R1+0x9f0], R20 ;  /* 0x0009f01401007387 */ /* 0x0001e40000100a00 */
[----:B0-----:R-:W-:-:S02]  /*11590*/  IMAD.MOV.U32 R20, RZ, RZ, R16 ;  /* 0x000000ffff147224 */ /* 0x001fc400078e0010 */
[----:B------:R-:W-:Y:S01]  /*115a0*/  IMAD.MOV.U32 R21, RZ, RZ, R17 ;  /* 0x000000ffff157224 */ /* 0x000fe200078e0011 */
[----:B------:R-:W4:Y:S04]  /*115b0*/  LDL.LU R16, [R1+0xa2c] ;  /* 0x000a2c0001107983 */ /* 0x000f280000300800 */
[----:B------:R-:W4:Y:S01]  /*115c0*/  LDL.LU R17, [R1+0xa28] ;  /* 0x000a280001117983 */ /* 0x000f220000300800 */
[----:B------:R-:W-:Y:S02]  /*115d0*/  IMAD.MOV.U32 R22, RZ, RZ, R29 ;  /* 0x000000ffff167224 */ /* 0x000fe400078e001d */
[----:B------:R-:W-:Y:S01]  /*115e0*/  IMAD.MOV.U32 R23, RZ, RZ, R28 ;  /* 0x000000ffff177224 */ /* 0x000fe200078e001c */
[----:B------:R-:W2:Y:S04]  /*115f0*/  LDL.LU R29, [R1+0xa24] ;  /* 0x000a2400011d7983 */ /* 0x000ea80000300800 */
[----:B------:R3:W-:Y:S04]  /*11600*/  STL.64 [R1+0x918], R26 ;  /* 0x0009181a01007387 */ /* 0x0007e80000100a00 */
[----:B------:R0:W-:Y:S01]  /*11610*/  STL.64 [R1+0x910], R24 ;  /* 0x0009101801007387 */ /* 0x0001e20000100a00 */
[----:B---3--:R-:W-:-:S02]  /*11620*/  IMAD.MOV.U32 R26, RZ, RZ, R15 ;  /* 0x000000ffff1a7224 */ /* 0x008fc400078e000f */
[----:B------:R-:W-:Y:S02]  /*11630*/  IMAD.MOV.U32 R27, RZ, RZ, R14 ;  /* 0x000000ffff1b7224 */ /* 0x000fe400078e000e */
[----:B0-----:R-:W-:Y:S02]  /*11640*/  IMAD.MOV.U32 R24, RZ, RZ, R19 ;  /* 0x000000ffff187224 */ /* 0x001fe400078e0013 */
[----:B------:R-:W-:Y:S01]  /*11650*/  IMAD.MOV.U32 R25, RZ, RZ, R18 ;  /* 0x000000ffff197224 */ /* 0x000fe200078e0012 */
[----:B------:R-:W-:Y:S04]  /*11660*/  STL.64 [R1+0xa08], R26 ;  /* 0x000a081a01007387 */ /* 0x000fe80000100a00 */
[----:B------:R0:W-:Y:S04]  /*11670*/  STL.64 [R1+0xa00], R24 ;  /* 0x000a001801007387 */ /* 0x0001e80000100a00 */
[----:B0-----:R-:W3:Y:S04]  /*11680*/  LDL.LU R24, [R1+0xe0] ;  /* 0x0000e00001187983 */ /* 0x001ee80000300800 */
[----:B------:R-:W3:Y:S04]  /*11690*/  LDL.LU R25, [R1+0xe4] ;  /* 0x0000e40001197983 */ /* 0x000ee80000300800 */
[----:B------:R-:W3:Y:S04]  /*116a0*/  LDL.LU R26, [R1+0xe8] ;  /* 0x0000e800011a7983 */ /* 0x000ee80000300800 */
[----:B------:R-:W3:Y:S01]  /*116b0*/  LDL.LU R27, [R1+0xec] ;  /* 0x0000ec00011b7983 */ /* 0x000ee20000300800 */
[----:B----4-:R-:W-:-:S15]  /*116c0*/  HMMA.16816.F32.BF16 R4, R20, R16, R4 ;  /* 0x000000101404723c */ /* 0x010fde0000041804 */
[----:B------:R-:W-:-:S04]  /*116d0*/  NOP ;  /* 0x0000000000007918 */ /* 0x000fc80000000000 */
[----:B------:R0:W-:Y:S04]  /*116e0*/  STL.64 [R1+0x110], R4 ;  /* 0x0001100401007387 */ /* 0x0001e80000100a00 */
[----:B------:R1:W-:Y:S04]  /*116f0*/  STL.64 [R1+0x118], R6 ;  /* 0x0001180601007387 */ /* 0x0003e80000100a00 */
[----:B0-----:R-:W4:Y:S04]  /*11700*/  LDL.LU R4, [R1+0xb0] ;  /* 0x0000b00001047983 */ /* 0x001f280000300800 */
[----:B------:R-:W4:Y:S04]  /*11710*/  LDL.LU R5, [R1+0xb4] ;  /* 0x0000b40001057983 */ /* 0x000f280000300800 */
[----:B-1----:R-:W3:Y:S01]  /*11720*/  LDL.LU R6, [R1+0xb8] ;  /* 0x0000b80001067983 */ /* 0x002ee20000300800 */
[----:B--2---:R-:W-:-:S03]  /*11730*/  IMAD.MOV.U32 R7, RZ, RZ, R29 ;  /* 0x000000ffff077224 */ /* 0x004fc600078e001d */
[----:B------:R-:W2:Y:S01]  /*11740*/  LDL.LU R29, [R1+0xa20] ;  /* 0x000a2000011d7983 */ /* 0x000ea20000300800 */
[C---:B------:R-:W-:Y:S03]  /*11750*/  HMMA.16816.F32.BF16 R8, R20.reuse, R12, R8 ;  /* 0x0000000c1408723c */ /* 0x040fe60000041808 */
[----:B---3--:R-:W-:Y:S04]  /*11760*/  STL.64 [R1+0x9d8], R6 ;  /* 0x0009d80601007387 */ /* 0x008fe80000100a00 */
[----:B----4-:R0:W-:Y:S04]  /*11770*/  STL.64 [R1+0x9d0], R4 ;  /* 0x0009d00401007387 */ /* 0x0101e80000100a00 */
[----:B0-----:R-:W3:Y:S04]  /*11780*/  LDL.LU R4, [R1+0xc0] ;  /* 0x0000c00001047983 */ /* 0x001ee80000300800 */
[----:B------:R-:W3:Y:S04]  /*11790*/  LDL.LU R5, [R1+0xc4] ;  /* 0x0000c40001057983 */ /* 0x000ee80000300800 */
[----:B------:R-:W4:Y:S04]  /*117a0*/  LDL.LU R6, [R1+0xc8] ;  /* 0x0000c80001067983 */ /* 0x000f280000300800 */
[----:B------:R-:W4:Y:S04]  /*117b0*/  LDL.LU R7, [R1+0xcc] ;  /* 0x0000cc0001077983 */ /* 0x000f280000300800 */
[----:B----4-:R-:W-:Y:S04]  /*117c0*/  STL.64 [R1+0x9e8], R6 ;  /* 0x0009e80601007387 */ /* 0x010fe80000100a00 */
[----:B---3--:R0:W-:Y:S04]  /*117d0*/  STL.64 [R1+0x9e0], R4 ;  /* 0x0009e00401007387 */ /* 0x0081e80000100a00 */
[----:B0-----:R-:W3:Y:S04]  /*117e0*/  LDL.LU R4, [R1+0xd0] ;  /* 0x0000d00001047983 */ /* 0x001ee80000300800 */
[----:B------:R-:W3:Y:S04]  /*117f0*/  LDL.LU R5, [R1+0xd4] ;  /* 0x0000d40001057983 */ /* 0x000ee80000300800 */
[----:B------:R-:W3:Y:S04]  /*11800*/  LDL.LU R6, [R1+0xd8] ;  /* 0x0000d80001067983 */ /* 0x000ee80000300800 */
[----:B------:R-:W-:Y:S04]  /*11810*/  STL.64 [R1+0x100], R8 ;  /* 0x0001000801007387 */ /* 0x000fe80000100a00 */
[----:B------:R0:W-:Y:S04]  /*11820*/  STL.64 [R1+0x108], R10 ;  /* 0x0001080a01007387 */ /* 0x0001e80000100a00 */
[----:B0-----:R-:W4:Y:S04]  /*11830*/  LDL.LU.64 R10, [R1+0xa18] ;  /* 0x000a1800010a7983 */ /* 0x001f280000300a00 */
[----:B------:R-:W3:Y:S01]  /*11840*/  LDL.LU.64 R8, [R1+0xa10] ;  /* 0x000a100001087983 */ /* 0x000ee20000300a00 */
[----:B--2---:R-:W-:Y:S01]  /*11850*/  IMAD.MOV.U32 R7, RZ, RZ, R29 ;  /* 0x000000ffff077224 */ /* 0x004fe200078e001d */
[----:B---3--:R-:W-:Y:S02]  /*11860*/  HMMA.16816.F32.BF16 R20, R20, R8, R24 ;  /* 0x000000081414723c */ /* 0x008fe40000041818 */
[----:B------:R-:W2:Y:S04]  /*11870*/  LDL.LU.64 R26, [R1+0xa08] ;  /* 0x000a0800011a7983 */ /* 0x000ea80000300a00 */
[----:B------:R-:W2:-:S13]  /*11880*/  LDL.LU.64 R24, [R1+0xa00] ;  /* 0x000a000001187983 */ /* 0x000e9a0000300a00 */
[----:B------:R-:W-:Y:S02]  /*11890*/  IMAD.MOV.U32 R29, RZ, RZ, R22 ;  /* 0x000000ffff1d7224 */ /* 0x000fe400078e0016 */
[----:B------:R-:W-:Y:S02]  /*118a0*/  IMAD.MOV.U32 R28, RZ, RZ, R23 ;  /* 0x000000ffff1c7224 */ /* 0x000fe400078e0017 */
[----:B------:R-:W-:Y:S02]  /*118b0*/  IMAD.MOV.U32 R14, RZ, RZ, R20 ;  /* 0x000000ffff0e7224 */ /* 0x000fe400078e0014 */
[----:B------:R-:W-:Y:S01]  /*118c0*/  IMAD.MOV.U32 R15, RZ, RZ, R21 ;  /* 0x000000ffff0f7224 */ /* 0x000fe200078e0015 */
[----:B------:R-:W3:Y:S04]  /*118d0*/  LDL.LU.64 R22, [R1+0x9f8] ;  /* 0x0009f80001167983 */ /* 0x000ee80000300a00 */
[----:B------:R-:W2:Y:S04]  /*118e0*/  LDL.LU.64 R20, [R1+0x9f0] ;  /* 0x0009f00001147983 */ /* 0x000ea80000300a00 */
[----:B------:R-:W-:Y:S04]  /*118f0*/  STL [R1+0x8bc], R28 ;  /* 0x0008bc1c01007387 */ /* 0x000fe80000100800 */
[----:B------:R-:W-:Y:S04]  /*11900*/  STL [R1+0x8b8], R29 ;  /* 0x0008b81d01007387 */ /* 0x000fe80000100800 */
[----:B------:R-:W-:Y:S04]  /*11910*/  STL [R1+0x8b4], R15 ;  /* 0x0008b40f01007387 */ /* 0x000fe80000100800 */
[----:B------:R-:W-:Y:S01]  /*11920*/  STL [R1+0x8b0], R14 ;  /* 0x0008b00e01007387 */ /* 0x000fe20000100800 */
[----:B--2---:R-:W-:-:S15]  /*11930*/  HMMA.16816.F32.BF16 R4, R24, R20, R4 ;  /* 0x000000141804723c */ /* 0x004fde0000041804 */
[----:B------:R-:W-:-:S04]  /*11940*/  NOP ;  /* 0x0000000000007918 */ /* 0x000fc80000000000 */
[----:B------:R-:W-:Y:S01]  /*11950*/  IMAD.MOV.U32 R18, RZ, RZ, R6 ;  /* 0x000000ffff127224 */ /* 0x000fe200078e0006 */
[----:B------:R0:W-:Y:S01]  /*11960*/  STL.64 [R1+0xd0], R4 ;  /* 0x0000d00401007387 */ /* 0x0001e20000100a00 */
[----:B------:R-:W-:-:S03]  /*11970*/  IMAD.MOV.U32 R19, RZ, RZ, R7 ;  /* 0x000000ffff137224 */ /* 0x000fc600078e0007 */
[----:B------:R-:W2:Y:S04]  /*11980*/  LDL.LU.64 R6, [R1+0x9e8] ;  /* 0x0009e80001067983 */ /* 0x000ea80000300a00 */
[----:B0-----:R-:W2:Y:S04]  /*11990*/  LDL.LU.64 R4, [R1+0x9e0] ;  /* 0x0009e00001047983 */ /* 0x001ea80000300a00 */
[----:B---3--:R-:W-:Y:S04]  /*119a0*/  STL.64 [R1+0x9c0], R22 ;  /* 0x0009c01601007387 */ /* 0x008fe80000100a00 */
[----:B------:R0:W-:Y:S04]  /*119b0*/  STL.64 [R1+0x9b8], R20 ;  /* 0x0009b81401007387 */ /* 0x0001e80000100a00 */
[----:B0-----:R-:W3:Y:S04]  /*119c0*/  LDL.LU R20, [R1+0x180] ;  /* 0x0001800001147983 */ /* 0x001ee80000300800 */
[----:B------:R-:W3:Y:S04]  /*119d0*/  LDL.LU R21, [R1+0x184] ;  /* 0x0001840001157983 */ /* 0x000ee80000300800 */
[----:B------:R-:W3:Y:S04]  /*119e0*/  LDL.LU R22, [R1+0x188] ;  /* 0x0001880001167983 */ /* 0x000ee80000300800 */
[----:B------:R-:W3:Y:S04]  /*119f0*/  LDL.LU R23, [R1+0x18c] ;  /* 0x00018c0001177983 */ /* 0x000ee80000300800 */
[----:B------:R-:W-:Y:S04]  /*11a00*/  STL [R1+0x8c4], R19 ;  /* 0x0008c41301007387 */ /* 0x000fe80000100800 */
[----:B------:R0:W-:Y:S01]  /*11a10*/  STL [R1+0x8c0], R18 ;  /* 0x0008c01201007387 */ /* 0x0001e20000100800 */
        /* <DEDUP_REMOVED lines=11> */
[----:B------:R-:W-:Y:S01]  /*11ad0*/  STL [R1+0x8c8], R28 ;  /* 0x0008c81c01007387 */ /* 0x000fe20000100800 */
[C---:B--2---:R-:W-:Y:S08]  /*11ae0*/  HMMA.16816.F32.BF16 R4, R24.reuse, R12, R4 ;  /* 0x0000000c1804723c */ /* 0x044ff00000041804 */
[----:B---3--:R-:W-:Y:S11]  /*11af0*/  HMMA.16816.F32.BF16 R24, R24, R8, R20 ;  /* 0x000000081818723c */ /* 0x008ff60000041814 */
[----:B------:R1:W-:Y:S01]  /*11b00*/  STL.64 [R1+0xb0], R4 ;  /* 0x0000b00401007387 */ /* 0x0003e20000100a00 */
[----:B0-----:R-:W-:-:S02]  /*11b10*/  IMAD.MOV.U32 R18, RZ, RZ, R7 ;  /* 0x000000ffff127224 */ /* 0x001fc400078e0007 */
[----:B------:R-:W-:Y:S02]  /*11b20*/  IMAD.MOV.U32 R19, RZ, RZ, R6 ;  /* 0x000000ffff137224 */ /* 0x000fe400078e0006 */
[----:B----4-:R-:W-:Y:S01]  /*11b30*/  IMAD.MOV.U32 R6, RZ, RZ, R11 ;  /* 0x000000ffff067224 */ /* 0x010fe200078e000b */
[----:B-1----:R-:W2:Y:S01]  /*11b40*/  LDL.LU R4, [R1+0x10] ;  /* 0x0000100001047983 */ /* 0x002ea20000300800 */
[----:B------:R-:W-:-:S03]  /*11b50*/  IMAD.MOV.U32 R5, RZ, RZ, R10 ;  /* 0x000000ffff057224 */ /* 0x000fc600078e000a */
[----:B------:R-:W3:Y:S04]  /*11b60*/  LDL.LU R10, [R1+0x9cc] ;  /* 0x0009cc00010a7983 */ /* 0x000ee80000300800 */
[----:B------:R-:W3:Y:S04]  /*11b70*/  LDL.LU R11, [R1+0x9c8] ;  /* 0x0009c800010b7983 */ /* 0x000ee80000300800 */
[----:B------:R-:W2:Y:S04]  /*11b80*/  LDL.LU R7, [R1+0x1c] ;  /* 0x00001c0001077983 */ /* 0x000ea80000300800 */
[----:B------:R-:W-:Y:S04]  /*11b90*/  STL [R1+0x8dc], R18 ;  /* 0x0008dc1201007387 */ /* 0x000fe80000100800 */
[----:B------:R-:W-:Y:S04]  /*11ba0*/  STL [R1+0x8d8], R19 ;  /* 0x0008d81301007387 */ /* 0x000fe80000100800 */
[----:B------:R-:W4:Y:S04]  /*11bb0*/  LDL.LU.64 R22, [R1+0x9c0] ;  /* 0x0009c00001167983 */ /* 0x000f280000300a00 */
[----:B------:R-:W2:Y:S01]  /*11bc0*/  LDL.LU.64 R20, [R1+0x9b8] ;  /* 0x0009b80001147983 */ /* 0x000ea20000300a00 */
[----:B------:R-:W-:-:S02]  /*11bd0*/  IMAD.MOV.U32 R14, RZ, RZ, R24 ;  /* 0x000000ffff0e7224 */ /* 0x000fc400078e0018 */
[----:B------:R-:W-:Y:S02]  /*11be0*/  IMAD.MOV.U32 R15, RZ, RZ, R25 ;  /* 0x000000ffff0f7224 */ /* 0x000fe400078e0019 */
[----:B------:R-:W-:Y:S02]  /*11bf0*/  IMAD.MOV.U32 R29, RZ, RZ, R26 ;  /* 0x000000ffff1d7224 */ /* 0x000fe400078e001a */
[----:B------:R-:W-:Y:S01]  /*11c00*/  IMAD.MOV.U32 R28, RZ, RZ, R27 ;  /* 0x000000ffff1c7224 */ /* 0x000fe200078e001b */
[----:B---3--:R-:W-:Y:S04]  /*11c10*/  STL.64 [R1+0x978], R10 ;  /* 0x0009780a01007387 */ /* 0x008fe80000100a00 */
[----:B------:R-:W-:Y:S04]  /*11c20*/  STL.64 [R1+0x970], R8 ;  /* 0x0009700801007387 */ /* 0x000fe80000100a00 */
[----:B------:R-:W3:Y:S01]  /*11c30*/  LDL.LU R24, [R1+0xf0] ;  /* 0x0000f00001187983 */ /* 0x000ee20000300800 */
[----:B----4-:R-:W-:-:S02]  /*11c40*/  IMAD.MOV.U32 R25, RZ, RZ, R23 ;  /* 0x000000ffff197224 */ /* 0x010fc400078e0017 */
[----:B------:R-:W-:Y:S01]  /*11c50*/  IMAD.MOV.U32 R26, RZ, RZ, R22 ;  /* 0x000000ffff1a7224 */ /* 0x000fe200078e0016 */
[----:B------:R-:W4:Y:S04]  /*11c60*/  LDL.LU R23, [R1+0x9b4] ;  /* 0x0009b40001177983 */ /* 0x000f280000300800 */
[----:B------:R-:W2:Y:S04]  /*11c70*/  LDL.LU R22, [R1+0x9b0] ;  /* 0x0009b00001167983 */ /* 0x000ea80000300800 */
[----:B------:R-:W2:Y:S04]  /*11c80*/  LDL.LU R27, [R1+0xfc] ;  /* 0x0000fc00011b7983 */ /* 0x000ea80000300800 */
[----:B--2---:R-:W-:Y:S04]  /*11c90*/  STL.64 [R1+0x928], R26 ;  /* 0x0009281a01007387 */ /* 0x004fe80000100a00 */
[----:B---3--:R0:W-:Y:S04]  /*11ca0*/  STL.64 [R1+0x920], R24 ;  /* 0x0009201801007387 */ /* 0x0081e80000100a00 */
[----:B0-----:R-:W2:Y:S04]  /*11cb0*/  LDL.LU R24, [R1+0x130] ;  /* 0x0001300001187983 */ /* 0x001ea80000300800 */
[----:B------:R-:W2:Y:S01]  /*11cc0*/  LDL.LU R25, [R1+0x134] ;  /* 0x0001340001197983 */ /* 0x000ea20000300800 */
[----:B----4-:R-:W-:-:S02]  /*11cd0*/  IMAD.MOV.U32 R26, RZ, RZ, R23 ;  /* 0x000000ffff1a7224 */ /* 0x010fc400078e0017 */
[----:B------:R-:W-:Y:S01]  /*11ce0*/  IMAD.MOV.U32 R27, RZ, RZ, R22 ;  /* 0x000000ffff1b7224 */ /* 0x000fe200078e0016 */
[----:B------:R-:W3:Y:S04]  /*11cf0*/  LDL.LU R23, [R1+0x9ac] ;  /* 0x0009ac0001177983 */ /* 0x000ee80000300800 */
[----:B------:R-:W4:Y:S04]  /*11d00*/  LDL.LU R22, [R1+0x9a8] ;  /* 0x0009a80001167983 */ /* 0x000f280000300800 */
[----:B------:R-:W-:Y:S04]  /*11d10*/  STL.64 [R1+0x938], R26 ;  /* 0x0009381a01007387 */ /* 0x000fe80000100a00 */
[----:B--2---:R0:W-:Y:S04]  /*11d20*/  STL.64 [R1+0x930], R24 ;  /* 0x0009301801007387 */ /* 0x0041e80000100a00 */
        /* <DEDUP_REMOVED lines=8> */
[----:B--2---:R-:W-:Y:S04]  /*11db0*/  STL.64 [R1+0x988], R10 ;  /* 0x0009880a01007387 */ /* 0x004fe80000100a00 */
[----:B------:R0:W-:Y:S04]  /*11dc0*/  STL.64 [R1+0x980], R8 ;  /* 0x0009800801007387 */ /* 0x0001e80000100a00 */
[----:B0-----:R-:W2:Y:S04]  /*11dd0*/  LDL.LU R8, [R1+0x80] ;  /* 0x0000800001087983 */ /* 0x001ea80000300800 */
        /* <DEDUP_REMOVED lines=9> */
[----:B------:R-:W-:Y:S04]  /*11e70*/  STL.64 [R1+0x948], R26 ;  /* 0x0009481a01007387 */ /* 0x000fe80000100a00 */
[----:B------:R0:W-:Y:S04]  /*11e80*/  STL.64 [R1+0x940], R24 ;  /* 0x0009401801007387 */ /* 0x0001e80000100a00 */
[----:B0-----:R-:W2:Y:S04]  /*11e90*/  LDL.LU R24, [R1+0x150] ;  /* 0x0001500001187983 */ /* 0x001ea80000300800 */
[----:B------:R-:W2:Y:S01]  /*11ea0*/  LDL.LU R25, [R1+0x154] ;  /* 0x0001540001197983 */ /* 0x000ea20000300800 */
[----:B----4-:R-:W-:-:S02]  /*11eb0*/  IMAD.MOV.U32 R26, RZ, RZ, R22 ;  /* 0x000000ffff1a7224 */ /* 0x010fc400078e0016 */
[----:B---3--:R-:W-:Y:S01]  /*11ec0*/  IMAD.MOV.U32 R27, RZ, RZ, R23 ;  /* 0x000000ffff1b7224 */ /* 0x008fe200078e0017 */
[----:B------:R-:W3:Y:S04]  /*11ed0*/  LDL.LU R22, [R1+0x9a4] ;  /* 0x0009a40001167983 */ /* 0x000ee80000300800 */
[----:B------:R-:W3:Y:S04]  /*11ee0*/  LDL.LU R23, [R1+0x9a0] ;  /* 0x0009a00001177983 */ /* 0x000ee80000300800 */
[----:B------:R-:W-:Y:S01]  /*11ef0*/  STL.64 [R1+0x968], R26 ;  /* 0x0009681a01007387 */ /* 0x000fe20000100a00 */
[----:B--2---:R-:W-:Y:S03]  /*11f00*/  HMMA.16816.F32.BF16 R8, R4, R20, R8 ;  /* 0x000000140408723c */ /* 0x004fe60000041808 */
[----:B------:R0:W-:-:S15]  /*11f10*/  STL.64 [R1+0x960], R24 ;  /* 0x0009601801007387 */ /* 0x0001de0000100a00 */
[----:B------:R-:W-:Y:S01]  /*11f20*/  NOP ;  /* 0x0000000000007918 */ /* 0x000fe20000000000 */
[----:B------:R-:W-:Y:S01]  /*11f30*/  IMAD.MOV.U32 R18, RZ, RZ, R10 ;  /* 0x000000ffff127224 */ /* 0x000fe200078e000a */
[----:B0-----:R-:W2:Y:S04]  /*11f40*/  LDL.LU R24, [R1+0x160] ;  /* 0x0001600001187983 */ /* 0x001ea80000300800 */
[----:B------:R-:W2:Y:S04]  /*11f50*/  LDL.LU R25, [R1+0x164] ;  /* 0x0001640001197983 */ /* 0x000ea80000300800 */
[----:B------:R-:W2:Y:S04]  /*11f60*/  LDL.LU R26, [R1+0x168] ;  /* 0x00016800011a7983 */ /* 0x000ea80000300800 */
[----:B------:R-:W2:Y:S04]  /*11f70*/  LDL.LU R27, [R1+0x16c] ;  /* 0x00016c00011b7983 */ /* 0x000ea80000300800 */
[----:B------:R-:W-:Y:S04]  /*11f80*/  STL [R1+0x8ec], R28 ;  /* 0x0008ec1c01007387 */ /* 0x000fe80000100800 */
[----:B------:R-:W-:Y:S04]  /*11f90*/  STL [R1+0x8e8], R29 ;  /* 0x0008e81d01007387 */ /* 0x000fe80000100800 */
[----:B------:R-:W-:Y:S04]  /*11fa0*/  STL [R1+0x8e4], R15 ;  /* 0x0008e40f01007387 */ /* 0x000fe80000100800 */
[----:B------:R-:W-:Y:S04]  /*11fb0*/  STL [R1+0x8e0], R14 ;  /* 0x0008e00e01007387 */ /* 0x000fe80000100800 */
[----:B------:R0:W-:Y:S01]  /*11fc0*/  STL.64 [R1+0x90], R8 ;  /* 0x0000900801007387 */ /* 0x0001e20000100a00 */
[----:B------:R-:W-:-:S03]  /*11fd0*/  IMAD.MOV.U32 R19, RZ, RZ, R11 ;  /* 0x000000ffff137224 */ /* 0x000fc600078e000b */
[----:B------:R-:W4:Y:S04]  /*11fe0*/  LDL.LU.64 R10, [R1+0x998] ;  /* 0x00099800010a7983 */ /* 0x000f280000300a00 */
[----:B0-----:R-:W4:Y:S04]  /*11ff0*/  LDL.LU.64 R8, [R1+0x990] ;  /* 0x0009900001087983 */ /* 0x001f280000300a00 */
[----:B------:R0:W-:Y:S04]  /*12000*/  STL [R1+0x8f4], R19 ;  /* 0x0008f41301007387 */ /* 0x0001e80000100800 */
[----:B------:R1:W-:Y:S01]  /*12010*/  STL [R1+0x8f0], R18 ;  /* 0x0008f01201007387 */ /* 0x0003e20000100800 */
[----:B----4-:R-:W-:-:S15]  /*12020*/  HMMA.16816.F32.BF16 R8, R4, R16, R8 ;  /* 0x000000100408723c */ /* 0x010fde0000041808 */
[----:B------:R-:W-:-:S04]  /*12030*/  NOP ;  /* 0x0000000000007918 */ /* 0x000fc80000000000 */
[----:B------:R-:W-:Y:S02]  /*12040*/  IMAD.MOV.U32 R15, RZ, RZ, R10 ;  /* 0x000000ffff0f7224 */ /* 0x000fe400078e000a */
[----:B------:R-:W-:Y:S02]  /*12050*/  IMAD.MOV.U32 R14, RZ, RZ, R11 ;  /* 0x000000ffff0e7224 */ /* 0x000fe400078e000b */
[----:B------:R-:W-:Y:S02]  /*12060*/  IMAD.MOV.U32 R28, RZ, RZ, R8 ;  /* 0x000000ffff1c7224 */ /* 0x000fe400078e0008 */
[----:B------:R-:W-:Y:S01]  /*12070*/  IMAD.MOV.U32 R29, RZ, RZ, R9 ;  /* 0x000000ffff1d7224 */ /* 0x000fe200078e0009 */
[----:B------:R-:W4:Y:S04]  /*12080*/  LDL.LU.64 R10, [R1+0x988] ;  /* 0x00098800010a7983 */ /* 0x000f280000300a00 */
[----:B------:R-:W4:Y:S04]  /*12090*/  LDL.LU.64 R8, [R1+0x980] ;  /* 0x0009800001087983 */ /* 0x000f280000300a00 */
[----:B------:R-:W-:Y:S04]  /*120a0*/  STL [R1+0x904], R14 ;  /* 0x0009040e01007387 */ /* 0x000fe80000100800 */
[----:B------:R-:W-:Y:S04]  /*120b0*/  STL [R1+0x900], R15 ;  /* 0x0009000f01007387 */ /* 0x000fe80000100800 */
[----:B------:R-:W-:Y:S04]  /*120c0*/  STL [R1+0x8fc], R29 ;  /* 0x0008fc1d01007387 */ /* 0x000fe80000100800 */
[----:B------:R-:W-:Y:S01]  /*120d0*/  STL [R1+0x8f8], R28 ;  /* 0x0008f81c01007387 */ /* 0x000fe20000100800 */
[----:B----4-:R-:W-:-:S15]  /*120e0*/  HMMA.16816.F32.BF16 R8, R4, R12, R8 ;  /* 0x0000000c0408723c */ /* 0x010fde0000041808 */
[----:B------:R-:W-:-:S04]  /*120f0*/  NOP ;  /* 0x0000000000007918 */ /* 0x000fc80000000000 */
[----:B0-----:R-:W-:Y:S01]  /*12100*/  IMAD.MOV.U32 R19, RZ, RZ, R10 ;  /* 0x000000ffff137224 */ /* 0x001fe200078e000a */
[----:B------:R0:W-:Y:S01]  /*12110*/  STL.64 [R1+0x70], R8 ;  /* 0x0000700801007387 */ /* 0x0001e20000100a00 */
[----:B-1----:R-:W-:-:S03]  /*12120*/  IMAD.MOV.U32 R18, RZ, RZ, R11 ;  /* 0x000000ffff127224 */ /* 0x002fc600078e000b */
[----:B------:R-:W4:Y:S04]  /*12130*/  LDL.LU.64 R10, [R1+0x978] ;  /* 0x00097800010a7983 */ /* 0x000f280000300a00 */
[----:B0-----:R-:W2:Y:S04]  /*12140*/  LDL.LU.64 R8, [R1+0x970] ;  /* 0x0009700001087983 */ /* 0x001ea80000300a00 */
[----:B------:R-:W-:Y:S04]  /*12150*/  STL [R1+0x90c], R18 ;  /* 0x00090c1201007387 */ /* 0x000fe80000100800 */
[----:B------:R0:W-:Y:S01]  /*12160*/  STL [R1+0x908], R19 ;  /* 0x0009081301007387 */ /* 0x0001e20000100800 */
[----:B--2---:R-:W-:Y:S03]  /*12170*/  HMMA.16816.F32.BF16 R4, R4, R8, R24 ;  /* 0x000000080404723c */ /* 0x004fe60000041818 */
[----:B------:R-:W2:Y:S04]  /*12180*/  LDL.LU.64 R26, [R1+0x968] ;  /* 0x00096800011a7983 */ /* 0x000ea80000300a00 */
[----:B------:R-:W2:-:S12]  /*12190*/  LDL.LU.64 R24, [R1+0x960] ;  /* 0x0009600001187983 */ /* 0x000e980000300a00 */
[----:B------:R-:W-:Y:S02]  /*121a0*/  IMAD.MOV.U32 R29, RZ, RZ, R6 ;  /* 0x000000ffff1d7224 */ /* 0x000fe400078e0006 */
[----:B------:R-:W-:Y:S02]  /*121b0*/  IMAD.MOV.U32 R28, RZ, RZ, R7 ;  /* 0x000000ffff1c7224 */ /* 0x000fe400078e0007 */
[----:B------:R-:W-:Y:S02]  /*121c0*/  IMAD.MOV.U32 R14, RZ, RZ, R4 ;  /* 0x000000ffff0e7224 */ /* 0x000fe400078e0004 */
[----:B------:R-:W-:Y:S01]  /*121d0*/  IMAD.MOV.U32 R15, RZ, RZ, R5 ;  /* 0x000000ffff0f7224 */ /* 0x000fe200078e0005 */
[----:B------:R-:W2:Y:S04]  /*121e0*/  LDL.LU.64 R6, [R1+0x958] ;  /* 0x0009580001067983 */ /* 0x000ea80000300a00 */
[----:B------:R-:W2:Y:S02]  /*121f0*/  LDL.LU.64 R4, [R1+0x950] ;  /* 0x0009500001047983 */ /* 0x000ea40000300a00 */
[----:B--2---:R-:W-:-:S15]  /*12200*/  HMMA.16816.F32.BF16 R24, R4, R20, R24 ;  /* 0x000000140418723c */ /* 0x004fde0000041818 */
[----:B------:R-:W-:-:S04]  /*12210*/  NOP ;  /* 0x0000000000007918 */ /* 0x000fc80000000000 */
[----:B0-----:R-:W-:Y:S01]  /*12220*/  IMAD.MOV.U32 R19, RZ, RZ, R26 ;  /* 0x000000ffff137224 */ /* 0x001fe200078e001a */
[----:B------:R0:W-:Y:S01]  /*12230*/  STL [R1+0x50], R24 ;  /* 0x0000501801007387 */ /* 0x0001e20000100800 */
[----:B------:R-:W-:Y:S02]  /*12240*/  IMAD.MOV.U32 R21, RZ, RZ, R27 ;  /* 0x000000ffff157224 */ /* 0x000fe400078e001b */
[----:B------:R-:W-:Y:S01]  /*12250*/  IMAD.MOV.U32 R18, RZ, RZ, R25 ;  /* 0x000000ffff127224 */ /* 0x000fe200078e0019 */
[----:B------:R-:W2:Y:S04]  /*12260*/  LDL.LU.64 R26, [R1+0x948] ;  /* 0x00094800011a7983 */ /* 0x000ea80000300a00 */
[----:B0-----:R-:W2:Y:S02]  /*12270*/  LDL.LU.64 R24, [R1+0x940] ;  /* 0x0009400001187983 */ /* 0x001ea40000300a00 */
        /* <DEDUP_REMOVED lines=14> */
[----:B------:R-:W2:Y:S04]  /*12360*/  LDL.LU.64 R24, [R1+0x910] ;  /* 0x0009100001187983 */ /* 0x000ea80000300a00 */
[----:B----4-:R2:W-:Y:S02]  /*12370*/  STL.64 [R1+0x888], R10 ;  /* 0x0008880a01007387 */ /* 0x0105e40000100a00 */
[----:B--2---:R-:W-:-:S02]  /*12380*/  IMAD.MOV.U32 R11, RZ, RZ, R24 ;  /* 0x000000ffff0b7224 */ /* 0x004fc400078e0018 */
[----:B------:R-:W2:Y:S01]  /*12390*/  LDL.LU R24, [R1] ;  /* 0x0000000001187983 */ /* 0x000ea20000300800 */
[----:B------:R-:W-:Y:S02]  /*123a0*/  IMAD.MOV.U32 R8, RZ, RZ, R27 ;  /* 0x000000ffff087224 */ /* 0x000fe400078e001b */
[----:B------:R-:W-:Y:S02]  /*123b0*/  IMAD.MOV.U32 R9, RZ, RZ, R26 ;  /* 0x000000ffff097224 */ /* 0x000fe400078e001a */
[----:B------:R-:W-:Y:S02]  /*123c0*/  IMAD.MOV.U32 R10, RZ, RZ, R25 ;  /* 0x000000ffff0a7224 */ /* 0x000fe400078e0019 */
[----:B------:R-:W-:Y:S02]  /*123d0*/  IMAD.MOV.U32 R26, RZ, RZ, R2 ;  /* 0x000000ffff1a7224 */ /* 0x000fe400078e0002 */
[----:B------:R-:W-:Y:S02]  /*123e0*/  IMAD.MOV.U32 R27, RZ, RZ, R0 ;  /* 0x000000ffff1b7224 */ /* 0x000fe400078e0000 */
[----:B------:R-:W-:-:S03]  /*123f0*/  IMAD.MOV.U32 R25, RZ, RZ, R3 ;  /* 0x000000ffff197224 */ /* 0x000fc600078e0003 */
[----:B------:R-:W-:Y:S04]  /*12400*/  STL.64 [R1+0x820], R26 ;  /* 0x0008201a01007387 */ /* 0x000fe80000100a00 */
[----:B--2---:R-:W-:Y:S04]  /*12410*/  STL.64 [R1+0x818], R24 ;  /* 0x0008181801007387 */ /* 0x004fe80000100a00 */
[----:B------:R-:W-:Y:S04]  /*12420*/  STL.64 [R1+0x7c0], R6 ;  /* 0x0007c00601007387 */ /* 0x000fe80000100a00 */
[----:B------:R0:W-:Y:S04]  /*12430*/  STL.64 [R1+0x7b8], R4 ;  /* 0x0007b80401007387 */ /* 0x0001e80000100a00 */
[----:B0-----:R-:W3:Y:S04]  /*12440*/  LDL.LU.64 R4, [R1+0x40] ;  /* 0x0000400001047983 */ /* 0x001ee80000300a00 */
[----:B------:R-:W3:Y:S02]  /*12450*/  LDL.LU.64 R6, [R1+0x48] ;  /* 0x0000480001067983 */ /* 0x000ee40000300a00 */
[----:B---3--:R-:W-:Y:S01]  /*12460*/  HMMA.16816.F32.BF16 R24, R4, R22, R8 ;  /* 0x000000160418723c */ /* 0x008fe20000041808 */
[----:B------:R-:W-:-:S02]  /*12470*/  IMAD.MOV.U32 R11, RZ, RZ, R4 ;  /* 0x000000ffff0b7224 */ /* 0x000fc400078e0004 */
[----:B------:R-:W-:Y:S02]  /*12480*/  IMAD.MOV.U32 R10, RZ, RZ, R5 ;  /* 0x000000ffff0a7224 */ /* 0x000fe400078e0005 */
[----:B------:R-:W-:Y:S02]  /*12490*/  IMAD.MOV.U32 R9, RZ, RZ, R6 ;  /* 0x000000ffff097224 */ /* 0x000fe400078e0006 */
[----:B------:R-:W-:Y:S02]  /*124a0*/  IMAD.MOV.U32 R5, RZ, RZ, R18 ;  /* 0x000000ffff057224 */ /* 0x000fe400078e0012 */
[----:B------:R-:W-:-:S10]  /*124b0*/  IMAD.MOV.U32 R6, RZ, RZ, R19 ;  /* 0x000000ffff067224 */ /* 0x000fd400078e0013 */
[----:B------:R0:W-:Y:S04]  /*124c0*/  STL.64 [R1+0x190], R24 ;  /* 0x0001901801007387 */ /* 0x0001e80000100a00 */
[----:B------:R1:W-:Y:S04]  /*124d0*/  STL.64 [R1+0x198], R26 ;  /* 0x0001981a01007387 */ /* 0x0003e80000100a00 */
[----:B------:R-:W2:Y:S04]  /*124e0*/  LDL.LU R4, [R1+0x50] ;  /* 0x0000500001047983 */ /* 0x000ea80000300800 */
[----:B------:R-:W3:Y:S01]  /*124f0*/  LDL.LU R18, [R1+0x90c] ;  /* 0x00090c0001127983 */ /* 0x000ee20000300800 */
[----:B------:R-:W-:-:S03]  /*12500*/  IMAD.MOV.U32 R0, RZ, RZ, R24 ;  /* 0x000000ffff007224 */ /* 0x000fc600078e0018 */
[----:B------:R-:W4:Y:S01]  /*12510*/  LDL.LU R19, [R1+0x908] ;  /* 0x0009080001137983 */ /* 0x000f220000300800 */
[----:B------:R-:W-:Y:S02]  /*12520*/  IMAD.MOV.U32 R2, RZ, RZ, R25 ;  /* 0x000000ffff027224 */ /* 0x000fe400078e0019 */
[----:B------:R-:W-:Y:S02]  /*12530*/  IMAD.MOV.U32 R3, RZ, RZ, R26 ;  /* 0x000000ffff037224 */ /* 0x000fe400078e001a */
[----:B------:R-:W-:Y:S01]  /*12540*/  IMAD.MOV.U32 R20, RZ, RZ, R27 ;  /* 0x000000ffff147224 */ /* 0x000fe200078e001b */
[----:B0-----:R-:W2:Y:S04]  /*12550*/  LDL.LU R24, [R1+0x20] ;  /* 0x0000200001187983 */ /* 0x001ea80000300800 */
[----:B------:R-:W2:Y:S04]  /*12560*/  LDL.LU R25, [R1+0x24] ;  /* 0x0000240001197983 */ /* 0x000ea80000300800 */
[----:B-1----:R-:W2:Y:S04]  /*12570*/  LDL.LU R26, [R1+0x28] ;  /* 0x00002800011a7983 */ /* 0x002ea80000300800 */
[----:B------:R-:W2:Y:S01]  /*12580*/  LDL.LU R27, [R1+0x2c] ;  /* 0x00002c00011b7983 */ /* 0x000ea20000300800 */
[----:B------:R-:W-:-:S02]  /*12590*/  IMAD.MOV.U32 R8, RZ, RZ, R7 ;  /* 0x000000ffff087224 */ /* 0x000fc400078e0007 */
[----:B------:R-:W-:Y:S01]  /*125a0*/  IMAD.MOV.U32 R7, RZ, RZ, R21 ;  /* 0x000000ffff077224 */ /* 0x000fe200078e0015 */
[----:B--2---:R-:W-:Y:S04]  /*125b0*/  STL.64 [R1+0x870], R26 ;  /* 0x0008701a01007387 */ /* 0x004fe80000100a00 */
[----:B------:R-:W-:Y:S04]  /*125c0*/  STL.64 [R1+0x868], R24 ;  /* 0x0008681801007387 */ /* 0x000fe80000100a00 */
[----:B------:R0:W-:Y:S04]  /*125d0*/  STL.64 [R1+0x7e0], R6 ;  /* 0x0007e00601007387 */ /* 0x0001e80000100a00 */
[----:B------:R1:W-:Y:S01]  /*125e0*/  STL.64 [R1+0x7d8], R4 ;  /* 0x0007d80401007387 */ /* 0x0003e20000100a00 */
[----:B0-----:R-:W-:-:S02]  /*125f0*/  IMAD.MOV.U32 R6, RZ, RZ, R29 ;  /* 0x000000ffff067224 */ /* 0x001fc400078e001d */
[----:B-1----:R-:W-:Y:S02]  /*12600*/  IMAD.MOV.U32 R4, RZ, RZ, R14 ;  /* 0x000000ffff047224 */ /* 0x002fe400078e000e */
[----:B------:R-:W-:Y:S01]  /*12610*/  IMAD.MOV.U32 R7, RZ, RZ, R28 ;  /* 0x000000ffff077224 */ /* 0x000fe200078e001c */
[----:B------:R-:W2:Y:S01]  /*12620*/  LDL.LU R14, [R1+0x904] ;  /* 0x00090400010e7983 */ /* 0x000ea20000300800 */
[----:B------:R-:W-:-:S03]  /*12630*/  IMAD.MOV.U32 R5, RZ, RZ, R15 ;  /* 0x000000ffff057224 */ /* 0x000fc600078e000f */
        /* <DEDUP_REMOVED lines=10> */
[----:B------:R-:W4:Y:S04]  /*126e0*/  LDL.LU R18, [R1+0x8f0] ;  /* 0x0008f00001127983 */ /* 0x000f280000300800 */
[----:B------:R2:W-:Y:S02]  /*126f0*/  STL.64 [R1+0x800], R6 ;  /* 0x0008000601007387 */ /* 0x0005e40000100a00 */
[----:B--2---:R-:W-:-:S02]  /*12700*/  IMAD.MOV.U32 R7, RZ, RZ, R14 ;  /* 0x000000ffff077224 */ /* 0x004fc400078e000e */
[----:B------:R-:W-:Y:S01]  /*12710*/  IMAD.MOV.U32 R6, RZ, RZ, R15 ;  /* 0x000000ffff067224 */ /* 0x000fe200078e000f */
[----:B------:R0:W-:Y:S02]  /*12720*/  STL.64 [R1+0x7f8], R4 ;  /* 0x0007f80401007387 */ /* 0x0001e40000100a00 */
[----:B0-----:R-:W-:Y:S02]  /*12730*/  IMAD.MOV.U32 R4, RZ, RZ, R28 ;  /* 0x000000ffff047224 */ /* 0x001fe400078e001c */
[----:B------:R-:W-:Y:S01]  /*12740*/  IMAD.MOV.U32 R5, RZ, RZ, R29 ;  /* 0x000000ffff057224 */ /* 0x000fe200078e001d */
[----:B------:R-:W2:Y:S04]  /*12750*/  LDL.LU R28, [R1+0x8ec] ;  /* 0x0008ec00011c7983 */ /* 0x000ea80000300800 */
        /* <DEDUP_REMOVED lines=11> */
[----:B------:R2:W-:Y:S01]  /*12810*/  STL.64 [R1+0x830], R6 ;  /* 0x0008300601007387 */ /* 0x0005e20000100a00 */
[----:B------:R-:W-:-:S02]  /*12820*/  IMAD.MOV.U32 R27, RZ, RZ, R8 ;  /* 0x000000ffff1b7224 */ /* 0x000fc400078e0008 */
[----:B------:R-:W-:Y:S02]  /*12830*/  IMAD.MOV.U32 R26, RZ, RZ, R9 ;  /* 0x000000ffff1a7224 */ /* 0x000fe400078e0009 */
[----:B------:R-:W-:Y:S02]  /*12840*/  IMAD.MOV.U32 R25, RZ, RZ, R10 ;  /* 0x000000ffff197224 */ /* 0x000fe400078e000a */
[----:B------:R-:W-:Y:S02]  /*12850*/  IMAD.MOV.U32 R24, RZ, RZ, R11 ;  /* 0x000000ffff187224 */ /* 0x000fe400078e000b */
[----:B--2---:R-:W-:Y:S02]  /*12860*/  IMAD.MOV.U32 R7, RZ, RZ, R28 ;  /* 0x000000ffff077224 */ /* 0x004fe400078e001c */
[----:B------:R-:W-:Y:S01]  /*12870*/  IMAD.MOV.U32 R6, RZ, RZ, R29 ;  /* 0x000000ffff067224 */ /* 0x000fe200078e001d */
[----:B------:R0:W-:Y:S02]  /*12880*/  STL.64 [R1+0x828], R4 ;  /* 0x0008280401007387 */ /* 0x0001e40000100a00 */
[----:B0-----:R-:W-:-:S02]  /*12890*/  IMAD.MOV.U32 R4, RZ, RZ, R14 ;  /* 0x000000ffff047224 */ /* 0x001fc400078e000e */
[----:B------:R-:W-:Y:S01]  /*128a0*/  IMAD.MOV.U32 R5, RZ, RZ, R15 ;  /* 0x000000ffff057224 */ /* 0x000fe200078e000f */
[----:B------:R-:W2:Y:S04]  /*128b0*/  LDL.LU R14, [R1+0x8d4] ;  /* 0x0008d400010e7983 */ /* 0x000ea80000300800 */
        /* <DEDUP_REMOVED lines=22> */
[----:B0-----:R-:W-:-:S02]  /*12a20*/  IMAD.MOV.U32 R6, RZ, RZ, R15 ;  /* 0x000000ffff067224 */ /* 0x001fc400078e000f */
[----:B------:R-:W-:Y:S01]  /*12a30*/  IMAD.MOV.U32 R7, RZ, RZ, R14 ;  /* 0x000000ffff077224 */ /* 0x000fe200078e000e */
[----:B--2---:R0:W-:Y:S02]  /*12a40*/  STL.64 [R1+0x848], R4 ;  /* 0x0008480401007387 */ /* 0x0041e40000100a00 */
[----:B0-----:R-:W-:Y:S02]  /*12a50*/  IMAD.MOV.U32 R4, RZ, RZ, R28 ;  /* 0x000000ffff047224 */ /* 0x001fe400078e001c */
[----:B------:R-:W-:Y:S01]  /*12a60*/  IMAD.MOV.U32 R5, RZ, RZ, R29 ;  /* 0x000000ffff057224 */ /* 0x000fe200078e001d */
[----:B------:R-:W2:Y:S04]  /*12a70*/  LDL.LU R28, [R1+0x8bc] ;  /* 0x0008bc00011c7983 */ /* 0x000ea80000300800 */
[----:B------:R-:W2:Y:S04]  /*12a80*/  LDL.LU R29, [R1+0x8b8] ;  /* 0x0008b800011d7983 */ /* 0x000ea80000300800 */
[----:B------:R-:W2:Y:S04]  /*12a90*/  LDL.LU R15, [R1+0x8b4] ;  /* 0x0008b400010f7983 */ /* 0x000ea80000300800 */
[----:B------:R-:W2:Y:S04]  /*12aa0*/  LDL.LU R14, [R1+0x8b0] ;  /* 0x0008b000010e7983 */ /* 0x000ea80000300800 */
[----:B------:R4:W-:Y:S04]  /*12ab0*/  STL.64 [R1+0x860], R6 ;  /* 0x0008600601007387 */ /* 0x0009e80000100a00 */
[----:B------:R0:W-:Y:S01]  /*12ac0*/  STL.64 [R1+0x858], R4 ;  /* 0x0008580401007387 */ /* 0x0001e20000100a00 */
[----:B----4-:R-:W-:-:S03]  /*12ad0*/  IMAD.MOV.U32 R6, RZ, RZ, R18 ;  /* 0x000000ffff067224 */ /* 0x010fc600078e0012 */
[----:B0-----:R-:W4:Y:S04]  /*12ae0*/  LDL.LU R4, [R1+0xd0] ;  /* 0x0000d00001047983 */ /* 0x001f280000300800 */
[----:B------:R-:W4:Y:S04]  /*12af0*/  LDL.LU R5, [R1+0xd4] ;  /* 0x0000d40001057983 */ /* 0x000f280000300800 */
[----:B------:R-:W2:Y:S01]  /*12b00*/  LDL.LU R18, [R1+0x8ac] ;  /* 0x0008ac0001127983 */ /* 0x000ea20000300800 */
[----:B---3--:R-:W-:-:S03]  /*12b10*/  IMAD.MOV.U32 R7, RZ, RZ, R19 ;  /* 0x000000ffff077224 */ /* 0x008fc600078e0013 */
[----:B------:R-:W2:Y:S04]  /*12b20*/  LDL.LU R19, [R1+0x8a8] ;  /* 0x0008a80001137983 */ /* 0x000ea80000300800 */
[----:B------:R-:W-:Y:S01]  /*12b30*/  STL.64 [R1+0x880], R6 ;  /* 0x0008800601007387 */ /* 0x000fe20000100a00 */
[----:B--2---:R-:W-:Y:S03]  /*12b40*/  HMMA.16816.F32.BF16 R8, R24, R18, R8 ;  /* 0x000000121808723c */ /* 0x004fe60000041808 */
[----:B----4-:R0:W-:Y:S02]  /*12b50*/  STL.64 [R1+0x878], R4 ;  /* 0x0008780401007387 */ /* 0x0101e40000100a00 */
[----:B0-----:R-:W-:-:S02]  /*12b60*/  IMAD.MOV.U32 R4, RZ, RZ, R14 ;  /* 0x000000ffff047224 */ /* 0x001fc400078e000e */
[----:B------:R-:W-:Y:S01]  /*12b70*/  IMAD.MOV.U32 R5, RZ, RZ, R15 ;  /* 0x000000ffff057224 */ /* 0x000fe200078e000f */
[----:B------:R-:W2:Y:S04]  /*12b80*/  LDL.LU R14, [R1+0x8a4] ;  /* 0x0008a400010e7983 */ /* 0x000ea80000300800 */
[----:B------:R-:W2:Y:S04]  /*12b90*/  LDL.LU R15, [R1+0x8a0] ;  /* 0x0008a000010f7983 */ /* 0x000ea80000300800 */
[----:B------:R-:W-:Y:S04]  /*12ba0*/  STL [R1+0x74c], R0 ;  /* 0x00074c0001007387 */ /* 0x000fe80000100800 */
[----:B------:R-:W-:Y:S04]  /*12bb0*/  STL [R1+0x748], R2 ;  /* 0x0007480201007387 */ /* 0x000fe80000100800 */
[----:B------:R-:W-:Y:S04]  /*12bc0*/  STL [R1+0x744], R3 ;  /* 0x0007440301007387 */ /* 0x000fe80000100800 */
[----:B------:R-:W-:Y:S04]  /*12bd0*/  STL [R1+0x740], R20 ;  /* 0x0007401401007387 */ /* 0x000fe80000100800 */
[----:B------:R-:W-:Y:S01]  /*12be0*/  STL.64 [R1+0x180], R8 ;  /* 0x0001800801007387 */ /* 0x000fe20000100a00 */
[----:B------:R-:W-:-:S03]  /*12bf0*/  IMAD.MOV.U32 R13, RZ, RZ, R10 ;  /* 0x000000ffff0d7224 */ /* 0x000fc600078e000a */
[----:B------:R0:W-:Y:S01]  /*12c00*/  STL.64 [R1+0x188], R10 ;  /* 0x0001880a01007387 */ /* 0x0001e20000100a00 */
[----:B------:R-:W-:-:S03]  /*12c10*/  IMAD.MOV.U32 R12, RZ, RZ, R8 ;  /* 0x000000ffff0c7224 */ /* 0x000fc600078e0008 */
[----:B0-----:R-:W2:Y:S04]  /*12c20*/  LDL.LU.64 R10, [R1+0x898] ;  /* 0x00089800010a7983 */ /* 0x001ea80000300a00 */
[----:B------:R-:W2:Y:S04]  /*12c30*/  LDL.LU.64 R8, [R1+0x890] ;  /* 0x0008900001087983 */ /* 0x000ea80000300a00 */
[----:B------:R-:W-:Y:S04]  /*12c40*/  STL [R1+0x754], R12 ;  /* 0x0007540c01007387 */ /* 0x000fe80000100800 */
[----:B------:R-:W-:Y:S01]  /*12c50*/  STL [R1+0x750], R13 ;  /* 0x0007500d01007387 */ /* 0x000fe20000100800 */
[----:B--2---:R-:W-:-:S15]  /*12c60*/  HMMA.16816.F32.BF16 R8, R24, R14, R8 ;  /* 0x0000000e1808723c */ /* 0x004fde0000041808 */
[----:B------:R-:W-:-:S04]  /*12c70*/  NOP ;  /* 0x0000000000007918 */ /* 0x000fc80000000000 */
[----:B------:R-:W-:Y:S04]  /*12c80*/  STL.64 [R1+0x150], R8 ;  /* 0x0001500801007387 */ /* 0x000fe80000100a00 */
[----:B------:R0:W-:Y:S04]  /*12c90*/  STL.64 [R1+0x158], R10 ;  /* 0x0001580a01007387 */ /* 0x0001e80000100a00 */
[----:B0-----:R-:W2:Y:S01]  /*12ca0*/  LDL.LU.64 R10, [R1+0x888] ;  /* 0x00088800010a7983 */ /* 0x001ea20000300a00 */
[----:B------:R-:W-:Y:S02]  /*12cb0*/  IMAD.MOV.U32 R6, RZ, RZ, R29 ;  /* 0x000000ffff067224 */ /* 0x000fe400078e001d */
[----:B------:R-:W-:-:S07]  /*12cc0*/  IMAD.MOV.U32 R7, RZ, RZ, R28 ;  /* 0x000000ffff077224 */ /* 0x000fce00078e001c */
[----:B--2---:R-:W-:Y:S01]  /*12cd0*/  HMMA.16816.F32.BF16 R24, R24, R10, R4 ;  /* 0x0000000a1818723c */ /* 0x004fe20000041804 */
[----:B------:R-:W2:Y:S04]  /*12ce0*/  LDL.LU.64 R6, [R1+0x880] ;  /* 0x0008800001067983 */ /* 0x000ea80000300a00 */
[----:B------:R-:W2:-:S14]  /*12cf0*/  LDL.LU.64 R4, [R1+0x878] ;  /* 0x0008780001047983 */ /* 0x000e9c0000300a00 */
[----:B------:R-:W-:Y:S04]  /*12d00*/  STL.64 [R1+0xe0], R24 ;  /* 0x0000e01801007387 */ /* 0x000fe80000100a00 */
[----:B------:R0:W-:Y:S04]  /*12d10*/  STL.64 [R1+0xe8], R26 ;  /* 0x0000e81a01007387 */ /* 0x0001e80000100a00 */
[----:B0-----:R-:W2:Y:S04]  /*12d20*/  LDL.LU.64 R26, [R1+0x870] ;  /* 0x00087000011a7983 */ /* 0x001ea80000300a00 */
[----:B------:R-:W2:Y:S02]  /*12d30*/  LDL.LU.64 R24, [R1+0x868] ;  /* 0x0008680001187983 */ /* 0x000ea40000300a00 */
[----:B--2---:R-:W-:-:S15]  /*12d40*/  HMMA.16816.F32.BF16 R4, R24, R22, R4 ;  /* 0x000000161804723c */ /* 0x004fde0000041804 */
[----:B------:R-:W-:-:S04]  /*12d50*/  NOP ;  /* 0x0000000000007918 */ /* 0x000fc80000000000 */
[----:B------:R-:W-:Y:S01]  /*12d60*/  STL.64 [R1+0x170], R4 ;  /* 0x0001700401007387 */ /* 0x000fe20000100a00 */
[----:B------:R-:W-:-:S03]  /*12d70*/  IMAD.MOV.U32 R29, RZ, RZ, R6 ;  /* 0x000000ffff1d7224 */ /* 0x000fc600078e0006 */
[----:B------:R0:W-:Y:S01]  /*12d80*/  STL.64 [R1+0x178], R6 ;  /* 0x0001780601007387 */ /* 0x0001e20000100a00 */
[----:B------:R-:W-:Y:S02]  /*12d90*/  IMAD.MOV.U32 R28, RZ, RZ, R5 ;  /* 0x000000ffff1c7224 */ /* 0x000fe400078e0005 */
[----:B------:R-:W-:Y:S01]  /*12da0*/  IMAD.MOV.U32 R21, RZ, RZ, R4 ;  /* 0x000000ffff157224 */ /* 0x000fe200078e0004 */
[----:B0-----:R-:W2:Y:S04]  /*12db0*/  LDL.LU.64 R6, [R1+0x860] ;  /* 0x0008600001067983 */ /* 0x001ea80000300a00 */
[----:B------:R-:W2:Y:S04]  /*12dc0*/  LDL.LU.64 R4, [R1+0x858] ;  /* 0x0008580001047983 */ /* 0x000ea80000300a00 */
[----:B------:R-:W-:Y:S04]  /*12dd0*/  STL [R1+0x760], R21 ;  /* 0x0007601501007387 */ /* 0x000fe80000100800 */
[----:B------:R-:W-:Y:S04]  /*12de0*/  STL [R1+0x75c], R28 ;  /* 0x00075c1c01007387 */ /* 0x000fe80000100800 */
[----:B------:R-:W-:Y:S01]  /*12df0*/  STL [R1+0x758], R29 ;  /* 0x0007581d01007387 */ /* 0x000fe20000100800 */
        /* <DEDUP_REMOVED lines=45> */
[----:B--2---:R-:W-:Y:S03]  /*130d0*/  HMMA.16816.F32.BF16 R24, R24, R10, R4 ;  /* 0x0000000a1818723c */ /* 0x004fe60000041804 */
[----:B------:R-:W2:Y:S04]  /*130e0*/  LDL.LU.64 R6, [R1+0x7e0] ;  /* 0x0007e00001067983 */ /* 0x000ea80000300a00 */
[----:B------:R-:W2:-:S12]  /*130f0*/  LDL.LU.64 R4, [R1+0x7d8] ;  /* 0x0007d80001047983 */ /* 0x000e980000300a00 */
[----:B------:R-:W-:Y:S04]  /*13100*/  STL.64 [R1+0xf0], R24 ;  /* 0x0000f01801007387 */ /* 0x000fe80000100a00 */
[----:B------:R0:W-:Y:S04]  /*13110*/  STL.64 [R1+0xf8], R26 ;  /* 0x0000f81a01007387 */ /* 0x0001e80000100a00 */
[----:B0-----:R-:W2:Y:S04]  /*13120*/  LDL.LU.64 R26, [R1+0x7d0] ;  /* 0x0007d000011a7983 */ /* 0x001ea80000300a00 */
[----:B------:R-:W2:Y:S02]  /*13130*/  LDL.LU.64 R24, [R1+0x7c8] ;  /* 0x0007c80001187983 */ /* 0x000ea40000300a00 */
[----:B--2---:R-:W-:Y:S02]  /*13140*/  HMMA.16816.F32.BF16 R20, R24, R22, R4 ;  /* 0x000000161814723c */ /* 0x004fe40000041804 */
[----:B------:R-:W2:Y:S04]  /*13150*/  LDL.LU.64 R6, [R1+0x7c0] ;  /* 0x0007c00001067983 */ /* 0x000ea80000300a00 */
[----:B------:R-:W2:-:S13]  /*13160*/  LDL.LU.64 R4, [R1+0x7b8] ;  /* 0x0007b80001047983 */ /* 0x000e9a0000300a00 */
[----:B------:R0:W-:Y:S04]  /*13170*/  STL.64 [R1+0x120], R20 ;  /* 0x0001201401007387 */ /* 0x0001e80000100a00 */
[----:B------:R1:W-:Y:S04]  /*13180*/  STL.64 [R1+0x128], R22 ;  /* 0x0001281601007387 */ /* 0x0003e80000100a00 */
[----:B0-----:R-:W3:Y:S04]  /*13190*/  LDL.LU R20, [R1+0x30] ;  /* 0x0000300001147983 */ /* 0x001ee80000300800 */
[----:B------:R-:W3:Y:S04]  /*131a0*/  LDL.LU R21, [R1+0x34] ;  /* 0x0000340001157983 */ /* 0x000ee80000300800 */
[----:B-1----:R-:W3:Y:S04]  /*131b0*/  LDL.LU R22, [R1+0x38] ;  /* 0x0000380001167983 */ /* 0x002ee80000300800 */
[----:B------:R-:W3:Y:S02]  /*131c0*/  LDL.LU R23, [R1+0x3c] ;  /* 0x00003c0001177983 */ /* 0x000ee40000300800 */
[----:B---3--:R-:W-:-:S15]  /*131d0*/  HMMA.16816.F32.BF16 R20, R24, R18, R20 ;  /* 0x000000121814723c */ /* 0x008fde0000041814 */
[----:B------:R-:W-:-:S04]  /*131e0*/  NOP ;  /* 0x0000000000007918 */ /* 0x000fc80000000000 */
[----:B------:R0:W-:Y:S04]  /*131f0*/  STL.64 [R1+0xd0], R20 ;  /* 0x0000d01401007387 */ /* 0x0001e80000100a00 */
[----:B------:R-:W-:Y:S04]  /*13200*/  STL.64 [R1+0xd8], R22 ;  /* 0x0000d81601007387 */ /* 0x000fe80000100a00 */
[----:B------:R-:W3:Y:S04]  /*13210*/  LDL.LU R29, [R1+0x1f4] ;  /* 0x0001f400011d7983 */ /* 0x000ee80000300800 */
[----:B------:R-:W4:Y:S01]  /*13220*/  LDL.LU R28, [R1+0x6e4] ;  /* 0x0006e400011c7983 */ /* 0x000f220000300800 */
[----:B------:R-:W-:-:S02]  /*13230*/  IMAD.MOV.U32 R18, RZ, RZ, R20 ;  /* 0x000000ffff127224 */ /* 0x000fc400078e0014 */
[----:B------:R-:W-:Y:S01]  /*13240*/  IMAD.MOV.U32 R19, RZ, RZ, R22 ;  /* 0x000000ffff137224 */ /* 0x000fe200078e0016 */
[----:B0-----:R-:W3:Y:S04]  /*13250*/  LDL.LU R21, [R1+0x6dc] ;  /* 0x0006dc0001157983 */ /* 0x001ee80000300800 */
[----:B------:R-:W3:Y:S04]  /*13260*/  LDL.LU R13, [R1+0x6d4] ;  /* 0x0006d400010d7983 */ /* 0x000ee80000300800 */
[----:B------:R-:W3:Y:S04]  /*13270*/  LDL.LU R12, [R1+0x6cc] ;  /* 0x0006cc00010c7983 */ /* 0x000ee80000300800 */
[----:B------:R-:W3:Y:S04]  /*13280*/  LDL.LU R20, [R1+0x6c4] ;  /* 0x0006c40001147983 */ /* 0x000ee80000300800 */
[----:B------:R-:W3:Y:S04]  /*13290*/  LDL.LU R3, [R1+0x6bc] ;  /* 0x0006bc0001037983 */ /* 0x000ee80000300800 */
[----:B------:R-:W3:Y:S04]  /*132a0*/  LDL.LU R2, [R1+0x1f0] ;  /* 0x0001f00001027983 */ /* 0x000ee80000300800 */
[----:B------:R-:W3:Y:S04]  /*132b0*/  LDL.LU R0, [R1+0x6b4] ;  /* 0x0006b40001007983 */ /* 0x000ee80000300800 */
[----:B------:R0:W-:Y:S04]  /*132c0*/  STL [R1+0x778], R18 ;  /* 0x0007781201007387 */ /* 0x0001e80000100800 */
[----:B------:R1:W-:Y:S04]  /*132d0*/  STL [R1+0x774], R19 ;  /* 0x0007741301007387 */ /* 0x0003e80000100800 */
[----:B------:R-:W3:Y:S04]  /*132e0*/  LDL.LU R16, [R1+0x10] ;  /* 0x0000100001107983 */ /* 0x000ee80000300800 */
[----:B------:R-:W3:Y:S04]  /*132f0*/  LDL.LU R17, [R1+0x14] ;  /* 0x0000140001117983 */ /* 0x000ee80000300800 */
[----:B0-----:R-:W3:Y:S04]  /*13300*/  LDL.LU R18, [R1+0x18] ;  /* 0x0000180001127983 */ /* 0x001ee80000300800 */
[----:B-1----:R-:W3:Y:S01]  /*13310*/  LDL.LU R19, [R1+0x1c] ;  /* 0x00001c0001137983 */ /* 0x002ee20000300800 */
[----:B--2---:R-:W-:-:S15]  /*13320*/  HMMA.16816.F32.BF16 R8, R24, R10, R4 ;  /* 0x0000000a1808723c */ /* 0x004fde0000041804 */
[----:B------:R-:W-:-:S04]  /*13330*/  NOP ;  /* 0x0000000000007918 */ /* 0x000fc80000000000 */
[----:B------:R-:W-:Y:S02]  /*13340*/  IMAD.MOV.U32 R4, RZ, RZ, R11 ;  /* 0x000000ffff047224 */ /* 0x000fe400078e000b */
[----:B------:R-:W-:Y:S01]  /*13350*/  IMAD.MOV.U32 R5, RZ, RZ, R10 ;  /* 0x000000ffff057224 */ /* 0x000fe200078e000a */
[----:B---3--:R-:W-:-:S15]  /*13360*/  HMMA.16816.F32.BF16 R16, R24, R14, R16 ;  /* 0x0000000e1810723c */ /* 0x008fde0000041810 */
[----:B------:R-:W-:-:S04]  /*13370*/  NOP ;  /* 0x0000000000007918 */ /* 0x000fc80000000000 */
[----:B------:R-:W-:Y:S04]  /*13380*/  STL.64 [R1+0xb0], R16 ;  /* 0x0000b01001007387 */ /* 0x000fe80000100a00 */
[----:B------:R-:W-:Y:S04]  /*13390*/  STL.64 [R1+0xb8], R18 ;  /* 0x0000b81201007387 */ /* 0x000fe80000100a00 */
[----:B------:R-:W-:Y:S04]  /*133a0*/  STL.64 [R1+0x10], R8 ;  /* 0x0000100801007387 */ /* 0x000fe80000100a00 */
[----:B------:R0:W-:Y:S04]  /*133b0*/  STL.64 [R1+0x18], R10 ;  /* 0x0000180a01007387 */ /* 0x0001e80000100a00 */
[----:B------:R-:W-:Y:S04]  /*133c0*/  STL [R1+0x780], R4 ;  /* 0x0007800401007387 */ /* 0x000fe80000100800 */
[----:B------:R-:W-:Y:S04]  /*133d0*/  STL [R1+0x77c], R5 ;  /* 0x00077c0501007387 */ /* 0x000fe80000100800 */
[----:B0-----:R-:W2:Y:S01]  /*133e0*/  LDL.LU R11, [R1+0x2b8] ;  /* 0x0002b800010b7983 */ /* 0x001ea20000300800 */
[----:B------:R-:W-:-:S04]  /*133f0*/  USHF.L.U32 UR5, UR13, 0x7, URZ ;  /* 0x000000070d057899 */ /* 0x000fc800080006ff */
[----:B------:R-:W-:-:S06]  /*13400*/  USHF.L.U32 UR15, UR5, 0x1, URZ ;  /* 0x00000001050f7899 */ /* 0x000fcc00080006ff */
[----:B------:R-:W-:Y:S02]  /*13410*/  IADD3 R29, P5, PT, R29, UR15, RZ ;  /* 0x0000000f1d1d7c10 */ /* 0x000fe4000ffbe0ff */
[----:B----4-:R-:W-:Y:S02]  /*13420*/  IADD3 R28, P1, PT, R28, UR15, RZ ;  /* 0x0000000f1c1c7c10 */ /* 0x010fe4000ff3e0ff */
[----:B------:R-:W-:Y:S02]  /*13430*/  IADD3 R21, P0, PT, R21, UR15, RZ ;  /* 0x0000000f15157c10 */ /* 0x000fe4000ff1e0ff */
[----:B------:R-:W-:Y:S02]  /*13440*/  IADD3 R13, P4, PT, R13, UR15, RZ ;  /* 0x0000000f0d0d7c10 */ /* 0x000fe4000ff9e0ff */
[----:B------:R-:W-:Y:S02]  /*13450*/  IADD3 R12, P3, PT, R12, UR15, RZ ;  /* 0x0000000f0c0c7c10 */ /* 0x000fe4000ff7e0ff */
[----:B------:R-:W-:Y:S01]  /*13460*/  IADD3 R20, P2, PT, R20, UR15, RZ ;  /* 0x0000000f14147c10 */ /* 0x000fe2000ff5e0ff */
[----:B--2---:R-:W-:-:S05]  /*13470*/  VIADD R11, R11, 0x1 ;  /* 0x000000010b0b7836 */ /* 0x004fca0000000000 */
        /* <DEDUP_REMOVED lines=8> */
[----:B0-----:R-:W2:Y:S01]  /*13500*/  LDL.LU R11, [R1+0x6d8] ;  /* 0x0006d800010b7983 */ /* 0x001ea20000300800 */
[----:B------:R-:W-:-:S04]  /*13510*/  USHF.R.S32.HI UR6, URZ, 0x1f, UR5 ;  /* 0x0000001fff067899 */ /* 0x000fc80008011405 */
[----:B------:R-:W-:Y:S01]  /*13520*/  USHF.L.U64.HI UR6, UR5, 0x1, UR6 ;  /* 0x0000000105067899 */ /* 0x000fe20008010206 */
[----:B------:R-:W-:-:S05]  /*13530*/  IADD3 R3, P6, PT, R3, UR15, RZ ;  /* 0x0000000f03037c10 */ /* 0x000fca000ffde0ff */
[----:B------:R-:W-:Y:S01]  /*13540*/  IADD3.X R2, PT, PT, R2, UR6, RZ, P5, !PT ;  /* 0x0000000602027c10 */ /* 0x000fe2000affe4ff */
[----:B------:R-:W-:Y:S04]  /*13550*/  STL [R1+0x6bc], R3 ;  /* 0x0006bc0301007387 */ /* 0x000fe80000100800 */
[----:B--2---:R0:W-:Y:S04]  /*13560*/  STL [R1+0x7b0], R11 ;  /* 0x0007b00b01007387 */ /* 0x0041e80000100800 */
[----:B------:R-:W-:Y:S04]  /*13570*/  STL [R1+0x1f0], R2 ;  /* 0x0001f00201007387 */ /* 0x000fe80000100800 */
[----:B0-----:R-:W2:Y:S01]  /*13580*/  LDL.LU R11, [R1+0x6ac] ;  /* 0x0006ac00010b7983 */ /* 0x001ea20000300800 */
[----:B------:R-:W-:-:S05]  /*13590*/  IADD3 R0, P5, PT, R0, UR15, RZ ;  /* 0x0000000f00007c10 */ /* 0x000fca000ffbe0ff */
[----:B------:R-:W-:Y:S04]  /*135a0*/  STL [R1+0x6b4], R0 ;  /* 0x0006b40001007387 */ /* 0x000fe80000100800 */
[----:B--2---:R0:W-:Y:S04]  /*135b0*/  STL [R1+0x7b4], R11 ;  /* 0x0007b40b01007387 */ /* 0x0041e80000100800 */
[----:B0-----:R-:W2:Y:S04]  /*135c0*/  LDL.LU R11, [R1+0x6e0] ;  /* 0x0006e000010b7983 */ /* 0x001ea80000300800 */
[----:B------:R-:W3:Y:S04]  /*135d0*/  LDL.LU R5, [R1+0x6a4] ;  /* 0x0006a40001057983 */ /* 0x000ee80000300800 */
[----:B------:R-:W4:Y:S04]  /*135e0*/  LDL.LU R4, [R1+0x6d0] ;  /* 0x0006d00001047983 */ /* 0x000f280000300800 */
        /* <DEDUP_REMOVED lines=25> */
[----:B------:R-:W3:Y:S01]  /*13780*/  LDL.LU R0, [R1+0x668] ;  /* 0x0006680001007983 */ /* 0x000ee20000300800 */
[----:B--2---:R-:W-:-:S05]  /*13790*/  IADD3.X R11, PT, PT, R11, UR6, RZ, P1, !PT ;  /* 0x000000060b0b7c10 */ /* 0x004fca0008ffe4ff */
[----:B------:R0:W-:Y:S04]  /*137a0*/  STL [R1+0x6e0], R11 ;  /* 0x0006e00b01007387 */ /* 0x0001e80000100800 */
[----:B0-----:R-:W2:Y:S02]  /*137b0*/  LDL.LU R11, [R1+0x7b4] ;  /* 0x0007b400010b7983 */ /* 0x001ea40000300800 */
[----:B--2---:R-:W-:-:S05]  /*137c0*/  IADD3 R11, P1, PT, R11, UR15, RZ ;  /* 0x0000000f0b0b7c10 */ /* 0x004fca000ff3e0ff */
[----:B------:R0:W-:Y:S04]  /*137d0*/  STL [R1+0x6ac], R11 ;  /* 0x0006ac0b01007387 */ /* 0x0001e80000100800 */
[----:B0-----:R-:W2:Y:S01]  /*137e0*/  LDL.LU R11, [R1+0x7b0] ;  /* 0x0007b000010b7983 */ /* 0x001ea20000300800 */
[----:B----4-:R-:W-:Y:S02]  /*137f0*/  IADD3.X R4, PT, PT, R4, UR6, RZ, P4, !PT ;  /* 0x0000000604047c10 */ /* 0x010fe4000a7fe4ff */
[----:B---3--:R-:W-:Y:S02]  /*13800*/  IADD3 R24, P4, PT, R24, UR15, RZ ;  /* 0x0000000f18187c10 */ /* 0x008fe4000ff9e0ff */
[----:B------:R-:W-:Y:S02]  /*13810*/  IADD3.X R25, PT, PT, R25, UR6, RZ, P3, !PT ;  /* 0x0000000619197c10 */ /* 0x000fe40009ffe4ff */
[----:B------:R-:W-:-:S02]  /*13820*/  IADD3 R26, P3, PT, R26, UR15, RZ ;  /* 0x0000000f1a1a7c10 */ /* 0x000fc4000ff7e0ff */
[----:B------:R-:W-:Y:S02]  /*13830*/  IADD3.X R27, PT, PT, R27, UR6, RZ, P2, !PT ;  /* 0x000000061b1b7c10 */ /* 0x000fe400097fe4ff */
[----:B------:R-:W-:Y:S02]  /*13840*/  IADD3 R10, P2, PT, R10, UR15, RZ ;  /* 0x0000000f0a0a7c10 */ /* 0x000fe4000ff5e0ff */
[----:B------:R-:W-:Y:S02]  /*13850*/  IADD3.X R6, PT, PT, R6, UR6, RZ, P6, !PT ;  /* 0x0000000606067c10 */ /* 0x000fe4000b7fe4ff */
[----:B------:R-:W-:Y:S02]  /*13860*/  IADD3 R7, P6, PT, R7, UR15, RZ ;  /* 0x0000000f07077c10 */ /* 0x000fe4000ffde0ff */
        /* <DEDUP_REMOVED lines=14> */
[----:B--2---:R-:W-:Y:S02]  /*13950*/  IADD3.X R11, PT, PT, R11, UR6, RZ, P0, !PT ;  /* 0x000000060b0b7c10 */ /* 0x004fe400087fe4ff */
[----:B------:R-:W-:-:S03]  /*13960*/  IADD3 R5, P0, PT, R5, UR15, RZ ;  /* 0x0000000f05057c10 */ /* 0x000fc6000ff1e0ff */
        /* <DEDUP_REMOVED lines=10> */
[----:B------:R-:W-:-:S03]  /*13a10*/  IADD3.X R22, PT, PT, R22, UR6, RZ, P0, !PT ;  /* 0x0000000616167c10 */ /* 0x000fc600087fe4ff */
[----:B------:R-:W-:Y:S01]  /*13a20*/  STL [R1+0x6b0], R14 ;  /* 0x0006b00e01007387 */ /* 0x000fe20000100800 */
[----:B------:R-:W-:-:S03]  /*13a30*/  IADD3 R23, P0, PT, R23, UR15, RZ ;  /* 0x0000000f17177c10 */ /* 0x000fc6000ff1e0ff */
        /* <DEDUP_REMOVED lines=15> */
[----:B0-----:R-:W2:Y:S01]  /*13b30*/  LDL.LU R11, [R1+0x62c] ;  /* 0x00062c00010b7983 */ /* 0x001ea20000300800 */
[----:B------:R-:W-:-:S02]  /*13b40*/  IADD3.X R3, PT, PT, R3, UR6, RZ, P1, !PT ;  /* 0x0000000603037c10 */ /* 0x000fc40008ffe4ff */
[----:B------:R-:W-:-:S03]  /*13b50*/  IADD3 R2, P1, PT, R2, UR15, RZ ;  /* 0x0000000f02027c10 */ /* 0x000fc6000ff3e0ff */
[----:B------:R-:W-:Y:S04]  /*13b60*/  STL [R1+0x670], R3 ;  /* 0x0006700301007387 */ /* 0x000fe80000100800 */
[----:B--2---:R0:W-:Y:S04]  /*13b70*/  STL [R1+0x7a8], R11 ;  /* 0x0007a80b01007387 */ /* 0x0041e80000100800 */
[----:B------:R-:W-:Y:S04]  /*13b80*/  STL [R1+0x63c], R2 ;  /* 0x00063c0201007387 */ /* 0x000fe80000100800 */
[----:B0-----:R-:W2:Y:S01]  /*13b90*/  LDL.LU R11, [R1+0x660] ;  /* 0x00066000010b7983 */ /* 0x001ea20000300800 */
[----:B------:R-:W-:-:S05]  /*13ba0*/  IADD3.X R0, PT, PT, R0, UR6, RZ, P0, !PT ;  /* 0x0000000600007c10 */ /* 0x000fca00087fe4ff */
        /* <DEDUP_REMOVED lines=31> */
[----:B--2---:R-:W-:-:S05]  /*13da0*/  IADD3 R11, P0, PT, R11, UR15, RZ ;  /* 0x0000000f0b0b7c10 */ /* 0x004fca000ff1e0ff */
[----:B------:R0:W-:Y:S04]  /*13db0*/  STL [R1+0x634], R11 ;  /* 0x0006340b01007387 */ /* 0x0001e80000100800 */
[----:B0-----:R-:W2:Y:S02]  /*13dc0*/  LDL.LU R11, [R1+0x7ac] ;  /* 0x0007ac00010b7983 */ /* 0x001ea40000300800 */
[----:B--2---:R-:W-:-:S05]  /*13dd0*/  IADD3.X R11, PT, PT, R11, UR6, RZ, P4, !PT ;  /* 0x000000060b0b7c10 */ /* 0x004fca000a7fe4ff */
[----:B------:R0:W-:Y:S04]  /*13de0*/  STL [R1+0x660], R11 ;  /* 0x0006600b01007387 */ /* 0x0001e80000100800 */
[----:B0-----:R-:W2:Y:S01]  /*13df0*/  LDL.LU R11, [R1+0x7a8] ;  /* 0x0007a800010b7983 */ /* 0x001ea20000300800 */
[----:B---3--:R-:W-:Y:S02]  /*13e00*/  IADD3.X R5, PT, PT, R5, UR6, RZ, P3, !PT ;  /* 0x0000000605057c10 */ /* 0x008fe40009ffe4ff */
[----:B----4-:R-:W-:Y:S02]  /*13e10*/  IADD3 R4, P3, PT, R4, UR15, RZ ;  /* 0x0000000f04047c10 */ /* 0x010fe4000ff7e0ff */
        /* <DEDUP_REMOVED lines=21> */
[----:B--2---:R-:W-:-:S05]  /*13f70*/  IADD3 R11, P4, PT, R11, UR15, RZ ;  /* 0x0000000f0b0b7c10 */ /* 0x004fca000ff9e0ff */
        /* <DEDUP_REMOVED lines=29> */
[----:B------:R-:W-:-:S02]  /*14150*/  IADD3 R3, P0, PT, R3, UR15, RZ ;  /* 0x0000000f03037c10 */ /* 0x000fc4000ff1e0ff */
[----:B------:R-:W-:-:S03]  /*14160*/  IADD3.X R2, PT, PT, R2, UR6, RZ, P4, !PT ;  /* 0x0000000602027c10 */ /* 0x000fc6000a7fe4ff */
        /* <DEDUP_REMOVED lines=66> */
[----:B--2---:R-:W-:Y:S02]  /*14590*/  IADD3.X R11, PT, PT, R11, UR6, RZ, P2, !PT ;  /* 0x000000060b0b7c10 */ /* 0x004fe400097fe4ff */
        /* <DEDUP_REMOVED lines=26> */
[----:B------:R-:W-:Y:S04]  /*14740*/  STL [R1+0x588], R21 ;  /* 0x0005881501007387 */ /* 0x000fe80000100800 */
[----:B------:R-:W-:Y:S04]  /*14750*/  STL [R1+0x554], R13 ;  /* 0x0005540d01007387 */ /* 0x000fe80000100800 */
[----:B------:R-:W-:Y:S04]  /*14760*/  STL [R1+0x580], R12 ;  /* 0x0005800c01007387 */ /* 0x000fe80000100800 */
[----:B------:R-:W-:Y:S04]  /*14770*/  STL [R1+0x54c], R20 ;  /* 0x00054c1401007387 */ /* 0x000fe80000100800 */
[----:B------:R0:W-:Y:S04]  /*14780*/  STL [R1+0x570], R0 ;  /* 0x0005700001007387 */ /* 0x0001e80000100800 */
[----:B------:R-:W-:Y:S04]  /*14790*/  STL [R1+0x578], R3 ;  /* 0x0005780301007387 */ /* 0x000fe80000100800 */
[----:B0-----:R-:W2:Y:S04]  /*147a0*/  LDL.LU R0, [R1+0x53c] ;  /* 0x00053c0001007983 */ /* 0x001ea80000300800 */
[----:B------:R-:W-:Y:S04]  /*147b0*/  STL [R1+0x544], R2 ;  /* 0x0005440201007387 */ /* 0x000fe80000100800 */
[----:B------:R-:W3:Y:S04]  /*147c0*/  LDL.LU R11, [R1+0x534] ;  /* 0x00053400010b7983 */ /* 0x000ee80000300800 */
[----:B---3--:R0:W-:Y:S04]  /*147d0*/  STL [R1+0x79c], R11 ;  /* 0x00079c0b01007387 */ /* 0x0081e80000100800 */
[----:B0-----:R-:W3:Y:S04]  /*147e0*/  LDL.LU R11, [R1+0x568] ;  /* 0x00056800010b7983 */ /* 0x001ee80000300800 */
        /* <DEDUP_REMOVED lines=22> */
[----:B------:R-:W4:Y:S01]  /*14950*/  LDL.LU R13, [R1+0x508] ;  /* 0x00050800010d7983 */ /* 0x000f220000300800 */
[----:B--2---:R-:W-:-:S03]  /*14960*/  IADD3 R0, P2, PT, R0, UR15, RZ ;  /* 0x0000000f00007c10 */ /* 0x004fc6000ff5e0ff */
[----:B------:R-:W2:Y:S04]  /*14970*/  LDL.LU R12, [R1+0x4d4] ;  /* 0x0004d400010c7983 */ /* 0x000ea80000300800 */
[----:B------:R-:W2:Y:S04]  /*14980*/  LDL.LU R20, [R1+0x500] ;  /* 0x0005000001147983 */ /* 0x000ea80000300800 */
[----:B------:R-:W2:Y:S04]  /*14990*/  LDL.LU R3, [R1+0x4cc] ;  /* 0x0004cc0001037983 */ /* 0x000ea80000300800 */
[----:B------:R-:W2:Y:S04]  /*149a0*/  LDL.LU R2, [R1+0x4f8] ;  /* 0x0004f80001027983 */ /* 0x000ea80000300800 */
[----:B------:R0:W-:Y:S04]  /*149b0*/  STL [R1+0x53c], R0 ;  /* 0x00053c0001007387 */ /* 0x0001e80000100800 */
[----:B0-----:R-:W2:Y:S01]  /*149c0*/  LDL.LU R0, [R1+0x4c4] ;  /* 0x0004c40001007983 */ /* 0x001ea20000300800 */
[----:B---3--:R-:W-:-:S05]  /*149d0*/  IADD3.X R11, PT, PT, R11, UR6, RZ, P6, !PT ;  /* 0x000000060b0b7c10 */ /* 0x008fca000b7fe4ff */
[----:B------:R0:W-:Y:S04]  /*149e0*/  STL [R1+0x568], R11 ;  /* 0x0005680b01007387 */ /* 0x0001e80000100800 */
[----:B0-----:R-:W3:Y:S01]  /*149f0*/  LDL.LU R11, [R1+0x79c] ;  /* 0x00079c00010b7983 */ /* 0x001ee20000300800 */
[----:B----4-:R-:W-:Y:S02]  /*14a00*/  IADD3.X R5, PT, PT, R5, UR6, RZ, P5, !PT ;  /* 0x0000000605057c10 */ /* 0x010fe4000affe4ff */
        /* <DEDUP_REMOVED lines=20> */
[----:B--2---:R-:W-:-:S02]  /*14b50*/  IADD3 R12, P3, PT, R12, UR15, RZ ;  /* 0x0000000f0c0c7c10 */ /* 0x004fc4000ff7e0ff */
[----:B------:R-:W-:Y:S02]  /*14b60*/  IADD3.X R20, PT, PT, R20, UR6, RZ, P2, !PT ;  /* 0x0000000614147c10 */ /* 0x000fe400097fe4ff */
[----:B------:R-:W-:Y:S02]  /*14b70*/  IADD3 R3, P2, PT, R3, UR15, RZ ;  /* 0x0000000f03037c10 */ /* 0x000fe4000ff5e0ff */
[----:B---3--:R-:W-:-:S05]  /*14b80*/  IADD3 R11, P6, PT, R11, UR15, RZ ;  /* 0x0000000f0b0b7c10 */ /* 0x008fca000ffde0ff */
        /* <DEDUP_REMOVED lines=32> */
[----:B------:R-:W3:Y:S01]  /*14d90*/  LDL.LU R11, [R1+0x4e8] ;  /* 0x0004e800010b7983 */ /* 0x000ee20000300800 */
[----:B------:R-:W-:-:S03]  /*14da0*/  IADD3 R0, P6, PT, R0, UR15, RZ ;  /* 0x0000000f00007c10 */ /* 0x000fc6000ffde0ff */
[----:B---3--:R0:W-:Y:S04]  /*14db0*/  STL [R1+0x798], R11 ;  /* 0x0007980b01007387 */ /* 0x0081e80000100800 */
[----:B0-----:R-:W3:Y:S04]  /*14dc0*/  LDL.LU R11, [R1+0x4bc] ;  /* 0x0004bc00010b7983 */ /* 0x001ee80000300800 */
[----:B------:R0:W-:Y:S04]  /*14dd0*/  STL [R1+0x4c4], R0 ;  /* 0x0004c40001007387 */ /* 0x0001e80000100800 */
        /* <DEDUP_REMOVED lines=23> */
[----:B--2---:R-:W-:-:S03]  /*14f50*/  IADD3.X R2, PT, PT, R2, UR6, RZ, P5, !PT ;  /* 0x0000000602027c10 */ /* 0x004fc6000affe4ff */
[----:B------:R-:W2:Y:S04]  /*14f60*/  LDL.LU R12, [R1+0x488] ;  /* 0x00048800010c7983 */ /* 0x000ea80000300800 */
[----:B------:R-:W2:Y:S04]  /*14f70*/  LDL.LU R20, [R1+0x454] ;  /* 0x0004540001147983 */ /* 0x000ea80000300800 */
[----:B0-----:R-:W2:Y:S04]  /*14f80*/  LDL.LU R0, [R1+0x480] ;  /* 0x0004800001007983 */ /* 0x001ea80000300800 */
[----:B------:R-:W2:Y:S04]  /*14f90*/  LDL.LU R3, [R1+0x44c] ;  /* 0x00044c0001037983 */ /* 0x000ea80000300800 */
[----:B------:R0:W-:Y:S04]  /*14fa0*/  STL [R1+0x4f0], R2 ;  /* 0x0004f00201007387 */ /* 0x0001e80000100800 */
[----:B0-----:R-:W2:Y:S01]  /*14fb0*/  LDL.LU R2, [R1+0x478] ;  /* 0x0004780001027983 */ /* 0x001ea20000300800 */
[----:B---3--:R-:W-:-:S05]  /*14fc0*/  IADD3 R11, P5, PT, R11, UR15, RZ ;  /* 0x0000000f0b0b7c10 */ /* 0x008fca000ffbe0ff */
        /* <DEDUP_REMOVED lines=22> */
[----:B--2---:R-:W-:Y:S02]  /*15130*/  IADD3.X R0, PT, PT, R0, UR6, RZ, P5, !PT ;  /* 0x0000000600007c10 */ /* 0x004fe4000affe4ff */
[----:B------:R-:W-:-:S02]  /*15140*/  IADD3.X R12, PT, PT, R12, UR6, RZ, P6, !PT ;  /* 0x000000060c0c7c10 */ /* 0x000fc4000b7fe4ff */
[----:B------:R-:W-:Y:S02]  /*15150*/  IADD3 R20, P6, PT, R20, UR15, RZ ;  /* 0x0000000f14147c10 */ /* 0x000fe4000ffde0ff */
[----:B---3--:R-:W-:Y:S02]  /*15160*/  IADD3.X R11, PT, PT, R11, UR6, RZ, P1, !PT ;  /* 0x000000060b0b7c10 */ /* 0x008fe40008ffe4ff */
        /* <DEDUP_REMOVED lines=32> */
[----:B------:R-:W-:-:S02]  /*15370*/  IADD3 R3, P5, PT, R3, UR15, RZ ;  /* 0x0000000f03037c10 */ /* 0x000fc4000ffbe0ff */
[----:B------:R-:W-:Y:S01]  /*15380*/  IADD3.X R2, PT, PT, R2, UR6, RZ, P1, !PT ;  /* 0x0000000602027c10 */ /* 0x000fe20008ffe4ff */
[----:B---3--:R0:W-:Y:S04]  /*15390*/  STL [R1+0x794], R11 ;  /* 0x0007940b01007387 */ /* 0x0081e80000100800 */
[----:B------:R-:W-:Y:S04]  /*153a0*/  STL [R1+0x44c], R3 ;  /* 0x00044c0301007387 */ /* 0x000fe80000100800 */
        /* <DEDUP_REMOVED lines=27> */
[----:B0-----:R-:W2:Y:S04]  /*15560*/  LDL.LU R2, [R1+0x408] ;  /* 0x0004080001027983 */ /* 0x001ea80000300800 */
        /* <DEDUP_REMOVED lines=62> */
[----:B------:R-:W-:-:S03]  /*15950*/  IADD3.X R3, PT, PT, R3, UR6, RZ, P0, !PT ;  /* 0x0000000603037c10 */ /* 0x000fc600087fe4ff */
[----:B------:R-:W-:Y:S01]  /*15960*/  STL [R1+0x3d4], R20 ;  /* 0x0003d41401007387 */ /* 0x000fe20000100800 */
[----:B------:R-:W-:-:S03]  /*15970*/  IADD3 R0, P0, PT, R0, UR15, RZ ;  /* 0x0000000f00007c10 */ /* 0x000fc6000ff1e0ff */
        /* <DEDUP_REMOVED lines=28> */
[----:B0-----:R-:W2:Y:S04]  /*15b40*/  LDL.LU R0, [R1+0x390] ;  /* 0x0003900001007983 */ /* 0x001ea80000300800 */
[----:B------:R-:W2:Y:S04]  /*15b50*/  LDL.LU R12, [R1+0x35c] ;  /* 0x00035c00010c7983 */ /* 0x000ea80000300800 */
[----:B------:R-:W2:Y:S04]  /*15b60*/  LDL.LU R20, [R1+0x388] ;  /* 0x0003880001147983 */ /* 0x000ea80000300800 */
        /* <DEDUP_REMOVED lines=25> */
[----:B------:R-:W-:Y:S02]  /*15d00*/  IADD3.X R21, PT, PT, R21, UR6, RZ, P1, !PT ;  /* 0x0000000615157c10 */ /* 0x000fe40008ffe4ff */
[----:B------:R-:W-:Y:S02]  /*15d10*/  IADD3 R13, P1, PT, R13, UR15, RZ ;  /* 0x0000000f0d0d7c10 */ /* 0x000fe4000ff3e0ff */
[----:B------:R-:W-:-:S02]  /*15d20*/  IADD3 R12, P0, PT, R12, UR15, RZ ;  /* 0x0000000f0c0c7c10 */ /* 0x000fc4000ff1e0ff */
        /* <DEDUP_REMOVED lines=30> */
[----:B------:R-:W-:Y:S04]  /*15f10*/  STL [R1+0x35c], R12 ;  /* 0x00035c0c01007387 */ /* 0x000fe80000100800 */
[----:B------:R-:W3:Y:S01]  /*15f20*/  LDL.LU R11, [R1+0x344] ;  /* 0x00034400010b7983 */ /* 0x000ee20000300800 */
[----:B------:R-:W-:-:S02]  /*15f30*/  IADD3.X R20, PT, PT, R20, UR6, RZ, P4, !PT ;  /* 0x0000000614147c10 */ /* 0x000fc4000a7fe4ff */
[----:B------:R-:W-:-:S03]  /*15f40*/  IADD3 R3, P4, PT, R3, UR15, RZ ;  /* 0x0000000f03037c10 */ /* 0x000fc6000ff9e0ff */
[----:B------:R-:W-:Y:S01]  /*15f50*/  STL [R1+0x388], R20 ;  /* 0x0003881401007387 */ /* 0x000fe20000100800 */
[----:B------:R-:W-:-:S03]  /*15f60*/  IADD3.X R2, PT, PT, R2, UR6, RZ, P3, !PT ;  /* 0x0000000602027c10 */ /* 0x000fc60009ffe4ff */
[----:B---3--:R0:W-:Y:S04]  /*15f70*/  STL [R1+0x78c], R11 ;  /* 0x00078c0b01007387 */ /* 0x0081e80000100800 */
[----:B------:R1:W-:Y:S04]  /*15f80*/  STL [R1+0x354], R3 ;  /* 0x0003540301007387 */ /* 0x0003e80000100800 */
        /* <DEDUP_REMOVED lines=28> */
[----:B-1----:R-:W2:Y:S04]  /*16150*/  LDL.LU R3, [R1+0x2dc] ;  /* 0x0002dc0001037983 */ /* 0x002ea80000300800 */
[----:B------:R1:W-:Y:S04]  /*16160*/  STL [R1+0x34c], R0 ;  /* 0x00034c0001007387 */ /* 0x0003e80000100800 */
[----:B0-----:R-:W2:Y:S04]  /*16170*/  LDL.LU R2, [R1+0x308] ;  /* 0x0003080001027983 */ /* 0x001ea80000300800 */
[----:B-1----:R-:W2:Y:S01]  /*16180*/  LDL.LU R0, [R1+0x6ec] ;  /* 0x0006ec0001007983 */ /* 0x002ea20000300800 */
        /* <DEDUP_REMOVED lines=14> */
[----:B------:R-:W-:Y:S01]  /*16270*/  IADD3 R19, P3, PT, R19, UR15, RZ ;  /* 0x0000000f13137c10 */ /* 0x000fe2000ff7e0ff */
[----:B------:R-:W-:Y:S01]  /*16280*/  USHF.L.U32 UR4, UR14, 0x7, URZ ;  /* 0x000000070e047899 */ /* 0x000fe200080006ff */
[----:B------:R-:W-:Y:S02]  /*16290*/  IADD3.X R23, PT, PT, R23, UR6, RZ, P6, !PT ;  /* 0x0000000617177c10 */ /* 0x000fe4000b7fe4ff */
[----:B------:R-:W-:Y:S02]  /*162a0*/  IADD3 R9, P6, PT, R9, UR15, RZ ;  /* 0x0000000f09097c10 */ /* 0x000fe4000ffde0ff */
[----:B------:R-:W-:Y:S01]  /*162b0*/  IADD3.X R8, PT, PT, R8, UR6, RZ, P5, !PT ;  /* 0x0000000608087c10 */ /* 0x000fe2000affe4ff */
[----:B------:R-:W-:Y:S01]  /*162c0*/  USHF.L.U32 UR12, UR4, 0x1, URZ ;  /* 0x00000001040c7899 */ /* 0x000fe200080006ff */
[----:B------:R-:W-:-:S02]  /*162d0*/  IADD3 R17, P5, PT, R17, UR15, RZ ;  /* 0x0000000f11117c10 */ /* 0x000fc4000ffbe0ff */
[----:B------:R-:W-:Y:S02]  /*162e0*/  IADD3.X R16, PT, PT, R16, UR6, RZ, P1, !PT ;  /* 0x0000000610107c10 */ /* 0x000fe40008ffe4ff */
[----:B------:R-:W-:Y:S02]  /*162f0*/  IADD3 R29, P1, PT, R29, UR15, RZ ;  /* 0x0000000f1d1d7c10 */ /* 0x000fe4000ff3e0ff */
[----:B------:R-:W-:Y:S02]  /*16300*/  IADD3.X R28, PT, PT, R28, UR6, RZ, P0, !PT ;  /* 0x000000061c1c7c10 */ /* 0x000fe400087fe4ff */
[----:B--2---:R-:W-:Y:S02]  /*16310*/  IADD3.X R13, PT, PT, R13, UR6, RZ, P4, !PT ;  /* 0x000000060d0d7c10 */ /* 0x004fe4000a7fe4ff */
[----:B------:R-:W-:Y:S02]  /*16320*/  IADD3 R21, P0, PT, R21, UR12, RZ ;  /* 0x0000000c15157c10 */ /* 0x000fe4000ff1e0ff */
[----:B------:R-:W-:-:S02]  /*16330*/  IADD3 R12, P4, PT, R12, UR12, RZ ;  /* 0x0000000c0c0c7c10 */ /* 0x000fc4000ff9e0ff */
[----:B------:R-:W-:Y:S02]  /*16340*/  IADD3.X R20, PT, PT, R20, UR6, RZ, P3, !PT ;  /* 0x0000000614147c10 */ /* 0x000fe40009ffe4ff */
        /* <DEDUP_REMOVED lines=24> */
[----:B0-----:R-:W2:Y:S04]  /*164d0*/  LDL.LU R23, [R1+0x300] ;  /* 0x0003000001177983 */ /* 0x001ea80000300800 */
[----:B------:R-:W-:Y:S04]  /*164e0*/  STL [R1+0x320], R28 ;  /* 0x0003201c01007387 */ /* 0x000fe80000100800 */
[----:B------:R-:W-:Y:S04]  /*164f0*/  STL [R1+0x2ec], R21 ;  /* 0x0002ec1501007387 */ /* 0x000fe80000100800 */
[----:B------:R-:W-:Y:S04]  /*16500*/  STL [R1+0x318], R13 ;  /* 0x0003180d01007387 */ /* 0x000fe80000100800 */
[----:B------:R-:W-:Y:S04]  /*16510*/  STL [R1+0x2e4], R12 ;  /* 0x0002e40c01007387 */ /* 0x000fe80000100800 */
        /* <DEDUP_REMOVED lines=23> */
[----:B0-----:R-:W4:Y:S04]  /*16690*/  LDL.LU R0, [R1+0x2cc] ;  /* 0x0002cc0001007983 */ /* 0x001f280000300800 */
        /* <DEDUP_REMOVED lines=10> */
[----:B------:R-:W2:Y:S04]  /*16740*/  LDL.LU R7, [R1+0x6f8] ;  /* 0x0006f80001077983 */ /* 0x000ea80000300800 */
[----:B------:R-:W2:Y:S04]  /*16750*/  LDL.LU R14, [R1+0x700] ;  /* 0x00070000010e7983 */ /* 0x000ea80000300800 */
[----:B------:R0:W-:Y:S04]  /*16760*/  STL [R1+0x300], R23 ;  /* 0x0003001701007387 */ /* 0x0001e80000100800 */
[----:B------:R-:W2:Y:S04]  /*16770*/  LDL.LU R15, [R1+0x708] ;  /* 0x00070800010f7983 */ /* 0x000ea80000300800 */
[----:B------:R-:W2:Y:S04]  /*16780*/  LDL.LU R22, [R1+0x710] ;  /* 0x0007100001167983 */ /* 0x000ea80000300800 */
[----:B0-----:R-:W2:Y:S01]  /*16790*/  LDL.LU R23, [R1+0x718] ;  /* 0x0007180001177983 */ /* 0x001ea20000300800 */
[----:B---3--:R-:W-:-:S05]  /*167a0*/  IADD3 R11, P6, PT, R11, UR12, RZ ;  /* 0x0000000c0b0b7c10 */ /* 0x008fca000ffde0ff */
[----:B------:R0:W-:Y:S04]  /*167b0*/  STL [R1+0x6f4], R11 ;  /* 0x0006f40b01007387 */ /* 0x0001e80000100800 */
[----:B0-----:R-:W3:Y:S01]  /*167c0*/  LDL.LU R11, [R1+0x788] ;  /* 0x00078800010b7983 */ /* 0x001ee20000300800 */
[----:B------:R-:W-:Y:S01]  /*167d0*/  USHF.R.S32.HI UR7, URZ, 0x1f, UR4 ;  /* 0x0000001fff077899 */ /* 0x000fe20008011404 */
[----:B----4-:R-:W-:-:S03]  /*167e0*/  IADD3.X R5, PT, PT, R5, UR6, RZ, P1, !PT ;  /* 0x0000000605057c10 */ /* 0x010fc60008ffe4ff */
[----:B------:R-:W-:Y:S01]  /*167f0*/  USHF.L.U64.HI UR7, UR4, 0x1, UR7 ;  /* 0x0000000104077899 */ /* 0x000fe20008010207 */
[----:B------:R-:W-:-:S05]  /*16800*/  IADD3 R18, P1, PT, R18, UR12, RZ ;  /* 0x0000000c12127c10 */ /* 0x000fca000ff3e0ff */
        /* <DEDUP_REMOVED lines=10> */
[----:B---3--:R-:W-:-:S05]  /*168b0*/  IADD3.X R11, PT, PT, R11, UR6, RZ, P5, !PT ;  /* 0x000000060b0b7c10 */ /* 0x008fca000affe4ff */
[----:B------:R0:W-:Y:S04]  /*168c0*/  STL [R1+0x2f8], R11 ;  /* 0x0002f80b01007387 */ /* 0x0001e80000100800 */
[----:B0-----:R-:W3:Y:S01]  /*168d0*/  LDL.LU R11, [R1+0x784] ;  /* 0x00078400010b7983 */ /* 0x001ee20000300800 */
[----:B------:R-:W-:-:S05]  /*168e0*/  IADD3 R4, P5, PT, R4, UR12, RZ ;  /* 0x0000000c04047c10 */ /* 0x000fca000ffbe0ff */
[----:B------:R0:W-:Y:S04]  /*168f0*/  STL [R1+0x6fc], R4 ;  /* 0x0006fc0401007387 */ /* 0x0001e80000100800 */
[----:B0-----:R0:W5:Y:S04]  /*16900*/  LDL.LU R4, [R1+0x780] ;  /* 0x0007800001047983 */ /* 0x0011680000300800 */
[----:B------:R1:W-:Y:S04]  /*16910*/  STL [R1+0x2f0], R5 ;  /* 0x0002f00501007387 */ /* 0x0003e80000100800 */
[----:B-1----:R0:W5:Y:S04]  /*16920*/  LDL.LU R5, [R1+0x77c] ;  /* 0x00077c0001057983 */ /* 0x0021680000300800 */
        /* <DEDUP_REMOVED lines=8> */
[----:B------:R1:W-:Y:S01]  /*169b0*/  STL [R1+0x714], R16 ;  /* 0x0007141001007387 */ /* 0x0003e20000100800 */
[----:B------:R-:W-:-:S03]  /*169c0*/  IADD3.X R0, PT, PT, R0, UR7, RZ, P5, !PT ;  /* 0x0000000700007c10 */ /* 0x000fc6000affe4ff */
[----:B-1----:R0:W5:Y:S04]  /*169d0*/  LDL.LU R16, [R1+0x768] ;  /* 0x0007680001107983 */ /* 0x0021680000300800 */
[----:B------:R1:W-:Y:S01]  /*169e0*/  STL [R1+0x2d8], R17 ;  /* 0x0002d81101007387 */ /* 0x0003e20000100800 */
[----:B------:R-:W-:-:S03]  /*169f0*/  IADD3 R2, P5, PT, R2, UR12, RZ ;  /* 0x0000000c02027c10 */ /* 0x000fc6000ffbe0ff */
        /* <DEDUP_REMOVED lines=11> */
[----:B------:R-:W-:Y:S01]  /*16ab0*/  IADD3 R25, P0, PT, R25, UR12, RZ ;  /* 0x0000000c19197c10 */ /* 0x000fe2000ff1e0ff */
[----:B------:R-:W-:Y:S02]  /*16ac0*/  UIADD3 UR8, UPT, UPT, UR16, 0x7f, URZ ;  /* 0x0000007f10087890 */ /* 0x000fe4000fffe0ff */
[----:B-1----:R0:W5:Y:S04]  /*16ad0*/  LDL.LU R12, [R1+0x754] ;  /* 0x00075400010c7983 */ /* 0x0021680000300800 */
[----:B------:R1:W-:Y:S01]  /*16ae0*/  STL [R1+0x730], R13 ;  /* 0x0007300d01007387 */ /* 0x0003e20000100800 */
[----:B------:R-:W-:-:S02]  /*16af0*/  IADD3.X R26, PT, PT, R26, UR7, RZ, P4, !PT ;  /* 0x000000071a1a7c10 */ /* 0x000fc4000a7fe4ff */
[----:B------:R-:W-:Y:S01]  /*16b00*/  IADD3 R27, P4, PT, R27, UR12, RZ ;  /* 0x0000000c1b1b7c10 */ /* 0x000fe2000ff9e0ff */
[----:B-1----:R0:W5:Y:S04]  /*16b10*/  LDL.LU R13, [R1+0x750] ;  /* 0x00075000010d7983 */ /* 0x0021680000300800 */
[----:B------:R1:W-:Y:S01]  /*16b20*/  STL [R1+0x2cc], R0 ;  /* 0x0002cc0001007387 */ /* 0x0003e20000100800 */
[----:B--2---:R-:W-:Y:S02]  /*16b30*/  IADD3.X R10, PT, PT, R10, UR7, RZ, P3, !PT ;  /* 0x000000070a0a7c10 */ /* 0x004fe40009ffe4ff */
[----:B------:R-:W-:Y:S01]  /*16b40*/  IADD3.X R6, PT, PT, R6, UR7, RZ, P2, !PT ;  /* 0x0000000706067c10 */ /* 0x000fe200097fe4ff */
[----:B-1----:R0:W5:Y:S04]  /*16b50*/  LDL.LU R0, [R1+0x74c] ;  /* 0x00074c0001007983 */ /* 0x0021680000300800 */
[----:B------:R1:W-:Y:S01]  /*16b60*/  STL [R1+0x72c], R2 ;  /* 0x00072c0201007387 */ /* 0x0003e20000100800 */
[----:B------:R-:W-:Y:S01]  /*16b70*/  USHF.R.S32.HI UR9, URZ, 0x1f, UR8 ;  /* 0x0000001fff097899 */ /* 0x000fe20008011408 */
[----:B------:R-:W-:-:S02]  /*16b80*/  IADD3.X R7, PT, PT, R7, UR7, RZ, P6, !PT ;  /* 0x0000000707077c10 */ /* 0x000fc4000b7fe4ff */
[----:B------:R-:W-:Y:S01]  /*16b90*/  IADD3.X R14, PT, PT, R14, UR7, RZ, P5, !PT ;  /* 0x000000070e0e7c10 */ /* 0x000fe2000affe4ff */
[----:B-1----:R0:W5:Y:S04]  /*16ba0*/  LDL.LU R2, [R1+0x748] ;  /* 0x0007480001027983 */ /* 0x0021680000300800 */
[----:B------:R1:W-:Y:S01]  /*16bb0*/  STL [R1+0x2c8], R3 ;  /* 0x0002c80301007387 */ /* 0x0003e20000100800 */
[----:B------:R-:W-:Y:S02]  /*16bc0*/  IADD3.X R23, PT, PT, R23, UR7, RZ, P4, !PT ;  /* 0x0000000717177c10 */ /* 0x000fe4000a7fe4ff */
[----:B------:R-:W-:Y:S01]  /*16bd0*/  IADD3.X R15, PT, PT, R15, UR7, RZ, P1, !PT ;  /* 0x000000070f0f7c10 */ /* 0x000fe20008ffe4ff */
[----:B-1----:R0:W5:Y:S04]  /*16be0*/  LDL.LU R3, [R1+0x744] ;  /* 0x0007440001037983 */ /* 0x0021680000300800 */
[----:B------:R1:W-:Y:S01]  /*16bf0*/  STL [R1+0x728], R20 ;  /* 0x0007281401007387 */ /* 0x0003e20000100800 */
[----:B------:R-:W-:Y:S01]  /*16c00*/  ULEA.HI UR9, UR9, UR8, URZ, 0x7 ;  /* 0x0000000809097291 */ /* 0x000fe2000f8f38ff */
[----:B------:R-:W-:-:S02]  /*16c10*/  IADD3.X R22, PT, PT, R22, UR7, RZ, P0, !PT ;  /* 0x0000000716167c10 */ /* 0x000fc400087fe4ff */
[----:B-1----:R0:W5:Y:S04]  /*16c20*/  LDL.LU R20, [R1+0x740] ;  /* 0x0007400001147983 */ /* 0x0021680000300800 */
[----:B------:R0:W-:Y:S04]  /*16c30*/  STL [R1+0x2c4], R24 ;  /* 0x0002c41801007387 */ /* 0x0001e80000100800 */
[----:B------:R0:W-:Y:S04]  /*16c40*/  STL [R1+0x724], R25 ;  /* 0x0007241901007387 */ /* 0x0001e80000100800 */
[----:B------:R0:W-:Y:S04]  /*16c50*/  STL [R1+0x2c0], R26 ;  /* 0x0002c01a01007387 */ /* 0x0001e80000100800 */
[----:B------:R0:W-:Y:S04]  /*16c60*/  STL [R1+0x720], R27 ;  /* 0x0007201b01007387 */ /* 0x0001e80000100800 */
[----:B------:R0:W-:Y:S04]  /*16c70*/  STL [R1+0x6e8], R10 ;  /* 0x0006e80a01007387 */ /* 0x0001e80000100800 */
[----:B------:R0:W-:Y:S04]  /*16c80*/  STL [R1+0x6f0], R6 ;  /* 0x0006f00601007387 */ /* 0x0001e80000100800 */
[----:B------:R0:W-:Y:S04]  /*16c90*/  STL [R1+0x6f8], R7 ;  /* 0x0006f80701007387 */ /* 0x0001e80000100800 */
[----:B------:R0:W-:Y:S04]  /*16ca0*/  STL [R1+0x700], R14 ;  /* 0x0007000e01007387 */ /* 0x0001e80000100800 */
[----:B------:R0:W-:Y:S01]  /*16cb0*/  STL [R1+0x718], R23 ;  /* 0x0007181701007387 */ /* 0x0001e20000100800 */
[----:B------:R-:W-:-:S03]  /*16cc0*/  USHF.R.S32.HI UR9, URZ, 0x7, UR9 ;  /* 0x00000007ff097899 */ /* 0x000fc60008011409 */
[----:B------:R0:W-:Y:S04]  /*16cd0*/  STL [R1+0x708], R15 ;  /* 0x0007080f01007387 */ /* 0x0001e80000100800 */
[----:B------:R0:W-:Y:S01]  /*16ce0*/  STL [R1+0x710], R22 ;  /* 0x0007101601007387 */ /* 0x0001e20000100800 */
[----:B---3--:R-:W-:-:S13]  /*16cf0*/  ISETP.NE.U32.AND P3, PT, R11, UR9, PT ;  /* 0x000000090b007c0c */ /* 0x008fda000bf65070 */
[----:B0-----:R-:W-:Y:S05]  /*16d00*/  @P3 BRA `(.L_x_1) ;  /* 0xfffffedc00703947 */ /* 0x001fea000383ffff */
[----:B------:R-:W2:Y:S04]  /*16d10*/  LDL.LU R11, [R1+0xb8] ;  /* 0x0000b800010b7983 */ /* 0x000ea80000300800 */
[----:B--2---:R0:W-:Y:S04]  /*16d20*/  STL [R1+0x78c], R11 ;  /* 0x00078c0b01007387 */ /* 0x0041e80000100800 */
[----:B0-----:R-:W2:Y:S04]  /*16d30*/  LDL.LU R11, [R1+0xe0] ;  /* 0x0000e000010b7983 */ /* 0x001ea80000300800 */
        /* <DEDUP_REMOVED lines=13> */
[----:B-----5:R1:W-:Y:S01]  /*16e10*/  STL [R1+0x784], R9 ;  /* 0x0007840901007387 */ /* 0x0203e20000100800 */
[----:B0-----:R-:W-:-:S03]  /*16e20*/  IMAD.MOV.U32 R11, RZ, RZ, R5 ;  /* 0x000000ffff0b7224 */ /* 0x001fc600078e0005 */
[----:B-1----:R-:W2:Y:S04]  /*16e30*/  LDL.LU R9, [R1+0xb4] ;  /* 0x0000b40001097983 */ /* 0x002ea80000300800 */
        /* <DEDUP_REMOVED lines=17> */
[----:B------:R-:W2:Y:S04]  /*16f50*/  LDL.LU R10, [R1+0xb0] ;  /* 0x0000b000010a7983 */ /* 0x000ea80000300800 */
[----:B------:R1:W-:Y:S01]  /*16f60*/  STL [R1+0x780], R8 ;  /* 0x0007800801007387 */ /* 0x0003e20000100800 */
[----:B0-----:R-:W-:-:S03]  /*16f70*/  IMAD.MOV.U32 R9, RZ, RZ, R4 ;  /* 0x000000ffff097224 */ /* 0x001fc600078e0004 */
[----:B-1----:R-:W3:Y:S04]  /*16f80*/  LDL.LU R8, [R1+0x10c] ;  /* 0x00010c0001087983 */ /* 0x002ee80000300800 */
[----:B------:R-:W4:Y:S04]  /*16f90*/  LDL.LU R7, [R1+0x118] ;  /* 0x0001180001077983 */ /* 0x000f280000300800 */
[----:B----4-:R0:W-:Y:S04]  /*16fa0*/  STL [R1+0x77c], R7 ;  /* 0x00077c0701007387 */ /* 0x0101e80000100800 */
[----:B0-----:R-:W4:Y:S04]  /*16fb0*/  LDL.LU R7, [R1+0x104] ;  /* 0x0001040001077983 */ /* 0x001f280000300800 */
[----:B------:R-:W2:Y:S04]  /*16fc0*/  LDL.LU R6, [R1+0x110] ;  /* 0x0001100001067983 */ /* 0x000ea80000300800 */
[----:B--2---:R0:W-:Y:S04]  /*16fd0*/  STL [R1+0x778], R6 ;  /* 0x0007780601007387 */ /* 0x0041e80000100800 */
[----:B0-----:R-:W2:Y:S04]  /*16fe0*/  LDL.LU R6, [R1+0x11c] ;  /* 0x00011c0001067983 */ /* 0x001ea80000300800 */
[----:B------:R0:W-:Y:S04]  /*16ff0*/  STL [R1+0x770], R19 ;  /* 0x0007701301007387 */ /* 0x0001e80000100800 */
[----:B0-----:R-:W2:Y:S01]  /*17000*/  LDL.LU R19, [R1+0x15c] ;  /* 0x00015c0001137983 */ /* 0x001ea20000300800 */
[----:B------:R-:W-:-:S03]  /*17010*/  F2FP.BF16.F32.PACK_AB R11, R9, R11 ;  /* 0x0000000b090b723e */ /* 0x000fc600000010ff */
[----:B--2---:R0:W-:Y:S04]  /*17020*/  STL [R1+0x774], R19 ;  /* 0x0007741301007387 */ /* 0x0041e80000100800 */
[----:B0-----:R-:W2:Y:S04]  /*17030*/  LDL.LU R19, [R1+0x114] ;  /* 0x0001140001137983 */ /* 0x001ea80000300800 */
[----:B------:R-:W2:Y:S04]  /*17040*/  LDL.LU R5, [R1+0x158] ;  /* 0x0001580001057983 */ /* 0x000ea80000300800 */
[----:B------:R0:W-:Y:S04]  /*17050*/  STL [R1+0x76c], R18 ;  /* 0x00076c1201007387 */ /* 0x0001e80000100800 */
[----:B0-----:R-:W2:Y:S04]  /*17060*/  LDL.LU R18, [R1+0x154] ;  /* 0x0001540001127983 */ /* 0x001ea80000300800 */
[----:B------:R-:W2:Y:S04]  /*17070*/  LDL.LU R4, [R1+0x150] ;  /* 0x0001500001047983 */ /* 0x000ea80000300800 */
[----:B------:R0:W-:Y:S04]  /*17080*/  STL [R1+0x768], R17 ;  /* 0x0007681101007387 */ /* 0x0001e80000100800 */
[----:B0-----:R-:W2:Y:S04]  /*17090*/  LDL.LU R17, [R1+0xdc] ;  /* 0x0000dc0001117983 */ /* 0x001ea80000300800 */
        /* <DEDUP_REMOVED lines=24> */
[----:B------:R-:W2:Y:S04]  /*17220*/  LDL.LU R25, [R1+0x168] ;  /* 0x0001680001197983 */ /* 0x000ea80000300800 */
[----:B------:R-:W2:Y:S04]  /*17230*/  LDL.LU R24, [R1+0x164] ;  /* 0x0001640001187983 */ /* 0x000ea80000300800 */
[----:B------:R-:W2:Y:S04]  /*17240*/  LDL.LU R22, [R1+0x160] ;  /* 0x0001600001167983 */ /* 0x000ea80000300800 */
[----:B------:R-:W2:Y:S04]  /*17250*/  LDL.LU R23, [R1+0x17c] ;  /* 0x00017c0001177983 */ /* 0x000ea80000300800 */
[----:B------:R-:W2:Y:S04]  /*17260*/  LDL.LU R9, [R1+0x7c8] ;  /* 0x0007c80001097983 */ /* 0x000ea80000300800 */
[----:B------:R0:W-:Y:S04]  /*17270*/  STL [R1+0x1c], R11 ;  /* 0x00001c0b01007387 */ /* 0x0001e80000100800 */
[----:B0-----:R-:W2:Y:S02]  /*17280*/  LDL.LU R11, [R1+0x7c4] ;  /* 0x0007c400010b7983 */ /* 0x001ea40000300800 */
[----:B--2---:R-:W-:-:S02]  /*17290*/  F2FP.BF16.F32.PACK_AB R11, R9, R11 ;  /* 0x0000000b090b723e */ /* 0x004fc400000010ff */
        /* <DEDUP_REMOVED lines=25> */
[----:B------:R0:W-:Y:S04]  /*17430*/  STL [R1], R11 ;  /* 0x0000000b01007387 */ /* 0x0001e80000100800 */
[----:B0-----:R-:W2:Y:S02]  /*17440*/  LDL.LU R11, [R1+0x78c] ;  /* 0x00078c00010b7983 */ /* 0x001ea40000300800 */
[----:B--2---:R-:W-:-:S02]  /*17450*/  F2FP.BF16.F32.PACK_AB R11, R9, R11 ;  /* 0x0000000b090b723e */ /* 0x004fc400000010ff */
[----:B------:R-:W2:Y:S02]  /*17460*/  LDL.LU R9, [R1+0x788] ;  /* 0x0007880001097983 */ /* 0x000ea40000300800 */
[----:B--2---:R-:W-:Y:S02]  /*17470*/  F2FP.BF16.F32.PACK_AB R10, R9, R10 ;  /* 0x0000000a090a723e */ /* 0x004fe400000010ff */
[----:B------:R-:W3:Y:S02]  /*17480*/  LDL.LU R9, [R1+0x784] ;  /* 0x0007840001097983 */ /* 0x000ee40000300800 */
[----:B---3--:R-:W-:Y:S02]  /*17490*/  F2FP.BF16.F32.PACK_AB R9, R8, R9 ;  /* 0x000000090809723e */ /* 0x008fe400000010ff */
[----:B------:R-:W4:Y:S02]  /*174a0*/  LDL.LU R8, [R1+0x780] ;  /* 0x0007800001087983 */ /* 0x000f240000300800 */
[----:B----4-:R-:W-:-:S02]  /*174b0*/  F2FP.BF16.F32.PACK_AB R8, R7, R8 ;  /* 0x000000080708723e */ /* 0x010fc400000010ff */
[----:B------:R-:W2:Y:S02]  /*174c0*/  LDL.LU R7, [R1+0x77c] ;  /* 0x00077c0001077983 */ /* 0x000ea40000300800 */
[----:B--2---:R-:W-:Y:S02]  /*174d0*/  F2FP.BF16.F32.PACK_AB R7, R6, R7 ;  /* 0x000000070607723e */ /* 0x004fe400000010ff */
[----:B------:R-:W2:Y:S02]  /*174e0*/  LDL.LU R6, [R1+0x778] ;  /* 0x0007780001067983 */ /* 0x000ea40000300800 */
[----:B--2---:R-:W-:Y:S02]  /*174f0*/  F2FP.BF16.F32.PACK_AB R6, R19, R6 ;  /* 0x000000061306723e */ /* 0x004fe400000010ff */
[----:B------:R-:W2:Y:S01]  /*17500*/  LDL.LU R19, [R1+0x774] ;  /* 0x0007740001137983 */ /* 0x000ea20000300800 */
[----:B------:R-:W-:Y:S02]  /*17510*/  F2FP.BF16.F32.PACK_AB R4, R18, R4 ;  /* 0x000000041204723e */ /* 0x000fe400000010ff */
[----:B--2---:R-:W-:-:S02]  /*17520*/  F2FP.BF16.F32.PACK_AB R5, R19, R5 ;  /* 0x000000051305723e */ /* 0x004fc400000010ff */
[----:B------:R-:W2:Y:S04]  /*17530*/  LDL.LU R19, [R1+0x770] ;  /* 0x0007700001137983 */ /* 0x000ea80000300800 */
[----:B------:R-:W3:Y:S01]  /*17540*/  LDL.LU R18, [R1+0x76c] ;  /* 0x00076c0001127983 */ /* 0x000ee20000300800 */
[----:B--2---:R-:W-:-:S03]  /*17550*/  F2FP.BF16.F32.PACK_AB R19, R17, R19 ;  /* 0x000000131113723e */ /* 0x004fc600000010ff */
[----:B------:R-:W2:Y:S01]  /*17560*/  LDL.LU R17, [R1+0x768] ;  /* 0x0007680001117983 */ /* 0x000ea20000300800 */
[----:B---3--:R-:W-:-:S03]  /*17570*/  F2FP.BF16.F32.PACK_AB R18, R16, R18 ;  /* 0x000000121012723e */ /* 0x008fc600000010ff */
[----:B------:R-:W3:Y:S01]  /*17580*/  LDL.LU R16, [R1+0x764] ;  /* 0x0007640001107983 */ /* 0x000ee20000300800 */
[----:B--2---:R-:W-:-:S03]  /*17590*/  F2FP.BF16.F32.PACK_AB R17, R13, R17 ;  /* 0x000000110d11723e */ /* 0x004fc600000010ff */
[----:B------:R-:W2:Y:S01]  /*175a0*/  LDL.LU R13, [R1+0x760] ;  /* 0x00076000010d7983 */ /* 0x000ea20000300800 */
[----:B---3--:R-:W-:-:S03]  /*175b0*/  F2FP.BF16.F32.PACK_AB R16, R12, R16 ;  /* 0x000000100c10723e */ /* 0x008fc600000010ff */
[----:B------:R-:W3:Y:S01]  /*175c0*/  LDL.LU R12, [R1+0x75c] ;  /* 0x00075c00010c7983 */ /* 0x000ee20000300800 */
[----:B------:R-:W-:Y:S02]  /*175d0*/  F2FP.BF16.F32.PACK_AB R15, R29, R15 ;  /* 0x0000000f1d0f723e */ /* 0x000fe400000010ff */
[----:B------:R-:W-:Y:S01]  /*175e0*/  F2FP.BF16.F32.PACK_AB R14, R21, R14 ;  /* 0x0000000e150e723e */ /* 0x000fe200000010ff */
[----:B------:R-:W4:Y:S01]  /*175f0*/  LDL.LU R29, [R1+0x758] ;  /* 0x00075800011d7983 */ /* 0x000f220000300800 */
[----:B------:R-:W-:-:S03]  /*17600*/  F2FP.BF16.F32.PACK_AB R27, R20, R27 ;  /* 0x0000001b141b723e */ /* 0x000fc600000010ff */
[----:B------:R-:W4:Y:S01]  /*17610*/  LDL.LU R21, [R1+0x754] ;  /* 0x0007540001157983 */ /* 0x000f220000300800 */
[----:B------:R-:W-:Y:S02]  /*17620*/  F2FP.BF16.F32.PACK_AB R26, R0, R26 ;  /* 0x0000001a001a723e */ /* 0x000fe400000010ff */
[----:B------:R-:W-:Y:S02]  /*17630*/  F2FP.BF16.F32.PACK_AB R25, R2, R25 ;  /* 0x000000190219723e */ /* 0x000fe400000010ff */
[----:B--2---:R-:W-:Y:S02]  /*17640*/  F2FP.BF16.F32.PACK_AB R13, R28, R13 ;  /* 0x0000000d1c0d723e */ /* 0x004fe400000010ff */
[----:B------:R-:W2:Y:S01]  /*17650*/  LDL.LU R28, [R1+0x750] ;  /* 0x00075000011c7983 */ /* 0x000ea20000300800 */
[----:B---3--:R-:W-:-:S03]  /*17660*/  F2FP.BF16.F32.PACK_AB R12, R3, R12 ;  /* 0x0000000c030c723e */ /* 0x008fc600000010ff */
[----:B------:R-:W3:Y:S04]  /*17670*/  LDL.LU R3, [R1+0x74c] ;  /* 0x00074c0001037983 */ /* 0x000ee80000300800 */
[----:B------:R-:W3:Y:S04]  /*17680*/  LDL.LU R20, [R1+0x748] ;  /* 0x0007480001147983 */ /* 0x000ee80000300800 */
[----:B------:R-:W3:Y:S04]  /*17690*/  LDL.LU R0, [R1+0x744] ;  /* 0x0007440001007983 */ /* 0x000ee80000300800 */
[----:B------:R-:W3:Y:S01]  /*176a0*/  LDL.LU R2, [R1+0x740] ;  /* 0x0007400001027983 */ /* 0x000ee20000300800 */
[----:B------:R-:W-:-:S02]  /*176b0*/  F2FP.BF16.F32.PACK_AB R24, R24, R22 ;  /* 0x000000161818723e */ /* 0x000fc400000010ff */
[----:B----4-:R-:W-:Y:S02]  /*176c0*/  F2FP.BF16.F32.PACK_AB R23, R23, R29 ;  /* 0x0000001d1717723e */ /* 0x010fe400000010ff */
[----:B--2---:R-:W-:Y:S02]  /*176d0*/  F2FP.BF16.F32.PACK_AB R22, R28, R21 ;  /* 0x000000151c16723e */ /* 0x004fe400000010ff */
[----:B---3--:R-:W-:Y:S02]  /*176e0*/  F2FP.BF16.F32.PACK_AB R21, R20, R3 ;  /* 0x000000031415723e */ /* 0x008fe400000010ff */
[----:B------:R-:W-:-:S07]  /*176f0*/  F2FP.BF16.F32.PACK_AB R20, R2, R0 ;  /* 0x000000000214723e */ /* 0x000fce00000010ff */
.L_x_0:
[----:B------:R-:W1:Y:S01]  /*17700*/  S2R R0, SR_TID.X ;  /* 0x0000000000007919 */ /* 0x000e620000002100 */
[----:B------:R-:W2:Y:S01]  /*17710*/  S2UR UR5, SR_CgaCtaId ;  /* 0x00000000000579c3 */ /* 0x000ea20000008800 */
[----:B------:R-:W-:Y:S01]  /*17720*/  UMOV UR4, 0x400 ;  /* 0x0000040000047882 */ /* 0x000fe20000000000 */
[----:B------:R-:W3:Y:S01]  /*17730*/  LDCU.128 UR12, c[0x0][0x390] ;  /* 0x00007200ff0c77ac */ /* 0x000ee20008000c00 */
[----:B------:R-:W4:Y:S01]  /*17740*/  LDCU UR6, c[0x0][0x3b8] ;  /* 0x00007700ff0677ac */ /* 0x000f220008000800 */
[----:B--2---:R-:W-:Y:S01]  /*17750*/  ULEA UR4, UR5, UR4, 0x18 ;  /* 0x0000000405047291 */ /* 0x004fe2000f8ec0ff */
[----:B------:R-:W2:Y:S01]  /*17760*/  LDCU UR5, c[0x0][0x3b4] ;  /* 0x00007680ff0577ac */ /* 0x000ea20008000800 */
[C---:B-1----:R-:W-:Y:S02]  /*17770*/  IMAD.SHL.U32 R2, R0.reuse, 0x80, RZ ;  /* 0x0000008000027824 */ /* 0x042fe400078e00ff */
[C---:B------:R-:W-:Y:S02]  /*17780*/  IMAD.SHL.U32 R3, R0.reuse, 0x100, RZ ;  /* 0x0000010000037824 */ /* 0x040fe400078e00ff */
[----:B0-----:R-:W-:Y:S01]  /*17790*/  IMAD.SHL.U32 R28, R0, 0x10, RZ ;  /* 0x00000010001c7824 */ /* 0x001fe200078e00ff */
[----:B------:R-:W-:Y:S01]  /*177a0*/  LOP3.LUT R2, R2, 0x800, RZ, 0xc0, !PT ;  /* 0x0000080002027812 */ /* 0x000fe200078ec0ff */
[----:B------:R-:W-:Y:S01]  /*177b0*/  IMAD.SHL.U32 R29, R0, 0x4, RZ ;  /* 0x00000004001d7824 */ /* 0x000fe200078e00ff */
[----:B------:R-:W-:-:S02]  /*177c0*/  LOP3.LUT R3, R3, 0x2000, RZ, 0xc0, !PT ;  /* 0x0000200003037812 */ /* 0x000fc400078ec0ff */
[----:B------:R-:W-:Y:S02]  /*177d0*/  LOP3.LUT R28, R28, 0xf0, RZ, 0xc0, !PT ;  /* 0x000000f01c1c7812 */ /* 0x000fe400078ec0ff */
[----:B------:R-:W-:Y:S02]  /*177e0*/  IADD3 R3, PT, PT, R3, UR4, R2 ;  /* 0x0000000403037c10 */ /* 0x000fe4000fffe002 */
[----:B------:R-:W-:Y:S02]  /*177f0*/  LOP3.LUT R2, R29, 0x700, RZ, 0xc0, !PT ;  /* 0x000007001d027812 */ /* 0x000fe400078ec0ff */
[----:B------:R-:W-:Y:S02]  /*17800*/  LOP3.LUT R0, R0, 0x1ff, RZ, 0xc0, !PT ;  /* 0x000001ff00007812 */ /* 0x000fe400078ec0ff */
[----:B------:R-:W-:Y:S01]  /*17810*/  IADD3 R3, PT, PT, R2, R3, R28 ;  /* 0x0000000302037210 */ /* 0x000fe20007ffe01c */
[----:B------:R-:W-:Y:S01]  /*17820*/  BAR.SYNC.DEFER_BLOCKING 0x0 ;  /* 0x0000000000007b1d */ /* 0x000fe20000010000 */
[----:B------:R-:W-:-:S05]  /*17830*/  LEA R29, R0, UR4, 0x4 ;  /* 0x00000004001d7c11 */ /* 0x000fca000f8e20ff */
[----:B------:R-:W3:Y:S04]  /*17840*/  LDL.LU R28, [R1+0x73c] ;  /* 0x00073c00011c7983 */ /* 0x000ee80000300800 */
[----:B------:R-:W-:Y:S04]  /*17850*/  STL [R1+0x28], R29 ;  /* 0x0000281d01007387 */ /* 0x000fe80000100800 */
[----:B------:R-:W-:Y:S04]  /*17860*/  STSM.16.M88.4 [R3], R20 ;  /* 0x0000001403007844 */ /* 0x000fe80000000200 */
[----:B------:R-:W-:Y:S01]  /*17870*/  STSM.16.M88.4 [R3+0x1000], R24 ;  /* 0x0010001803007844 */ /* 0x000fe20000000200 */
[----:B------:R-:W-:Y:S06]  /*17880*/  BAR.SYNC.DEFER_BLOCKING 0x0 ;  /* 0x0000000000007b1d */ /* 0x000fec0000010000 */
[----:B------:R-:W0:Y:S04]  /*17890*/  LDS.128 R24, [R29] ;  /* 0x000000001d187984 */ /* 0x000e280000000c00 */
[----:B0-----:R-:W-:Y:S04]  /*178a0*/  STL [R1+0x754], R26 ;  /* 0x0007541a01007387 */ /* 0x001fe80000100800 */
[----:B------:R-:W-:Y:S04]  /*178b0*/  STL [R1+0x750], R27 ;  /* 0x0007501b01007387 */ /* 0x000fe80000100800 */
[----:B------:R-:W-:Y:S04]  /*178c0*/  STL [R1+0x758], R27 ;  /* 0x0007581b01007387 */ /* 0x000fe80000100800 */
[----:B------:R-:W-:Y:S04]  /*178d0*/  STL [R1+0x768], R27 ;  /* 0x0007681b01007387 */ /* 0x000fe80000100800 */
[----:B------:R0:W-:Y:S04]  /*178e0*/  STL.64 [R1+0x760], R24 ;  /* 0x0007601801007387 */ /* 0x0001e80000100a00 */
[----:B0-----:R-:W5:Y:S04]  /*178f0*/  LDL.LU R24, [R1+0x10] ;  /* 0x0000100001187983 */ /* 0x001f680000300800 */
[----:B------:R-:W5:Y:S04]  /*17900*/  LDL.LU R25, [R1+0x14] ;  /* 0x0000140001197983 */ /* 0x000f680000300800 */
[----:B------:R-:W2:Y:S04]  /*17910*/  LDL.LU R26, [R1+0x18] ;  /* 0x00001800011a7983 */ /* 0x000ea80000300800 */
[----:B------:R-:W2:Y:S04]  /*17920*/  LDL.LU R27, [R1+0x1c] ;  /* 0x00001c00011b7983 */ /* 0x000ea80000300800 */
[----:B--2---:R-:W-:Y:S04]  /*17930*/  STL.64 [R1+0x778], R26 ;  /* 0x0007781a01007387 */ /* 0x004fe80000100a00 */
[----:B-----5:R0:W-:Y:S04]  /*17940*/  STL.64 [R1+0x770], R24 ;  /* 0x0007701801007387 */ /* 0x0201e80000100a00 */
[----:B0-----:R-:W2:Y:S04]  /*17950*/  LDL.LU R24, [R1] ;  /* 0x0000000001187983 */ /* 0x001ea80000300800 */
[----:B--2---:R0:W-:Y:S04]  /*17960*/  STL [R1+0x780], R24 ;  /* 0x0007801801007387 */ /* 0x0041e80000100800 */
[----:B0-----:R-:W2:Y:S01]  /*17970*/  LDL R24, [R1+0x2bc] ;  /* 0x0002bc0001187983 */ /* 0x001ea20000100800 */
[C---:B---3--:R-:W-:Y:S01]  /*17980*/  ISETP.GE.AND P0, PT, R28.reuse, UR14, PT ;  /* 0x0000000e1c007c0c */ /* 0x048fe2000bf06270 */
[----:B------:R-:W-:-:S02]  /*17990*/  IMAD R2, R28, UR5, RZ ;  /* 0x000000051c027c24 */ /* 0x000fc4000f8e02ff */
[----:B------:R-:W3:Y:S04]  /*179a0*/  LDL.LU R25, [R1+0x4] ;  /* 0x0000040001197983 */ /* 0x000ee80000300800 */
[----:B------:R-:W3:Y:S04]  /*179b0*/  LDL.LU R26, [R1+0x8] ;  /* 0x00000800011a7983 */ /* 0x000ee80000300800 */
[----:B------:R-:W3:Y:S01]  /*179c0*/  LDL.LU R27, [R1+0xc] ;  /* 0x00000c00011b7983 */ /* 0x000ee20000300800 */
[C---:B--2---:R-:W-:Y:S01]  /*179d0*/  VIADD R20, R24.reuse, 0x3 ;  /* 0x0000000318147836 */ /* 0x044fe20000000000 */
[C---:B------:R-:W-:Y:S01]  /*179e0*/  ISETP.LT.AND P3, PT, R24.reuse, UR15, !P0 ;  /* 0x0000000f18007c0c */ /* 0x040fe2000c761270 */
[----:B------:R-:W-:-:S02]  /*179f0*/  VIADD R21, R24, 0x4 ;  /* 0x0000000418157836 */ /* 0x000fc40000000000 */
[----:B------:R-:W-:Y:S01]  /*17a00*/  VIADD R0, R24, 0x1 ;  /* 0x0000000118007836 */ /* 0x000fe20000000000 */
[----:B------:R-:W-:Y:S01]  /*17a10*/  ISETP.LT.AND P5, PT, R20, UR15, !P0 ;  /* 0x0000000f14007c0c */ /* 0x000fe2000c7a1270 */
[----:B----4-:R-:W-:Y:S01]  /*17a20*/  IMAD R28, R24, UR6, RZ ;  /* 0x00000006181c7c24 */ /* 0x010fe2000f8e02ff */
[----:B------:R-:W-:Y:S02]  /*17a30*/  ISETP.LT.AND P4, PT, R21, UR15, !P0 ;  /* 0x0000000f15007c0c */ /* 0x000fe4000c781270 */
[----:B------:R-:W0:Y:S01]  /*17a40*/  LDS.128 R20, [R29+0x2000] ;  /* 0x002000001d147984 */ /* 0x000e220000000c00 */
[----:B------:R-:W-:Y:S01]  /*17a50*/  BAR.SYNC.DEFER_BLOCKING 0x0 ;  /* 0x0000000000007b1d */ /* 0x000fe20000010000 */
[----:B------:R-:W-:Y:S01]  /*17a60*/  ISETP.LT.AND P2, PT, R0, UR15, !P0 ;  /* 0x0000000f00007c0c */ /* 0x000fe2000c741270 */
[----:B------:R-:W-:-:S05]  /*17a70*/  VIADD R0, R24, 0x2 ;  /* 0x0000000218007836 */ /* 0x000fca0000000000 */
[----:B------:R-:W-:Y:S02]  /*17a80*/  ISETP.LT.AND P1, PT, R0, UR15, !P0 ;  /* 0x0000000f00007c0c */ /* 0x000fe4000c721270 */
[C---:B------:R-:W-:Y:S01]  /*17a90*/  LEA R0, P6, R2.reuse, UR12, 0x1 ;  /* 0x0000000c02007c11 */ /* 0x040fe2000f8c08ff */
[----:B------:R-:W-:Y:S04]  /*17aa0*/  STSM.16.M88.4 [R3], R12 ;  /* 0x0000000c03007844 */ /* 0x000fe80000000200 */
[----:B------:R-:W-:Y:S01]  /*17ab0*/  STSM.16.M88.4 [R3+0x1000], R16 ;  /* 0x0010001003007844 */ /* 0x000fe20000000200 */
[----:B------:R-:W-:Y:S06]  /*17ac0*/  BAR.SYNC.DEFER_BLOCKING 0x0 ;  /* 0x0000000000007b1d */ /* 0x000fec0000010000 */
[----:B0-----:R0:W-:Y:S04]  /*17ad0*/  STL.64 [R1+0x748], R22 ;  /* 0x0007481601007387 */ /* 0x0011e80000100a00 */
[----:B------:R-:W3:Y:S01]  /*17ae0*/  LDL.LU R24, [R1+0x780] ;  /* 0x0007800001187983 */ /* 0x000ee20000300800 */
[----:B------:R-:W-:-:S02]  /*17af0*/  LEA.HI.X.SX32 R2, R2, UR13, 0x1, P6 ;  /* 0x0000000d02027c11 */ /* 0x000fc4000b0f0eff */
[C---:B0-----:R-:W-:Y:S01]  /*17b00*/  LEA R22, P6, R28.reuse, R0, 0x1 ;  /* 0x000000001c167211 */ /* 0x041fe200078c08ff */
[----:B------:R-:W0:Y:S04]  /*17b10*/  LDS.128 R16, [R29] ;  /* 0x000000001d107984 */ /* 0x000e280000000c00 */
[----:B------:R-:W1:Y:S01]  /*17b20*/  LDS.128 R12, [R29+0x2000] ;  /* 0x002000001d0c7984 */ /* 0x000e620000000c00 */
[----:B------:R-:W-:Y:S06]  /*17b30*/  BAR.SYNC.DEFER_BLOCKING 0x0 ;  /* 0x0000000000007b1d */ /* 0x000fec0000010000 */
[----:B------:R-:W-:Y:S04]  /*17b40*/  STSM.16.M88.4 [R3], R4 ;  /* 0x0000000403007844 */ /* 0x000fe80000000200 */
[----:B------:R-:W-:Y:S04]  /*17b50*/  STSM.16.M88.4 [R3+0x1000], R8 ;  /* 0x0010000803007844 */ /* 0x000fe80000000200 */
[----:B0-----:R0:W-:Y:S04]  /*17b60*/  STL [R1+0x740], R19 ;  /* 0x0007401301007387 */ /* 0x0011e80000100800 */
[----:B0-----:R-:W2:Y:S04]  /*17b70*/  LDL R19, [R1+0x2bc] ;  /* 0x0002bc0001137983 */ /* 0x001ea80000100800 */
[----:B------:R-:W4:Y:S01]  /*17b80*/  LDL R11, [R1+0x28] ;  /* 0x00002800010b7983 */ /* 0x000f220000100800 */
[C---:B------:R-:W-:Y:S01]  /*17b90*/  VIADD R29, R28.reuse, UR6 ;  /* 0x000000061c1d7c36 */ /* 0x040fe20008000000 */
[----:B------:R-:W-:Y:S01]  /*17ba0*/  LEA.HI.X.SX32 R23, R28, R2, 0x1, P6 ;  /* 0x000000021c177211 */ /* 0x000fe200030f0eff */
[----:B------:R-:W-:Y:S06]  /*17bb0*/  BAR.SYNC.DEFER_BLOCKING 0x0 ;  /* 0x0000000000007b1d */ /* 0x000fec0000010000 */
[----:B----4-:R-:W0:Y:S04]  /*17bc0*/  LDS.128 R4, [R11] ;  /* 0x000000000b047984 */ /* 0x010e280000000c00 */
[----:B------:R-:W4:Y:S01]  /*17bd0*/  LDS.128 R8, [R11+0x2000] ;  /* 0x002000000b087984 */ /* 0x000f220000000c00 */
[----:B------:R-:W-:Y:S06]  /*17be0*/  BAR.SYNC.DEFER_BLOCKING 0x0 ;  /* 0x0000000000007b1d */ /* 0x000fec0000010000 */
[----:B---3--:R3:W-:Y:S04]  /*17bf0*/  STSM.16.M88.4 [R3], R24 ;  /* 0x0000001803007844 */ /* 0x0087e80000000200 */
[----:B---3--:R-:W3:Y:S04]  /*17c00*/  LDL.LU.64 R26, [R1+0x778] ;  /* 0x00077800011a7983 */ /* 0x008ee80000300a00 */
[----:B------:R-:W3:Y:S01]  /*17c10*/  LDL.LU.64 R24, [R1+0x770] ;  /* 0x0007700001187983 */ /* 0x000ee20000300a00 */
[----:B------:R-:W-:-:S03]  /*17c20*/  LEA R28, P6, R29, R0, 0x1 ;  /* 0x000000001d1c7211 */ /* 0x000fc600078c08ff */
[----:B---3--:R3:W-:Y:S04]  /*17c30*/  STSM.16.M88.4 [R3+0x1000], R24 ;  /* 0x0010001803007844 */ /* 0x0087e80000000200 */
[----:B---3--:R-:W3:Y:S04]  /*17c40*/  LDL.LU R27, [R1+0x768] ;  /* 0x00076800011b7983 */ /* 0x008ee80000300800 */
[----:B------:R-:W3:Y:S01]  /*17c50*/  LDL.LU.64 R24, [R1+0x760] ;  /* 0x0007600001187983 */ /* 0x000ee20000300a00 */
[C---:B------:R-:W-:Y:S01]  /*17c60*/  VIADD R26, R29.reuse, UR6 ;  /* 0x000000061d1a7c36 */ /* 0x040fe20008000000 */
[----:B------:R-:W-:Y:S01]  /*17c70*/  LEA.HI.X.SX32 R29, R29, R2, 0x1, P6 ;  /* 0x000000021d1d7211 */ /* 0x000fe200030f0eff */
[----:B--2---:R-:W-:Y:S01]  /*17c80*/  VIADD R3, R19, 0x5 ;  /* 0x0000000513037836 */ /* 0x004fe20000000000 */
[----:B------:R-:W-:Y:S01]  /*17c90*/  BAR.SYNC.DEFER_BLOCKING 0x0 ;  /* 0x0000000000007b1d */ /* 0x000fe20000010000 */
[----:B---3--:R-:W-:-:S05]  /*17ca0*/  PRMT R27, R24, 0x7632, R27 ;  /* 0x00007632181b7816 */ /* 0x008fca000000001b */
[----:B------:R2:W-:Y:S01]  /*17cb0*/  @P3 STG.E.U16 desc[UR10][R22.64], R24 ;  /* 0x0000001816003986 */ /* 0x0005e2000c10150a */
[----:B------:R-:W-:-:S03]  /*17cc0*/  ISETP.LT.AND P3, PT, R3, UR15, !P0 ;  /* 0x0000000f03007c0c */ /* 0x000fc6000c761270 */
[----:B------:R3:W-:Y:S01]  /*17cd0*/  @P2 STG.E.U16 desc[UR10][R28.64], R27 ;  /* 0x0000001b1c002986 */ /* 0x0007e2000c10150a */
[C---:B--2---:R-:W-:Y:S01]  /*17ce0*/  LEA R22, P6, R26.reuse, R0, 0x1 ;  /* 0x000000001a167211 */ /* 0x044fe200078c08ff */
[C---:B------:R-:W-:Y:S02]  /*17cf0*/  VIADD R24, R19.reuse, 0x6 ;  /* 0x0000000613187836 */ /* 0x040fe40000000000 */
[----:B---3--:R-:W2:Y:S01]  /*17d00*/  LDL.LU R27, [R1+0x758] ;  /* 0x00075800011b7983 */ /* 0x008ea20000300800 */
[C---:B------:R-:W-:Y:S01]  /*17d10*/  VIADD R3, R26.reuse, UR6 ;  /* 0x000000061a037c36 */ /* 0x040fe20008000000 */
[----:B------:R-:W-:Y:S01]  /*17d20*/  LEA.HI.X.SX32 R23, R26, R2, 0x1, P6 ;  /* 0x000000021a177211 */ /* 0x000fe200030f0eff */
[----:B------:R-:W-:Y:S01]  /*17d30*/  VIADD R29, R19, 0x7 ;  /* 0x00000007131d7836 */ /* 0x000fe20000000000 */
[----:B------:R-:W3:Y:S01]  /*17d40*/  LDL.LU R26, [R1+0x754] ;  /* 0x00075400011a7983 */ /* 0x000ee20000300800 */
[----:B------:R-:W-:Y:S01]  /*17d50*/  ISETP.LT.AND P2, PT, R24, UR15, !P0 ;  /* 0x0000000f18007c0c */ /* 0x000fe2000c741270 */
[C---:B------:R-:W-:Y:S01]  /*17d60*/  VIADD R24, R3.reuse, UR6 ;  /* 0x0000000603187c36 */ /* 0x040fe20008000000 */
[----:B------:R-:W-:Y:S01]  /*17d70*/  LEA R28, P6, R3, R0, 0x1 ;  /* 0x00000000031c7211 */ /* 0x000fe200078c08ff */
[----:B------:R5:W-:Y:S01]  /*17d80*/  @P1 STG.E.U16 desc[UR10][R22.64], R25 ;  /* 0x0000001916001986 */ /* 0x000be2000c10150a */
[----:B------:R-:W-:-:S02]  /*17d90*/  ISETP.LT.AND P1, PT, R29, UR15, !P0 ;  /* 0x0000000f1d007c0c */ /* 0x000fc4000c721270 */
[----:B------:R-:W-:Y:S01]  /*17da0*/  LEA.HI.X.SX32 R29, R3, R2, 0x1, P6 ;  /* 0x00000002031d7211 */ /* 0x000fe200030f0eff */
[----:B------:R-:W-:Y:S01]  /*17db0*/  VIADD R3, R19, 0x8 ;  /* 0x0000000813037836 */ /* 0x000fe20000000000 */
[----:B-----5:R-:W-:-:S04]  /*17dc0*/  LEA R22, P6, R24, R0, 0x1 ;  /* 0x0000000018167211 */ /* 0x020fc800078c08ff */
[C---:B------:R-:W-:Y:S02]  /*17dd0*/  LEA.HI.X.SX32 R23, R24.reuse, R2, 0x1, P6 ;  /* 0x0000000218177211 */ /* 0x040fe400030f0eff */
[----:B--2---:R-:W-:Y:S01]  /*17de0*/  PRMT R27, R25, 0x7632, R27 ;  /* 0x00007632191b7816 */ /* 0x004fe2000000001b */
[----:B------:R-:W-:-:S04]  /*17df0*/  VIADD R25, R24, UR6 ;  /* 0x0000000618197c36 */ /* 0x000fc80008000000 */
[----:B------:R2:W-:Y:S04]  /*17e00*/  @P5 STG.E.U16 desc[UR10][R28.64], R27 ;  /* 0x0000001b1c005986 */ /* 0x0005e8000c10150a */
[----:B--2---:R-:W2:Y:S01]  /*17e10*/  LDL.LU R27, [R1+0x750] ;  /* 0x00075000011b7983 */ /* 0x004ea20000300800 */
[----:B------:R-:W-:Y:S01]  /*17e20*/  ISETP.LT.AND P5, PT, R3, UR15, !P0 ;  /* 0x0000000f03007c0c */ /* 0x000fe2000c7a1270 */
[C---:B------:R-:W-:Y:S01]  /*17e30*/  VIADD R3, R25.reuse, UR6 ;  /* 0x0000000619037c36 */ /* 0x040fe20008000000 */
[----:B------:R-:W-:Y:S01]  /*17e40*/  LEA R24, P6, R25, R0, 0x1 ;  /* 0x0000000019187211 */ /* 0x000fe200078c08ff */
[----:B---3--:R3:W-:Y:S01]  /*17e50*/  @P4 STG.E.U16 desc[UR10][R22.64], R26 ;  /* 0x0000001a16004986 */ /* 0x0087e2000c10150a */
[----:B------:R-:W-:Y:S01]  /*17e60*/  PRMT R29, R26, 0x7632, R29 ;  /* 0x000076321a1d7816 */ /* 0x000fe2000000001d */
[----:B------:R-:W-:Y:S01]  /*17e70*/  VIADD R28, R19, 0x9 ;  /* 0x00000009131c7836 */ /* 0x000fe20000000000 */
[----:B------:R-:W-:-:S04]  /*17e80*/  LEA.HI.X.SX32 R25, R25, R2, 0x1, P6 ;  /* 0x0000000219197211 */ /* 0x000fc800030f0eff */
[----:B------:R-:W-:Y:S01]  /*17e90*/  ISETP.LT.AND P4, PT, R28, UR15, !P0 ;  /* 0x0000000f1c007c0c */ /* 0x000fe2000c781270 */
[----:B------:R5:W-:Y:S01]  /*17ea0*/  @P3 STG.E.U16 desc[UR10][R24.64], R29 ;  /* 0x0000001d18003986 */ /* 0x000be2000c10150a */
[----:B---3--:R-:W-:Y:S01]  /*17eb0*/  LEA R22, P6, R3, R0, 0x1 ;  /* 0x0000000003167211 */ /* 0x008fe200078c08ff */
[----:B------:R-:W-:-:S03]  /*17ec0*/  VIADD R26, R19, 0xa ;  /* 0x0000000a131a7836 */ /* 0x000fc60000000000 */
[C---:B------:R-:W-:Y:S02]  /*17ed0*/  LEA.HI.X.SX32 R23, R3.reuse, R2, 0x1, P6 ;  /* 0x0000000203177211 */ /* 0x040fe400030f0eff */
[----:B------:R-:W-:Y:S01]  /*17ee0*/  ISETP.LT.AND P3, PT, R26, UR15, !P0 ;  /* 0x0000000f1a007c0c */ /* 0x000fe2000c761270 */
[----:B-----5:R-:W-:Y:S02]  /*17ef0*/  VIADD R24, R3, UR6 ;  /* 0x0000000603187c36 */ /* 0x020fe40008000000 */
[C---:B------:R-:W-:Y:S02]  /*17f00*/  VIADD R3, R19.reuse, 0xb ;  /* 0x0000000b13037836 */ /* 0x040fe40000000000 */
[C---:B------:R-:W-:Y:S01]  /*17f10*/  VIADD R25, R24.reuse, UR6 ;  /* 0x0000000618197c36 */ /* 0x040fe20008000000 */
[----:B------:R-:W-:Y:S01]  /*17f20*/  LEA R28, P6, R24, R0, 0x1 ;  /* 0x00000000181c7211 */ /* 0x000fe200078c08ff */
[----:B------:R-:W-:-:S03]  /*17f30*/  VIADD R26, R19, 0xc ;  /* 0x0000000c131a7836 */ /* 0x000fc60000000000 */
[----:B------:R-:W-:Y:S02]  /*17f40*/  LEA.HI.X.SX32 R29, R24, R2, 0x1, P6 ;  /* 0x00000002181d7211 */ /* 0x000fe400030f0eff */
[----:B------:R-:W-:Y:S01]  /*17f50*/  LEA R24, P6, R25, R0, 0x1 ;  /* 0x0000000019187211 */ /* 0x000fe200078c08ff */
[----:B--2---:R2:W-:Y:S04]  /*17f60*/  @P2 STG.E.U16 desc[UR10][R22.64], R27 ;  /* 0x0000001b16002986 */ /* 0x0045e8000c10150a */
[----:B--2---:R-:W2:Y:S01]  /*17f70*/  LDL.LU.64 R22, [R1+0x748] ;  /* 0x0007480001167983 */ /* 0x004ea20000300a00 */
[----:B------:R-:W-:Y:S02]  /*17f80*/  PRMT R27, R27, 0x7632, R27 ;  /* 0x000076321b1b7816 */ /* 0x000fe4000000001b */
[----:B------:R-:W-:Y:S01]  /*17f90*/  ISETP.LT.AND P2, PT, R3, UR15, !P0 ;  /* 0x0000000f03007c0c */ /* 0x000fe2000c741270 */
[C---:B------:R-:W-:Y:S01]  /*17fa0*/  VIADD R3, R25.reuse, UR6 ;  /* 0x0000000619037c36 */ /* 0x040fe20008000000 */
[----:B------:R-:W-:Y:S01]  /*17fb0*/  LEA.HI.X.SX32 R25, R25, R2, 0x1, P6 ;  /* 0x0000000219197211 */ /* 0x000fe200030f0eff */
[----:B------:R3:W-:Y:S01]  /*17fc0*/  @P1 STG.E.U16 desc[UR10][R28.64], R27 ;  /* 0x0000001b1c001986 */ /* 0x0007e2000c10150a */
[----:B------:R-:W-:-:S02]  /*17fd0*/  ISETP.LT.AND P1, PT, R26, UR15, !P0 ;  /* 0x0000000f1a007c0c */ /* 0x000fc4000c721270 */
[C---:B------:R-:W-:Y:S01]  /*17fe0*/  LEA R26, P6, R3.reuse, R0, 0x1 ;  /* 0x00000000031a7211 */ /* 0x040fe200078c08ff */
[----:B------:R5:W-:Y:S03]  /*17ff0*/  @P5 STG.E.U16 desc[UR10][R24.64], R20 ;  /* 0x0000001418005986 */ /* 0x000be6000c10150a */
[----:B---3--:R-:W-:Y:S01]  /*18000*/  LEA.HI.X.SX32 R27, R3, R2, 0x1, P6 ;  /* 0x00000002031b7211 */ /* 0x008fe200030f0eff */
[----:B------:R-:W-:Y:S01]  /*18010*/  VIADD R29, R19, 0x11 ;  /* 0x00000011131d7836 */ /* 0x000fe20000000000 */
[----:B------:R-:W-:Y:S01]  /*18020*/  PRMT R28, R21, 0x7632, R28 ;  /* 0x00007632151c7816 */ /* 0x000fe2000000001c */
[----:B-----5:R-:W-:Y:S01]  /*18030*/  VIADD R24, R19, 0xd ;  /* 0x0000000d13187836 */ /* 0x020fe20000000000 */
[----:B------:R-:W-:Y:S01]  /*18040*/  PRMT R20, R20, 0x7632, R20 ;  /* 0x0000763214147816 */ /* 0x000fe20000000014 */
[----:B------:R-:W-:Y:S02]  /*18050*/  VIADD R25, R3, UR6 ;  /* 0x0000000603197c36 */ /* 0x000fe40008000000 */
[----:B------:R-:W-:Y:S01]  /*18060*/  VIADD R3, R19, 0xe ;  /* 0x0000000e13037836 */ /* 0x000fe20000000000 */
[----:B------:R-:W-:Y:S01]  /*18070*/  ISETP.LT.AND P5, PT, R24, UR15, !P0 ;  /* 0x0000000f18007c0c */ /* 0x000fe2000c7a1270 */
[----:B------:R3:W-:Y:S01]  /*18080*/  @P4 STG.E.U16 desc[UR10][R26.64], R20 ;  /* 0x000000141a004986 */ /* 0x0007e2000c10150a */
[----:B------:R-:W-:-:S02]  /*18090*/  LEA R24, P6, R25, R0, 0x1 ;  /* 0x0000000019187211 */ /* 0x000fc400078c08ff */
[----:B------:R-:W-:Y:S01]  /*180a0*/  ISETP.LT.AND P4, PT, R3, UR15, !P0 ;  /* 0x0000000f03007c0c */ /* 0x000fe2000c781270 */
[C---:B---3--:R-:W-:Y:S01]  /*180b0*/  VIADD R20, R25.reuse, UR6 ;  /* 0x0000000619147c36 */ /* 0x048fe20008000000 */
[----:B------:R-:W-:Y:S01]  /*180c0*/  LEA.HI.X.SX32 R25, R25, R2, 0x1, P6 ;  /* 0x0000000219197211 */ /* 0x000fe200030f0eff */
[----:B------:R-:W-:Y:S02]  /*180d0*/  VIADD R27, R19, 0xf ;  /* 0x0000000f131b7836 */ /* 0x000fe40000000000 */
[C---:B------:R-:W-:Y:S01]  /*180e0*/  VIADD R3, R20.reuse, UR6 ;  /* 0x0000000614037c36 */ /* 0x040fe20008000000 */
[C---:B------:R-:W-:Y:S01]  /*180f0*/  LEA R26, P6, R20.reuse, R0, 0x1 ;  /* 0x00000000141a7211 */ /* 0x040fe200078c08ff */
[----:B------:R3:W-:Y:S01]  /*18100*/  @P3 STG.E.U16 desc[UR10][R24.64], R21 ;  /* 0x0000001518003986 */ /* 0x0007e2000c10150a */
[----:B------:R-:W-:Y:S02]  /*18110*/  ISETP.LT.AND P3, PT, R27, UR15, !P0 ;  /* 0x0000000f1b007c0c */ /* 0x000fe4000c761270 */
[----:B------:R-:W-:-:S02]  /*18120*/  LEA.HI.X.SX32 R27, R20, R2, 0x1, P6 ;  /* 0x00000002141b7211 */ /* 0x000fc400030f0eff */
[----:B------:R-:W-:-:S03]  /*18130*/  LEA R20, P6, R3, R0, 0x1 ;  /* 0x0000000003147211 */ /* 0x000fc600078c08ff */
[----:B------:R5:W-:Y:S01]  /*18140*/  @P2 STG.E.U16 desc[UR10][R26.64], R28 ;  /* 0x0000001c1a002986 */ /* 0x000be2000c10150a */
[----:B---3--:R-:W-:Y:S01]  /*18150*/  VIADD R24, R19, 0x10 ;  /* 0x0000001013187836 */ /* 0x008fe20000000000 */
[C---:B------:R-:W-:Y:S01]  /*18160*/  LEA.HI.X.SX32 R21, R3.reuse, R2, 0x1, P6 ;  /* 0x0000000203157211 */ /* 0x040fe200030f0eff */
[----:B------:R-:W-:-:S03]  /*18170*/  VIADD R25, R3, UR6 ;  /* 0x0000000603197c36 */ /* 0x000fc60008000000 */
[----:B------:R-:W-:Y:S01]  /*18180*/  ISETP.LT.AND P2, PT, R24, UR15, !P0 ;  /* 0x0000000f18007c0c */ /* 0x000fe2000c741270 */
[C---:B------:R-:W-:Y:S01]  /*18190*/  VIADD R3, R25.reuse, UR6 ;  /* 0x0000000619037c36 */ /* 0x040fe20008000000 */
[----:B------:R-:W-:Y:S01]  /*181a0*/  LEA R24, P6, R25, R0, 0x1 ;  /* 0x0000000019187211 */ /* 0x000fe200078c08ff */
[----:B-----5:R-:W-:Y:S02]  /*181b0*/  VIADD R28, R19, 0x16 ;  /* 0x00000016131c7836 */ /* 0x020fe40000000000 */
[----:B------:R-:W-:Y:S01]  /*181c0*/  VIADD R27, R3, UR6 ;  /* 0x00000006031b7c36 */ /* 0x000fe20008000000 */
[----:B------:R-:W-:Y:S01]  /*181d0*/  LEA.HI.X.SX32 R25, R25, R2, 0x1, P6 ;  /* 0x0000000219197211 */ /* 0x000fe200030f0eff */
[----:B--2---:R2:W-:Y:S01]  /*181e0*/  @P1 STG.E.U16 desc[UR10][R20.64], R22 ;  /* 0x0000001614001986 */ /* 0x0045e2000c10150a */
[----:B------:R-:W-:Y:S01]  /*181f0*/  ISETP.LT.AND P1, PT, R29, UR15, !P0 ;  /* 0x0000000f1d007c0c */ /* 0x000fe2000c721270 */
[C---:B------:R-:W-:Y:S01]  /*18200*/  VIADD R29, R19.reuse, 0x12 ;  /* 0x00000012131d7836 */ /* 0x040fe20000000000 */
[----:B--2---:R-:W-:Y:S01]  /*18210*/  PRMT R21, R22, 0x7632, R21 ;  /* 0x0000763216157816 */ /* 0x004fe20000000015 */
[----:B------:R-:W-:Y:S01]  /*18220*/  VIADD R22, R19, 0x13 ;  /* 0x0000001313167836 */ /* 0x000fe20000000000 */
[----:B------:R-:W-:-:S03]  /*18230*/  LEA R20, P6, R3, R0, 0x1 ;  /* 0x0000000003147211 */ /* 0x000fc600078c08ff */
[----:B------:R2:W-:Y:S01]  /*18240*/  @P5 STG.E.U16 desc[UR10][R24.64], R21 ;  /* 0x0000001518005986 */ /* 0x0005e2000c10150a */
[----:B------:R-:W-:Y:S02]  /*18250*/  ISETP.LT.AND P5, PT, R29, UR15, !P0 ;  /* 0x0000000f1d007c0c */ /* 0x000fe4000c7a1270 */
[----:B------:R-:W-:Y:S02]  /*18260*/  PRMT R29, R23, 0x7632, R29 ;  /* 0x00007632171d7816 */ /* 0x000fe4000000001d */
[----:B--2---:R-:W-:Y:S01]  /*18270*/  LEA.HI.X.SX32 R21, R3, R2, 0x1, P6 ;  /* 0x0000000203157211 */ /* 0x004fe200030f0eff */
[C---:B------:R-:W-:Y:S01]  /*18280*/  VIADD R3, R27.reuse, UR6 ;  /* 0x000000061b037c36 */ /* 0x040fe20008000000 */
[----:B------:R-:W-:-:S03]  /*18290*/  LEA R24, P6, R27, R0, 0x1 ;  /* 0x000000001b187211 */ /* 0x000fc600078c08ff */
[----:B------:R2:W-:Y:S01]  /*182a0*/  @P4 STG.E.U16 desc[UR10][R20.64], R23 ;  /* 0x0000001714004986 */ /* 0x0005e2000c10150a */
[----:B------:R-:W-:Y:S01]  /*182b0*/  ISETP.LT.AND P4, PT, R22, UR15, !P0 ;  /* 0x0000000f16007c0c */ /* 0x000fe2000c781270 */
[----:B------:R-:W-:Y:S01]  /*182c0*/  VIADD R22, R19, 0x14 ;  /* 0x0000001413167836 */ /* 0x000fe20000000000 */
[----:B------:R-:W-:Y:S01]  /*182d0*/  LEA.HI.X.SX32 R25, R27, R2, 0x1, P6 ;  /* 0x000000021b197211 */ /* 0x000fe200030f0eff */
[----:B------:R-:W-:-:S04]  /*182e0*/  VIADD R27, R3, UR6 ;  /* 0x00000006031b7c36 */ /* 0x000fc80008000000 */
[----:B------:R3:W-:Y:S01]  /*182f0*/  @P3 STG.E.U16 desc[UR10][R24.64], R29 ;  /* 0x0000001d18003986 */ /* 0x0007e2000c10150a */
[----:B------:R-:W-:Y:S01]  /*18300*/  ISETP.LT.AND P3, PT, R22, UR15, !P0 ;  /* 0x0000000f16007c0c */ /* 0x000fe2000c761270 */
[----:B------:R-:W-:Y:S01]  /*18310*/  VIADD R22, R19, 0x15 ;  /* 0x0000001513167836 */ /* 0x000fe20000000000 */
[----:B--2---:R-:W-:-:S04]  /*18320*/  LEA R20, P6, R3, R0, 0x1 ;  /* 0x0000000003147211 */ /* 0x004fc800078c08ff */
[----:B------:R-:W-:Y:S01]  /*18330*/  LEA.HI.X.SX32 R21, R3, R2, 0x1, P6 ;  /* 0x0000000203157211 */ /* 0x000fe200030f0eff */
[C---:B------:R-:W-:Y:S01]  /*18340*/  VIADD R3, R27.reuse, UR6 ;  /* 0x000000061b037c36 */ /* 0x040fe20008000000 */
[----:B------:R-:W-:-:S03]  /*18350*/  LEA R26, P6, R27, R0, 0x1 ;  /* 0x000000001b1a7211 */ /* 0x000fc600078c08ff */
[----:B------:R2:W-:Y:S01]  /*18360*/  @P2 STG.E.U16 desc[UR10][R20.64], R16 ;  /* 0x0000001014002986 */ /* 0x0005e2000c10150a */
[----:B------:R-:W-:Y:S01]  /*18370*/  LEA.HI.X.SX32 R27, R27, R2, 0x1, P6 ;  /* 0x000000021b1b7211 */ /* 0x000fe200030f0eff */
[C---:B---3--:R-:W-:Y:S01]  /*18380*/  VIADD R25, R3.reuse, UR6 ;  /* 0x0000000603197c36 */ /* 0x048fe20008000000 */
[----:B------:R-:W-:Y:S02]  /*18390*/  ISETP.LT.AND P2, PT, R22, UR15, !P0 ;  /* 0x0000000f16007c0c */ /* 0x000fe4000c741270 */
[----:B------:R-:W-:-:S04]  /*183a0*/  LEA R22, P6, R3, R0, 0x1 ;  /* 0x0000000003167211 */ /* 0x000fc800078c08ff */
[----:B------:R-:W-:Y:S01]  /*183b0*/  LEA.HI.X.SX32 R23, R3, R2, 0x1, P6 ;  /* 0x0000000203177211 */ /* 0x000fe200030f0eff */
[----:B------:R-:W-:Y:S01]  /*183c0*/  VIADD R3, R25, UR6 ;  /* 0x0000000619037c36 */ /* 0x000fe20008000000 */
[----:B--2---:R-:W-:Y:S01]  /*183d0*/  PRMT R21, R16, 0x7632, R21 ;  /* 0x0000763210157816 */ /* 0x004fe20000000015 */
[----:B------:R-:W-:Y:S01]  /*183e0*/  VIADD R16, R19, 0x17 ;  /* 0x0000001713107836 */ /* 0x000fe20000000000 */
[----:B------:R-:W-:-:S03]  /*183f0*/  LEA R20, P6, R25, R0, 0x1 ;  /* 0x0000000019147211 */ /* 0x000fc600078c08ff */
[----:B------:R2:W-:Y:S01]  /*18400*/  @P1 STG.E.U16 desc[UR10][R26.64], R21 ;  /* 0x000000151a001986 */ /* 0x0005e2000c10150a */
[----:B------:R-:W-:-:S03]  /*18410*/  ISETP.LT.AND P1, PT, R28, UR15, !P0 ;  /* 0x0000000f1c007c0c */ /* 0x000fc6000c721270 */
[----:B------:R3:W-:Y:S01]  /*18420*/  @P5 STG.E.U16 desc[UR10][R22.64], R17 ;  /* 0x0000001116005986 */ /* 0x0007e2000c10150a */
[----:B------:R-:W-:Y:S01]  /*18430*/  ISETP.LT.AND P5, PT, R16, UR15, !P0 ;  /* 0x0000000f10007c0c */ /* 0x000fe2000c7a1270 */
[----:B------:R-:W-:Y:S01]  /*18440*/  VIADD R16, R19, 0x18 ;  /* 0x0000001813107836 */ /* 0x000fe20000000000 */
[----:B--2---:R-:W-:Y:S01]  /*18450*/  LEA.HI.X.SX32 R21, R25, R2, 0x1, P6 ;  /* 0x0000000219157211 */ /* 0x004fe200030f0eff */
[C---:B------:R-:W-:Y:S01]  /*18460*/  VIADD R27, R3.reuse, UR6 ;  /* 0x00000006031b7c36 */ /* 0x040fe20008000000 */
[----:B------:R-:W-:Y:S02]  /*18470*/  LEA R24, P6, R3, R0, 0x1 ;  /* 0x0000000003187211 */ /* 0x000fe400078c08ff */
[----:B---3--:R-:W-:Y:S01]  /*18480*/  PRMT R23, R17, 0x7632, R23 ;  /* 0x0000763211177816 */ /* 0x008fe20000000017 */
[----:B------:R-:W-:Y:S01]  /*18490*/  VIADD R17, R27, UR6 ;  /* 0x000000061b117c36 */ /* 0x000fe20008000000 */
[----:B------:R-:W-:Y:S01]  /*184a0*/  LEA.HI.X.SX32 R25, R3, R2, 0x1, P6 ;  /* 0x0000000203197211 */ /* 0x000fe200030f0eff */
[----:B------:R-:W-:Y:S01]  /*184b0*/  VIADD R3, R19, 0x19 ;  /* 0x0000001913037836 */ /* 0x000fe20000000000 */
[----:B------:R-:W-:Y:S01]  /*184c0*/  LEA R26, P6, R27, R0, 0x1 ;  /* 0x000000001b1a7211 */ /* 0x000fe200078c08ff */
[----:B------:R-:W-:Y:S01]  /*184d0*/  @P4 STG.E.U16 desc[UR10][R20.64], R23 ;  /* 0x0000001714004986 */ /* 0x000fe2000c10150a */
[----:B------:R-:W-:-:S02]  /*184e0*/  ISETP.LT.AND P4, PT, R16, UR15, !P0 ;  /* 0x0000000f10007c0c */ /* 0x000fc4000c781270 */
[----:B------:R-:W-:Y:S01]  /*184f0*/  LEA.HI.X.SX32 R27, R27, R2, 0x1, P6 ;  /* 0x000000021b1b7211 */ /* 0x000fe200030f0eff */
[----:B------:R2:W-:Y:S01]  /*18500*/  @P3 STG.E.U16 desc[UR10][R24.64], R18 ;  /* 0x0000001218003986 */ /* 0x0005e2000c10150a */
[----:B------:R-:W-:Y:S01]  /*18510*/  ISETP.LT.AND P3, PT, R3, UR15, !P0 ;  /* 0x0000000f03007c0c */ /* 0x000fe2000c761270 */
[----:B------:R-:W-:Y:S02]  /*18520*/  VIADD R3, R19, 0x1a ;  /* 0x0000001a13037836 */ /* 0x000fe40000000000 */
[----:B------:R-:W3:Y:S01]  /*18530*/  LDL.LU R19, [R1+0x740] ;  /* 0x0007400001137983 */ /* 0x000ee20000300800 */
[----:B--2---:R-:W-:-:S05]  /*18540*/  PRMT R25, R18, 0x7632, R25 ;  /* 0x0000763212197816 */ /* 0x004fca0000000019 */
[----:B------:R2:W-:Y:S04]  /*18550*/  @P2 STG.E.U16 desc[UR10][R26.64], R25 ;  /* 0x000000191a002986 */ /* 0x0005e8000c10150a */
[----:B--2---:R-:W2:Y:S04]  /*18560*/  LDL.LU R26, [R1+0x28] ;  /* 0x00002800011a7983 */ /* 0x004ea80000300800 */
[----:B------:R-:W5:Y:S01]  /*18570*/  LDL.LU R27, [R1+0x2bc] ;  /* 0x0002bc00011b7983 */ /* 0x000f620000300800 */
[C---:B------:R-:W-:Y:S01]  /*18580*/  LEA R28, P6, R17.reuse, R0, 0x1 ;  /* 0x00000000111c7211 */ /* 0x040fe200078c08ff */
[----:B------:R-:W-:Y:S01]  /*18590*/  VIADD R21, R17, UR6 ;  /* 0x0000000611157c36 */ /* 0x000fe20008000000 */
[----:B------:R-:W-:-:S02]  /*185a0*/  ISETP.LT.AND P2, PT, R3, UR15, !P0 ;  /* 0x0000000f03007c0c */ /* 0x000fc4000c741270 */
[----:B------:R-:W-:Y:S01]  /*185b0*/  LEA.HI.X.SX32 R29, R17, R2, 0x1, P6 ;  /* 0x00000002111d7211 */ /* 0x000fe200030f0eff */
[C---:B------:R-:W-:Y:S01]  /*185c0*/  VIADD R17, R21.reuse, UR6 ;  /* 0x0000000615117c36 */ /* 0x040fe20008000000 */
[----:B------:R-:W-:-:S04]  /*185d0*/  LEA R22, P6, R21, R0, 0x1 ;  /* 0x0000000015167211 */ /* 0x000fc800078c08ff */
[----:B------:R-:W-:Y:S01]  /*185e0*/  LEA.HI.X.SX32 R23, R21, R2, 0x1, P6 ;  /* 0x0000000215177211 */ /* 0x000fe200030f0eff */
[C---:B------:R-:W-:Y:S01]  /*185f0*/  VIADD R21, R17.reuse, UR6 ;  /* 0x0000000611157c36 */ /* 0x040fe20008000000 */
[----:B------:R-:W-:-:S04]  /*18600*/  LEA R16, P6, R17, R0, 0x1 ;  /* 0x0000000011107211 */ /* 0x000fc800078c08ff */
[----:B------:R-:W-:Y:S02]  /*18610*/  LEA.HI.X.SX32 R17, R17, R2, 0x1, P6 ;  /* 0x0000000211117211 */ /* 0x000fe400030f0eff */
[----:B------:R-:W-:Y:S01]  /*18620*/  LEA R20, P6, R21, R0, 0x1 ;  /* 0x0000000015147211 */ /* 0x000fe200078c08ff */
[----:B---3--:R3:W-:Y:S01]  /*18630*/  @P1 STG.E.U16 desc[UR10][R28.64], R19 ;  /* 0x000000131c001986 */ /* 0x0087e2000c10150a */
[----:B------:R-:W-:-:S05]  /*18640*/  PRMT R24, R19, 0x7632, R24 ;  /* 0x0000763213187816 */ /* 0x000fca0000000018 */
[----:B------:R-:W-:Y:S04]  /*18650*/  @P5 STG.E.U16 desc[UR10][R22.64], R24 ;  /* 0x0000001816005986 */ /* 0x000fe8000c10150a */
[----:B-1----:R1:W-:Y:S01]  /*18660*/  @P4 STG.E.U16 desc[UR10][R16.64], R12 ;  /* 0x0000000c10004986 */ /* 0x0023e2000c10150a */
[----:B---3--:R-:W-:Y:S02]  /*18670*/  VIADD R19, R21, UR6 ;  /* 0x0000000615137c36 */ /* 0x008fe40008000000 */
[----:B-----5:R-:W-:-:S05]  /*18680*/  VIADD R3, R27, 0x1b ;  /* 0x0000001b1b037836 */ /* 0x020fca0000000000 */
[----:B------:R-:W-:Y:S01]  /*18690*/  ISETP.LT.AND P1, PT, R3, UR15, !P0 ;  /* 0x0000000f03007c0c */ /* 0x000fe2000c721270 */
[----:B------:R-:W-:-:S05]  /*186a0*/  VIADD R3, R27, 0x1c ;  /* 0x0000001c1b037836 */ /* 0x000fca0000000000 */
[----:B------:R-:W-:Y:S01]  /*186b0*/  ISETP.LT.AND P5, PT, R3, UR15, !P0 ;  /* 0x0000000f03007c0c */ /* 0x000fe2000c7a1270 */
[----:B------:R-:W-:Y:S01]  /*186c0*/  VIADD R3, R27, 0x1d ;  /* 0x0000001d1b037836 */ /* 0x000fe20000000000 */
[----:B------:R-:W-:Y:S02]  /*186d0*/  LEA.HI.X.SX32 R21, R21, R2, 0x1, P6 ;  /* 0x0000000215157211 */ /* 0x000fe400030f0eff */
[----:B-1----:R-:W-:Y:S02]  /*186e0*/  PRMT R17, R12, 0x7632, R17 ;  /* 0x000076320c117816 */ /* 0x002fe40000000011 */
[----:B------:R-:W-:Y:S01]  /*186f0*/  ISETP.LT.AND P4, PT, R3, UR15, !P0 ;  /* 0x0000000f03007c0c */ /* 0x000fe2000c781270 */
[----:B------:R-:W-:Y:S01]  /*18700*/  VIADD R3, R27, 0x1e ;  /* 0x0000001e1b037836 */ /* 0x000fe20000000000 */
[C---:B------:R-:W-:Y:S01]  /*18710*/  LEA R18, P6, R19.reuse, R0, 0x1 ;  /* 0x0000000013127211 */ /* 0x040fe200078c08ff */
[C---:B------:R-:W-:Y:S01]  /*18720*/  VIADD R23, R19.reuse, UR6 ;  /* 0x0000000613177c36 */ /* 0x040fe20008000000 */
[----:B------:R1:W-:Y:S02]  /*18730*/  @P3 STG.E.U16 desc[UR10][R20.64], R17 ;  /* 0x0000001114003986 */ /* 0x0003e4000c10150a */
[----:B------:R-:W-:-:S02]  /*18740*/  LEA.HI.X.SX32 R19, R19, R2, 0x1, P6 ;  /* 0x0000000213137211 */ /* 0x000fc400030f0eff */
[----:B------:R-:W-:Y:S01]  /*18750*/  ISETP.LT.AND P3, PT, R3, UR15, !P0 ;  /* 0x0000000f03007c0c */ /* 0x000fe2000c761270 */
[----:B------:R-:W-:Y:S01]  /*18760*/  VIADD R3, R27, 0x1f ;  /* 0x0000001f1b037836 */ /* 0x000fe20000000000 */
[C---:B------:R-:W-:Y:S01]  /*18770*/  LEA R16, P6, R23.reuse, R0, 0x1 ;  /* 0x0000000017107211 */ /* 0x040fe200078c08ff */
[----:B------:R-:W-:Y:S01]  /*18780*/  VIADD R25, R23, UR6 ;  /* 0x0000000617197c36 */ /* 0x000fe20008000000 */
[----:B------:R3:W-:Y:S02]  /*18790*/  @P2 STG.E.U16 desc[UR10][R18.64], R13 ;  /* 0x0000000d12002986 */ /* 0x0007e4000c10150a */
[----:B------:R-:W-:Y:S01]  /*187a0*/  ISETP.LT.AND P2, PT, R3, UR15, !P0 ;  /* 0x0000000f03007c0c */ /* 0x000fe2000c741270 */
[----:B------:R-:W-:Y:S01]  /*187b0*/  VIADD R3, R27, 0x20 ;  /* 0x000000201b037836 */ /* 0x000fe20000000000 */
[----:B-1----:R-:W-:Y:S01]  /*187c0*/  LEA.HI.X.SX32 R17, R23, R2, 0x1, P6 ;  /* 0x0000000217117211 */ /* 0x002fe200030f0eff */
[C---:B------:R-:W-:Y:S01]  /*187d0*/  VIADD R21, R25.reuse, UR6 ;  /* 0x0000000619157c36 */ /* 0x040fe20008000000 */
[----:B------:R-:W-:-:S02]  /*187e0*/  LEA R22, P6, R25, R0, 0x1 ;  /* 0x0000000019167211 */ /* 0x000fc400078c08ff */
[----:B---3--:R-:W-:Y:S02]  /*187f0*/  PRMT R19, R13, 0x7632, R19 ;  /* 0x000076320d137816 */ /* 0x008fe40000000013 */
[----:B------:R-:W-:-:S03]  /*18800*/  LEA.HI.X.SX32 R23, R25, R2, 0x1, P6 ;  /* 0x0000000219177211 */ /* 0x000fc600030f0eff */
[----:B------:R1:W-:Y:S01]  /*18810*/  @P1 STG.E.U16 desc[UR10][R16.64], R19 ;  /* 0x0000001310001986 */ /* 0x0003e2000c10150a */
[----:B------:R-:W-:Y:S01]  /*18820*/  ISETP.LT.AND P1, PT, R3, UR15, !P0 ;  /* 0x0000000f03007c0c */ /* 0x000fe2000c721270 */
[----:B------:R-:W-:Y:S01]  /*18830*/  VIADD R3, R27, 0x21 ;  /* 0x000000211b037836 */ /* 0x000fe20000000000 */
[C---:B------:R-:W-:Y:S01]  /*18840*/  LEA R20, P6, R21.reuse, R0, 0x1 ;  /* 0x0000000015147211 */ /* 0x040fe200078c08ff */
[C---:B------:R-:W-:Y:S01]  /*18850*/  VIADD R13, R21.reuse, UR6 ;  /* 0x00000006150d7c36 */ /* 0x040fe20008000000 */
[----:B------:R3:W-:Y:S02]  /*18860*/  @P5 STG.E.U16 desc[UR10][R22.64], R14 ;  /* 0x0000000e16005986 */ /* 0x0007e4000c10150a */
[----:B------:R-:W-:Y:S02]  /*18870*/  LEA.HI.X.SX32 R21, R21, R2, 0x1, P6 ;  /* 0x0000000215157211 */ /* 0x000fe400030f0eff */
[----:B------:R-:W-:Y:S01]  /*18880*/  ISETP.LT.AND P5, PT, R3, UR15, !P0 ;  /* 0x0000000f03007c0c */ /* 0x000fe2000c7a1270 */
[----:B------:R-:W-:Y:S01]  /*18890*/  VIADD R3, R27, 0x22 ;  /* 0x000000221b037836 */ /* 0x000fe20000000000 */
[C---:B------:R-:W-:Y:S01]  /*188a0*/  LEA R12, P6, R13.reuse, R0, 0x1 ;  /* 0x000000000d0c7211 */ /* 0x040fe200078c08ff */
[----:B-1----:R-:W-:Y:S01]  /*188b0*/  VIADD R17, R13, UR6 ;  /* 0x000000060d117c36 */ /* 0x002fe20008000000 */
[----:B---3--:R-:W-:-:S02]  /*188c0*/  PRMT R23, R14, 0x7632, R23 ;  /* 0x000076320e177816 */ /* 0x008fc40000000017 */
[----:B------:R-:W-:-:S03]  /*188d0*/  LEA.HI.X.SX32 R13, R13, R2, 0x1, P6 ;  /* 0x000000020d0d7211 */ /* 0x000fc600030f0eff */
[----:B------:R1:W-:Y:S01]  /*188e0*/  @P4 STG.E.U16 desc[UR10][R20.64], R23 ;  /* 0x0000001714004986 */ /* 0x0003e2000c10150a */
[----:B------:R-:W-:Y:S01]  /*188f0*/  ISETP.LT.AND P4, PT, R3, UR15, !P0 ;  /* 0x0000000f03007c0c */ /* 0x000fe2000c781270 */
[----:B------:R-:W-:Y:S01]  /*18900*/  VIADD R3, R27, 0x23 ;  /* 0x000000231b037836 */ /* 0x000fe20000000000 */
[C---:B------:R-:W-:Y:S01]  /*18910*/  LEA R16, P6, R17.reuse, R0, 0x1 ;  /* 0x0000000011107211 */ /* 0x040fe200078c08ff */
[----:B------:R-:W-:Y:S01]  /*18920*/  VIADD R19, R17, UR6 ;  /* 0x0000000611137c36 */ /* 0x000fe20008000000 */
[----:B------:R3:W-:Y:S01]  /*18930*/  @P3 STG.E.U16 desc[UR10][R12.64], R15 ;  /* 0x0000000f0c003986 */ /* 0x0007e2000c10150a */
[----:B------:R-:W-:Y:S02]  /*18940*/  PRMT R14, R15, 0x7632, R14 ;  /* 0x000076320f0e7816 */ /* 0x000fe4000000000e */
[----:B------:R-:W-:Y:S01]  /*18950*/  ISETP.LT.AND P3, PT, R3, UR15, !P0 ;  /* 0x0000000f03007c0c */ /* 0x000fe2000c761270 */
[----:B------:R-:W-:Y:S01]  /*18960*/  VIADD R3, R27, 0x24 ;  /* 0x000000241b037836 */ /* 0x000fe20000000000 */
[----:B------:R-:W-:-:S02]  /*18970*/  LEA.HI.X.SX32 R17, R17, R2, 0x1, P6 ;  /* 0x0000000211117211 */ /* 0x000fc400030f0eff */
[C---:B------:R-:W-:Y:S01]  /*18980*/  LEA R18, P6, R19.reuse, R0, 0x1 ;  /* 0x0000000013127211 */ /* 0x040fe200078c08ff */
[C---:B-1----:R-:W-:Y:S02]  /*18990*/  VIADD R21, R19.reuse, UR6 ;  /* 0x0000000613157c36 */ /* 0x042fe40008000000 */
[----:B------:R-:W-:Y:S01]  /*189a0*/  @P2 STG.E.U16 desc[UR10][R16.64], R14 ;  /* 0x0000000e10002986 */ /* 0x000fe2000c10150a */
[----:B------:R-:W-:Y:S02]  /*189b0*/  LEA.HI.X.SX32 R19, R19, R2, 0x1, P6 ;  /* 0x0000000213137211 */ /* 0x000fe400030f0eff */
[----:B------:R-:W-:Y:S01]  /*189c0*/  ISETP.LT.AND P2, PT, R3, UR15, !P0 ;  /* 0x0000000f03007c0c */ /* 0x000fe2000c741270 */
[----:B------:R-:W-:Y:S01]  /*189d0*/  VIADD R3, R27, 0x25 ;  /* 0x000000251b037836 */ /* 0x000fe20000000000 */
[C---:B------:R-:W-:Y:S01]  /*189e0*/  LEA R20, P6, R21.reuse, R0, 0x1 ;  /* 0x0000000015147211 */ /* 0x040fe200078c08ff */
[C---:B---3--:R-:W-:Y:S01]  /*189f0*/  VIADD R13, R21.reuse, UR6 ;  /* 0x00000006150d7c36 */ /* 0x048fe20008000000 */
[----:B0-----:R0:W-:Y:S02]  /*18a00*/  @P1 STG.E.U16 desc[UR10][R18.64], R4 ;  /* 0x0000000412001986 */ /* 0x0011e4000c10150a */
[----:B------:R-:W-:-:S02]  /*18a10*/  LEA.HI.X.SX32 R21, R21, R2, 0x1, P6 ;  /* 0x0000000215157211 */ /* 0x000fc400030f0eff */
[----:B------:R-:W-:Y:S01]  /*18a20*/  ISETP.LT.AND P1, PT, R3, UR15, !P0 ;  /* 0x0000000f03007c0c */ /* 0x000fe2000c721270 */
[----:B------:R-:W-:Y:S01]  /*18a30*/  VIADD R3, R27, 0x26 ;  /* 0x000000261b037836 */ /* 0x000fe20000000000 */
[C---:B------:R-:W-:Y:S01]  /*18a40*/  LEA R12, P6, R13.reuse, R0, 0x1 ;  /* 0x000000000d0c7211 */ /* 0x040fe200078c08ff */
[C---:B------:R-:W-:Y:S01]  /*18a50*/  VIADD R15, R13.reuse, UR6 ;  /* 0x000000060d0f7c36 */ /* 0x040fe20008000000 */
[----:B0-----:R-:W-:Y:S02]  /*18a60*/  PRMT R19, R4, 0x7632, R19 ;  /* 0x0000763204137816 */ /* 0x001fe40000000013 */
[----:B------:R-:W-:-:S03]  /*18a70*/  LEA.HI.X.SX32 R13, R13, R2, 0x1, P6 ;  /* 0x000000020d0d7211 */ /* 0x000fc600030f0eff */
[----:B------:R0:W-:Y:S01]  /*18a80*/  @P5 STG.E.U16 desc[UR10][R20.64], R19 ;  /* 0x0000001314005986 */ /* 0x0001e2000c10150a */
[----:B------:R-:W-:Y:S01]  /*18a90*/  ISETP.LT.AND P5, PT, R3, UR15, !P0 ;  /* 0x0000000f03007c0c */ /* 0x000fe2000c7a1270 */
[----:B------:R-:W-:Y:S01]  /*18aa0*/  VIADD R3, R27, 0x27 ;  /* 0x000000271b037836 */ /* 0x000fe20000000000 */
[C---:B------:R-:W-:Y:S01]  /*18ab0*/  LEA R14, P6, R15.reuse, R0, 0x1 ;  /* 0x000000000f0e7211 */ /* 0x040fe200078c08ff */
[----:B------:R-:W-:Y:S01]  /*18ac0*/  VIADD R17, R15, UR6 ;  /* 0x000000060f117c36 */ /* 0x000fe20008000000 */
[----:B------:R1:W-:Y:S02]  /*18ad0*/  @P4 STG.E.U16 desc[UR10][R12.64], R5 ;  /* 0x000000050c004986 */ /* 0x0003e4000c10150a */
[----:B------:R-:W-:Y:S01]  /*18ae0*/  ISETP.LT.AND P4, PT, R3, UR15, !P0 ;  /* 0x0000000f03007c0c */ /* 0x000fe2000c781270 */
[----:B------:R-:W-:Y:S01]  /*18af0*/  VIADD R3, R27, 0x28 ;  /* 0x000000281b037836 */ /* 0x000fe20000000000 */
[----:B------:R-:W-:Y:S02]  /*18b00*/  LEA.HI.X.SX32 R15, R15, R2, 0x1, P6 ;  /* 0x000000020f0f7211 */ /* 0x000fe400030f0eff */
[C---:B------:R-:W-:Y:S01]  /*18b10*/  LEA R16, P6, R17.reuse, R0, 0x1 ;  /* 0x0000000011107211 */ /* 0x040fe200078c08ff */
[----:B0-----:R-:W-:Y:S01]  /*18b20*/  VIADD R19, R17, UR6 ;  /* 0x0000000611137c36 */ /* 0x001fe20008000000 */
[----:B-1----:R-:W-:-:S02]  /*18b30*/  PRMT R13, R5, 0x7632, R13 ;  /* 0x00007632050d7816 */ /* 0x002fc4000000000d */
        /* <DEDUP_REMOVED lines=25> */
[C---:B0-----:R-:W-:Y:S02]  /*18cd0*/  VIADD R17, R15.reuse, UR6 ;  /* 0x000000060f117c36 */ /* 0x041fe40008000000 */
[----:B------:R0:W-:Y:S01]  /*18ce0*/  @P4 STG.E.U16 desc[UR10][R12.64], R6 ;  /* 0x000000060c004986 */ /* 0x0001e2000c10150a */
[----:B------:R-:W-:Y:S01]  /*18cf0*/  LEA.HI.X.SX32 R15, R15, R2, 0x1, P6 ;  /* 0x000000020f0f7211 */ /* 0x000fe200030f0eff */
[----:B-1----:R-:W-:Y:S01]  /*18d00*/  VIADD R5, R17, UR6 ;  /* 0x0000000611057c36 */ /* 0x002fe20008000000 */
[----:B------:R-:W-:Y:S01]  /*18d10*/  ISETP.LT.AND P4, PT, R3, UR15, !P0 ;  /* 0x0000000f03007c0c */ /* 0x000fe2000c781270 */
[----:B------:R-:W-:Y:S01]  /*18d20*/  VIADD R3, R27, 0x2d ;  /* 0x0000002d1b037836 */ /* 0x000fe20000000000 */
[----:B------:R-:W-:Y:S01]  /*18d30*/  LEA R16, P6, R17, R0, 0x1 ;  /* 0x0000000011107211 */ /* 0x000fe200078c08ff */
[----:B----4-:R1:W-:Y:S01]  /*18d40*/  @P3 STG.E.U16 desc[UR10][R14.64], R8 ;  /* 0x000000080e003986 */ /* 0x0103e2000c10150a */
[----:B------:R-:W-:-:S02]  /*18d50*/  PRMT R20, R8, 0x7632, R20 ;  /* 0x0000763208147816 */ /* 0x000fc40000000014 */
[----:B------:R-:W-:Y:S02]  /*18d60*/  LEA.HI.X.SX32 R17, R17, R2, 0x1, P6 ;  /* 0x0000000211117211 */ /* 0x000fe400030f0eff */
[C---:B------:R-:W-:Y:S01]  /*18d70*/  LEA R18, P6, R5.reuse, R0, 0x1 ;  /* 0x0000000005127211 */ /* 0x040fe200078c08ff */
[----:B0-----:R-:W-:Y:S01]  /*18d80*/  VIADD R13, R5, UR6 ;  /* 0x00000006050d7c36 */ /* 0x001fe20008000000 */
[----:B------:R-:W-:Y:S01]  /*18d90*/  ISETP.LT.AND P3, PT, R3, UR15, !P0 ;  /* 0x0000000f03007c0c */ /* 0x000fe2000c761270 */
[----:B------:R-:W-:Y:S01]  /*18da0*/  VIADD R3, R27, 0x2e ;  /* 0x0000002e1b037836 */ /* 0x000fe20000000000 */
[----:B------:R-:W-:Y:S01]  /*18db0*/  LEA.HI.X.SX32 R19, R5, R2, 0x1, P6 ;  /* 0x0000000205137211 */ /* 0x000fe200030f0eff */
[----:B------:R0:W-:Y:S01]  /*18dc0*/  @P2 STG.E.U16 desc[UR10][R16.64], R20 ;  /* 0x0000001410002986 */ /* 0x0001e2000c10150a */
[C---:B------:R-:W-:Y:S01]  /*18dd0*/  LEA R12, P6, R13.reuse, R0, 0x1 ;  /* 0x000000000d0c7211 */ /* 0x040fe200078c08ff */
[----:B-1----:R-:W-:Y:S01]  /*18de0*/  VIADD R15, R13, UR6 ;  /* 0x000000060d0f7c36 */ /* 0x002fe20008000000 */
[----:B------:R-:W-:Y:S01]  /*18df0*/  ISETP.LT.AND P2, PT, R3, UR15, !P0 ;  /* 0x0000000f03007c0c */ /* 0x000fe2000c741270 */
[----:B------:R-:W-:Y:S01]  /*18e00*/  VIADD R3, R27, 0x2f ;  /* 0x0000002f1b037836 */ /* 0x000fe20000000000 */
[----:B--2---:R-:W1:Y:S01]  /*18e10*/  LDS.128 R4, [R26] ;  /* 0x000000001a047984 */ /* 0x004e620000000c00 */
[----:B------:R-:W-:-:S02]  /*18e20*/  LEA.HI.X.SX32 R13, R13, R2, 0x1, P6 ;  /* 0x000000020d0d7211 */ /* 0x000fc400030f0eff */
[----:B------:R-:W-:Y:S01]  /*18e30*/  LEA R14, P6, R15, R0, 0x1 ;  /* 0x000000000f0e7211 */ /* 0x000fe200078c08ff */
[----:B------:R2:W-:Y:S01]  /*18e40*/  @P1 STG.E.U16 desc[UR10][R18.64], R9 ;  /* 0x0000000912001986 */ /* 0x0005e2000c10150a */
[----:B------:R-:W-:Y:S01]  /*18e50*/  ISETP.LT.AND P1, PT, R3, UR15, !P0 ;  /* 0x0000000f03007c0c */ /* 0x000fe2000c721270 */
[C---:B0-----:R-:W-:Y:S01]  /*18e60*/  VIADD R17, R15.reuse, UR6 ;  /* 0x000000060f117c36 */ /* 0x041fe20008000000 */
[----:B------:R-:W-:Y:S01]  /*18e70*/  LEA.HI.X.SX32 R15, R15, R2, 0x1, P6 ;  /* 0x000000020f0f7211 */ /* 0x000fe200030f0eff */
[----:B------:R-:W-:-:S03]  /*18e80*/  VIADD R3, R27, 0x30 ;  /* 0x000000301b037836 */ /* 0x000fc60000000000 */
[----:B------:R-:W-:Y:S02]  /*18e90*/  LEA R16, P6, R17, R0, 0x1 ;  /* 0x0000000011107211 */ /* 0x000fe400078c08ff */
[----:B--2---:R-:W-:Y:S01]  /*18ea0*/  PRMT R19, R9, 0x7632, R19 ;  /* 0x0000763209137816 */ /* 0x004fe20000000013 */
[C---:B------:R-:W-:Y:S01]  /*18eb0*/  VIADD R9, R17.reuse, UR6 ;  /* 0x0000000611097c36 */ /* 0x040fe20008000000 */
[----:B------:R-:W-:-:S03]  /*18ec0*/  LEA.HI.X.SX32 R17, R17, R2, 0x1, P6 ;  /* 0x0000000211117211 */ /* 0x000fc600030f0eff */
[----:B------:R0:W-:Y:S01]  /*18ed0*/  @P5 STG.E.U16 desc[UR10][R12.64], R19 ;  /* 0x000000130c005986 */ /* 0x0001e2000c10150a */
[----:B------:R-:W-:Y:S01]  /*18ee0*/  ISETP.LT.AND P5, PT, R3, UR15, !P0 ;  /* 0x0000000f03007c0c */ /* 0x000fe2000c7a1270 */
[----:B------:R-:W-:Y:S01]  /*18ef0*/  VIADD R3, R27, 0x31 ;  /* 0x000000311b037836 */ /* 0x000fe20000000000 */
[----:B------:R-:W-:Y:S01]  /*18f00*/  LEA R8, P6, R9, R0, 0x1 ;  /* 0x0000000009087211 */ /* 0x000fe200078c08ff */
[----:B------:R2:W-:Y:S01]  /*18f10*/  @P4 STG.E.U16 desc[UR10][R14.64], R10 ;  /* 0x0000000a0e004986 */ /* 0x0005e2000c10150a */
[----:B------:R-:W-:Y:S02]  /*18f20*/  PRMT R18, R10, 0x7632, R18 ;  /* 0x000076320a127816 */ /* 0x000fe40000000012 */
[----:B------:R-:W-:Y:S01]  /*18f30*/  ISETP.LT.AND P4, PT, R3, UR15, !P0 ;  /* 0x0000000f03007c0c */ /* 0x000fe2000c781270 */
[C---:B0-----:R-:W-:Y:S01]  /*18f40*/  VIADD R13, R9.reuse, UR6 ;  /* 0x00000006090d7c36 */ /* 0x041fe20008000000 */
[----:B------:R-:W-:Y:S01]  /*18f50*/  LEA.HI.X.SX32 R9, R9, R2, 0x1, P6 ;  /* 0x0000000209097211 */ /* 0x000fe200030f0eff */
[----:B------:R-:W-:-:S02]  /*18f60*/  VIADD R3, R27, 0x32 ;  /* 0x000000321b037836 */ /* 0x000fc40000000000 */
[C---:B--2---:R-:W-:Y:S01]  /*18f70*/  VIADD R15, R13.reuse, UR6 ;  /* 0x000000060d0f7c36 */ /* 0x044fe20008000000 */
[----:B------:R-:W-:Y:S01]  /*18f80*/  LEA R12, P6, R13, R0, 0x1 ;  /* 0x000000000d0c7211 */ /* 0x000fe200078c08ff */
[----:B------:R0:W-:Y:S01]  /*18f90*/  @P3 STG.E.U16 desc[UR10][R16.64], R18 ;  /* 0x0000001210003986 */ /* 0x0001e2000c10150a */
[----:B------:R-:W-:Y:S02]  /*18fa0*/  ISETP.LT.AND P3, PT, R3, UR15, !P0 ;  /* 0x0000000f03007c0c */ /* 0x000fe4000c761270 */
[----:B------:R-:W-:Y:S01]  /*18fb0*/  LEA.HI.X.SX32 R13, R13, R2, 0x1, P6 ;  /* 0x000000020d0d7211 */ /* 0x000fe200030f0eff */
[----:B------:R-:W-:Y:S01]  /*18fc0*/  VIADD R3, R27, 0x33 ;  /* 0x000000331b037836 */ /* 0x000fe20000000000 */
[C---:B------:R-:W-:Y:S01]  /*18fd0*/  LEA R14, P6, R15.reuse, R0, 0x1 ;  /* 0x000000000f0e7211 */ /* 0x040fe200078c08ff */
[----:B------:R2:W-:Y:S01]  /*18fe0*/  @P2 STG.E.U16 desc[UR10][R8.64], R11 ;  /* 0x0000000b08002986 */ /* 0x0005e2000c10150a */
[C---:B0-----:R-:W-:Y:S02]  /*18ff0*/  VIADD R17, R15.reuse, UR6 ;  /* 0x000000060f117c36 */ /* 0x041fe40008000000 */
[----:B------:R-:W-:-:S02]  /*19000*/  LEA.HI.X.SX32 R15, R15, R2, 0x1, P6 ;  /* 0x000000020f0f7211 */ /* 0x000fc400030f0eff */
[----:B------:R-:W-:Y:S02]  /*19010*/  ISETP.LT.AND P2, PT, R3, UR15, !P0 ;  /* 0x0000000f03007c0c */ /* 0x000fe4000c741270 */
[C---:B------:R-:W-:Y:S01]  /*19020*/  LEA R16, P6, R17.reuse, R0, 0x1 ;  /* 0x0000000011107211 */ /* 0x040fe200078c08ff */
[----:B--2---:R-:W-:Y:S01]  /*19030*/  VIADD R9, R17, UR6 ;  /* 0x0000000611097c36 */ /* 0x004fe20008000000 */
[----:B------:R-:W-:Y:S01]  /*19040*/  PRMT R10, R11, 0x7632, R10 ;  /* 0x000076320b0a7816 */ /* 0x000fe2000000000a */
[----:B------:R-:W-:Y:S01]  /*19050*/  VIADD R3, R27, 0x34 ;  /* 0x000000341b037836 */ /* 0x000fe20000000000 */
[----:B------:R-:W-:Y:S02]  /*19060*/  LEA.HI.X.SX32 R17, R17, R2, 0x1, P6 ;  /* 0x0000000211117211 */ /* 0x000fe400030f0eff */
[----:B------:R-:W-:Y:S01]  /*19070*/  LEA R18, P6, R9, R0, 0x1 ;  /* 0x0000000009127211 */ /* 0x000fe200078c08ff */
[----:B------:R0:W-:Y:S01]  /*19080*/  @P1 STG.E.U16 desc[UR10][R12.64], R10 ;  /* 0x0000000a0c001986 */ /* 0x0001e2000c10150a */
[----:B------:R-:W-:Y:S01]  /*19090*/  ISETP.LT.AND P1, PT, R3, UR15, !P0 ;  /* 0x0000000f03007c0c */ /* 0x000fe2000c721270 */
[----:B------:R-:W-:Y:S01]  /*190a0*/  VIADD R3, R27, 0x35 ;  /* 0x000000351b037836 */ /* 0x000fe20000000000 */
[C---:B------:R-:W-:Y:S01]  /*190b0*/  LEA.HI.X.SX32 R19, R9.reuse, R2, 0x1, P6 ;  /* 0x0000000209137211 */ /* 0x040fe200030f0eff */
[----:B------:R-:W-:Y:S01]  /*190c0*/  VIADD R9, R9, UR6 ;  /* 0x0000000609097c36 */ /* 0x000fe20008000000 */
[----:B-1----:R1:W-:Y:S02]  /*190d0*/  @P5 STG.E.U16 desc[UR10][R14.64], R4 ;  /* 0x000000040e005986 */ /* 0x0023e4000c10150a */
[----:B------:R-:W-:Y:S01]  /*190e0*/  ISETP.LT.AND P5, PT, R3, UR15, !P0 ;  /* 0x0000000f03007c0c */ /* 0x000fe2000c7a1270 */
[----:B------:R-:W-:Y:S01]  /*190f0*/  VIADD R3, R27, 0x36 ;  /* 0x000000361b037836 */ /* 0x000fe20000000000 */
[----:B0-----:R-:W-:-:S02]  /*19100*/  PRMT R13, R4, 0x7632, R13 ;  /* 0x00007632040d7816 */ /* 0x001fc4000000000d */
[----:B------:R-:W-:-:S03]  /*19110*/  LEA R12, P6, R9, R0, 0x1 ;  /* 0x00000000090c7211 */ /* 0x000fc600078c08ff */
[----:B------:R0:W-:Y:S01]  /*19120*/  @P4 STG.E.U16 desc[UR10][R16.64], R13 ;  /* 0x0000000d10004986 */ /* 0x0001e2000c10150a */
[----:B------:R-:W-:Y:S01]  /*19130*/  ISETP.LT.AND P4, PT, R3, UR15, !P0 ;  /* 0x0000000f03007c0c */ /* 0x000fe2000c781270 */
[----:B-1----:R-:W-:Y:S02]  /*19140*/  VIADD R15, R9, UR6 ;  /* 0x00000006090f7c36 */ /* 0x002fe40008000000 */
[----:B------:R-:W-:Y:S01]  /*19150*/  VIADD R3, R27, 0x37 ;  /* 0x000000371b037836 */ /* 0x000fe20000000000 */
[----:B------:R1:W-:Y:S01]  /*19160*/  @P3 STG.E.U16 desc[UR10][R18.64], R5 ;  /* 0x0000000512003986 */ /* 0x0003e2000c10150a */
[----:B------:R-:W-:Y:S02]  /*19170*/  PRMT R20, R5, 0x7632, R20 ;  /* 0x0000763205147816 */ /* 0x000fe40000000014 */
[----:B0-----:R-:W-:Y:S02]  /*19180*/  LEA.HI.X.SX32 R13, R9, R2, 0x1, P6 ;  /* 0x00000002090d7211 */ /* 0x001fe400030f0eff */
[----:B------:R-:W0:Y:S01]  /*19190*/  LDS.128 R8, [R26+0x2000] ;  /* 0x002000001a087984 */ /* 0x000e220000000c00 */
        /* <DEDUP_REMOVED lines=9> */
[----:B-1----:R-:W-:Y:S01]  /*19230*/  VIADD R19, R17, UR6 ;  /* 0x0000000611137c36 */ /* 0x002fe20008000000 */
[----:B------:R1:W-:Y:S01]  /*19240*/  @P1 STG.E.U16 desc[UR10][R14.64], R6 ;  /* 0x000000060e001986 */ /* 0x0003e2000c10150a */
[----:B------:R-:W-:Y:S02]  /*19250*/  PRMT R18, R6, 0x7632, R18 ;  /* 0x0000763206127816 */ /* 0x000fe40000000012 */
[----:B------:R-:W-:Y:S01]  /*19260*/  ISETP.LT.AND P1, PT, R3, UR15, !P0 ;  /* 0x0000000f03007c0c */ /* 0x000fe2000c721270 */
[----:B------:R-:W-:Y:S01]  /*19270*/  VIADD R3, R27, 0x3a ;  /* 0x0000003a1b037836 */ /* 0x000fe20000000000 */
[----:B------:R-:W-:Y:S01]  /*19280*/  LEA.HI.X.SX32 R5, R17, R2, 0x1, P6 ;  /* 0x0000000211057211 */ /* 0x000fe200030f0eff */
[C---:B--2---:R-:W-:Y:S01]  /*19290*/  VIADD R13, R19.reuse, UR6 ;  /* 0x00000006130d7c36 */ /* 0x044fe20008000000 */
[----:B------:R-:W-:-:S03]  /*192a0*/  LEA R16, P6, R19, R0, 0x1 ;  /* 0x0000000013107211 */ /* 0x000fc600078c08ff */
[----:B------:R2:W-:Y:S01]  /*192b0*/  @P5 STG.E.U16 desc[UR10][R4.64], R18 ;  /* 0x0000001204005986 */ /* 0x0005e2000c10150a */
[----:B------:R-:W-:Y:S02]  /*192c0*/  LEA.HI.X.SX32 R17, R19, R2, 0x1, P6 ;  /* 0x0000000213117211 */ /* 0x000fe400030f0eff */
        /* <DEDUP_REMOVED lines=12> */
[----:B------:R-:W-:Y:S01]  /*19390*/  LEA.HI.X.SX32 R15, R15, R2, 0x1, P6 ;  /* 0x000000020f0f7211 */ /* 0x000fe200030f0eff */
[----:B-1----:R-:W-:Y:S01]  /*193a0*/  VIADD R7, R5, UR6 ;  /* 0x0000000605077c36 */ /* 0x002fe20008000000 */
[----:B------:R-:W-:Y:S01]  /*193b0*/  ISETP.LT.AND P3, PT, R3, UR15, !P0 ;  /* 0x0000000f03007c0c */ /* 0x000fe2000c761270 */
[----:B------:R-:W-:Y:S01]  /*193c0*/  VIADD R3, R27, 0x3d ;  /* 0x0000003d1b037836 */ /* 0x000fe20000000000 */
[----:B------:R-:W-:Y:S01]  /*193d0*/  LEA R16, P6, R5, R0, 0x1 ;  /* 0x0000000005107211 */ /* 0x000fe200078c08ff */
[----:B------:R-:W-:Y:S01]  /*193e0*/  VIADD R19, R7, UR6 ;  /* 0x0000000607137c36 */ /* 0x000fe20008000000 */
[----:B0-----:R0:W-:Y:S02]  /*193f0*/  @P2 STG.E.U16 desc[UR10][R14.64], R8 ;  /* 0x000000080e002986 */ /* 0x0011e4000c10150a */
[----:B------:R-:W-:Y:S01]  /*19400*/  ISETP.LT.AND P2, PT, R3, UR15, !P0 ;  /* 0x0000000f03007c0c */ /* 0x000fe2000c741270 */
[----:B------:R-:W-:Y:S01]  /*19410*/  VIADD R3, R19, UR6 ;  /* 0x0000000613037c36 */ /* 0x000fe20008000000 */
[----:B------:R-:W-:-:S02]  /*19420*/  LEA.HI.X.SX32 R17, R5, R2, 0x1, P6 ;  /* 0x0000000205117211 */ /* 0x000fc400030f0eff */
[----:B------:R-:W-:Y:S01]  /*19430*/  PRMT R5, R8, 0x7632, R5 ;  /* 0x0000763208057816 */ /* 0x000fe20000000005 */
[----:B------:R-:W-:Y:S01]  /*19440*/  VIADD R21, R3, UR6 ;  /* 0x0000000603157c36 */ /* 0x000fe20008000000 */
[----:B------:R-:W-:-:S03]  /*19450*/  LEA R4, P6, R7, R0, 0x1 ;  /* 0x0000000007047211 */ /* 0x000fc600078c08ff */
[----:B------:R1:W-:Y:S01]  /*19460*/  @P1 STG.E.U16 desc[UR10][R16.64], R5 ;  /* 0x0000000510001986 */ /* 0x0003e2000c10150a */
[----:B--2---:R-:W-:Y:S01]  /*19470*/  LEA R6, P1, R19, R0, 0x1 ;  /* 0x0000000013067211 */ /* 0x004fe200078208ff */
[----:B------:R-:W-:Y:S02]  /*19480*/  VIADD R23, R21, UR6 ;  /* 0x0000000615177c36 */ /* 0x000fe40008000000 */
[----:B0-----:R-:W-:Y:S01]  /*19490*/  VIADD R8, R27, 0x3e ;  /* 0x0000003e1b087836 */ /* 0x001fe20000000000 */
[----:B-1----:R-:W-:Y:S02]  /*194a0*/  LEA.HI.X.SX32 R5, R7, R2, 0x1, P6 ;  /* 0x0000000207057211 */ /* 0x002fe400030f0eff */
[----:B------:R-:W-:Y:S02]  /*194b0*/  LEA R12, P6, R3, R0, 0x1 ;  /* 0x00000000030c7211 */ /* 0x000fe400078c08ff */
[-C--:B------:R-:W-:Y:S02]  /*194c0*/  LEA.HI.X.SX32 R7, R19, R2.reuse, 0x1, P1 ;  /* 0x0000000213077211 */ /* 0x080fe400008f0eff */
[----:B------:R-:W-:Y:S01]  /*194d0*/  LEA.HI.X.SX32 R13, R3, R2, 0x1, P6 ;  /* 0x00000002030d7211 */ /* 0x000fe200030f0eff */
[----:B------:R-:W-:Y:S01]  /*194e0*/  VIADD R3, R27, 0x3f ;  /* 0x0000003f1b037836 */ /* 0x000fe20000000000 */
[CC--:B------:R-:W-:Y:S01]  /*194f0*/  LEA R16, P1, R23.reuse, R0.reuse, 0x1 ;  /* 0x0000000017107211 */ /* 0x0c0fe200078208ff */
[----:B------:R-:W-:Y:S01]  /*19500*/  VIADD R19, R23, UR6 ;  /* 0x0000000617137c36 */ /* 0x000fe20008000000 */
[----:B------:R-:W-:-:S02]  /*19510*/  LEA R14, P6, R21, R0, 0x1 ;  /* 0x00000000150e7211 */ /* 0x000fc400078c08ff */
[-C--:B------:R-:W-:Y:S02]  /*19520*/  LEA.HI.X.SX32 R17, R23, R2.reuse, 0x1, P1 ;  /* 0x0000000217117211 */ /* 0x080fe400008f0eff */
[----:B------:R-:W-:Y:S02]  /*19530*/  ISETP.LT.AND P1, PT, R8, UR15, !P0 ;  /* 0x0000000f08007c0c */ /* 0x000fe4000c721270 */
[----:B------:R-:W-:Y:S02]  /*19540*/  ISETP.LT.AND P0, PT, R3, UR15, !P0 ;  /* 0x0000000f03007c0c */ /* 0x000fe4000c701270 */
[----:B------:R-:W-:Y:S02]  /*19550*/  LEA.HI.X.SX32 R15, R21, R2, 0x1, P6 ;  /* 0x00000002150f7211 */ /* 0x000fe400030f0eff */
[----:B------:R-:W-:Y:S02]  /*19560*/  PRMT R3, R9, 0x7632, R3 ;  /* 0x0000763209037816 */ /* 0x000fe40000000003 */
[----:B------:R-:W-:-:S02]  /*19570*/  LEA R18, P6, R19, R0, 0x1 ;  /* 0x0000000013127211 */ /* 0x000fc400078c08ff */
[----:B------:R-:W-:Y:S01]  /*19580*/  PRMT R0, R10, 0x7632, R0 ;  /* 0x000076320a007816 */ /* 0x000fe20000000000 */
[----:B------:R0:W-:Y:S04]  /*19590*/  @P5 STG.E.U16 desc[UR10][R4.64], R9 ;  /* 0x0000000904005986 */ /* 0x0001e8000c10150a */
[----:B------:R0:W-:Y:S04]  /*195a0*/  @P4 STG.E.U16 desc[UR10][R6.64], R3 ;  /* 0x0000000306004986 */ /* 0x0001e8000c10150a */
[----:B------:R0:W-:Y:S04]  /*195b0*/  @P3 STG.E.U16 desc[UR10][R12.64], R10 ;  /* 0x0000000a0c003986 */ /* 0x0001e8000c10150a */
[----:B------:R0:W-:Y:S01]  /*195c0*/  @P2 STG.E.U16 desc[UR10][R14.64], R0 ;  /* 0x000000000e002986 */ /* 0x0001e2000c10150a */
[----:B------:R-:W-:-:S03]  /*195d0*/  LEA.HI.X.SX32 R19, R19, R2, 0x1, P6 ;  /* 0x0000000213137211 */ /* 0x000fc600030f0eff */
[----:B------:R0:W-:Y:S01]  /*195e0*/  @P1 STG.E.U16 desc[UR10][R16.64], R11 ;  /* 0x0000000b10001986 */ /* 0x0001e2000c10150a */
[----:B------:R-:W-:Y:S05]  /*195f0*/  @!P0 EXIT ;  /* 0x000000000000894d */ /* 0x000fea0003800000 */
[----:B0-----:R-:W-:-:S05]  /*19600*/  PRMT R9, R11, 0x7632, R9 ;  /* 0x000076320b097816 */ /* 0x001fca0000000009 */
[----:B------:R-:W-:Y:S01]  /*19610*/  STG.E.U16 desc[UR10][R18.64], R9 ;  /* 0x0000000912007986 */ /* 0x000fe2000c10150a */
[----:B------:R-:W-:Y:S05]  /*19620*/  EXIT ;  /* 0x000000000000794d */ /* 0x000fea0003800000 */
.L_x_2:
[----:B------:R-:W-:-:S00]  /*19630*/  BRA `(.L_x_2) ;  /* 0xfffffffc00fc7947 */ /* 0x000fc0000383ffff */
[----:B------:R-:W-:-:S00]  /*19640*/  NOP ;  /* 0x0000000000007918 */ /* 0x000fc00000000000 */
        /* <DEDUP_REMOVED lines=11> */
.L_x_3:


//--------------------- .nv.shared.matmul_kernel  --------------------------
	.section	.nv.shared.matmul_kernel,"aw",@nobits
	.sectionflags	@""
	.align	16
	.zero		1024


//--------------------- .nv.shared.reserved.0     --------------------------
	.section	.nv.shared.reserved.0,"aw",@nobits
	.weak		__nv_reservedSMEM_offset_0_alias
	.size		__nv_reservedSMEM_offset_0_alias, 0, 64
	.other		__nv_reservedSMEM_offset_0_alias,@"STO_CUDA_RESERVED_SHARED STV_DEFAULT"
__nv_reservedSMEM_offset_0_alias:
	.zero		0
	.zero		64


//--------------------- .nv.constant0.matmul_kernel --------------------------
	.section	.nv.constant0.matmul_kernel,"a",@progbits
	.sectionflags	@""
	.align	4
.nv.constant0.matmul_kernel:
	.zero		976


//--------------------- SYMBOLS --------------------------

	.type		.nv.reservedSmem.offset0,@object
	.size		.nv.reservedSmem.offset0,0x4
	.type		.nv.reservedSmem.cap,@object
	.size		.nv.reservedSmem.cap,0x4
